def matmul_kernel(
    a_ptr,
    b_ptr,
    c_ptr,
    M,
    N,
    K,
    stride_am,
    stride_ak,
    stride_bk,
    stride_bn,
    stride_cm,
    stride_cn,
    BLOCK_M: tl.constexpr,
    BLOCK_N: tl.constexpr,
    BLOCK_K: tl.constexpr,
    GROUP_M: tl.constexpr,
):
    pid = tl.program_id(axis=0)
    num_pid_m = tl.cdiv(M, BLOCK_M)
    num_pid_n = tl.cdiv(N, BLOCK_N)
    num_pid_in_group = GROUP_M * num_pid_n
    group_id = pid // num_pid_in_group
    first_pid_m = group_id * GROUP_M
    group_size_m = min(num_pid_m - first_pid_m, GROUP_M)
    pid_m = first_pid_m + ((pid % num_pid_in_group) % group_size_m)
    pid_n = (pid % num_pid_in_group) // group_size_m

    offs_am = (pid_m * BLOCK_M + tl.arange(0, BLOCK_M)) % M
    offs_bn = (pid_n * BLOCK_N + tl.arange(0, BLOCK_N)) % N
    offs_k = tl.arange(0, BLOCK_K)
    a_ptrs = a_ptr + offs_am[:, None] * stride_am + offs_k[None, :] * stride_ak
    b_ptrs = b_ptr + offs_k[:, None] * stride_bk + offs_bn[None, :] * stride_bn

    acc = tl.zeros((BLOCK_M, BLOCK_N), dtype=tl.float32)
    for kk in range(0, tl.cdiv(K, BLOCK_K)):
        a = tl.load(a_ptrs, mask=offs_k[None, :] < K - kk * BLOCK_K, other=0.0)
        b = tl.load(b_ptrs, mask=offs_k[:, None] < K - kk * BLOCK_K, other=0.0)
        acc = tl.dot(a, b, acc)
        a_ptrs += BLOCK_K * stride_ak
        b_ptrs += BLOCK_K * stride_bk

    c = acc.to(c_ptr.dtype.element_ty)
    offs_cm = pid_m * BLOCK_M + tl.arange(0, BLOCK_M)
    offs_cn = pid_n * BLOCK_N + tl.arange(0, BLOCK_N)
    c_ptrs = c_ptr + offs_cm[:, None] * stride_cm + offs_cn[None, :] * stride_cn
    mask = (offs_cm[:, None] < M) & (offs_cn[None, :] < N)
    tl.store(c_ptrs, c, mask=mask)

# config = {"BLOCK_K": 128, "BLOCK_M": 128, "BLOCK_N": 16, "GROUP_M": 8, "arch": "sm_90", "dtype": "bf16", "num_ctas": 1, "num_stages": 2, "num_warps": 2}
# arch = sm_90


// ===== COMPILED SASS (sm_90a) =====

	.target	sm_90a

	.elftype	@"ET_EXEC"


//--------------------- .note.nv.tkinfo           --------------------------
	.section	.note.nv.tkinfo,"",@"SHT_NOTE"
	.sectionflags	@"SHF_NOTE_NV_TKINFO"
	.tkinfo
        /*0018*/ 	.word	0x00000002
        /*0030*/ 	.string	""
        /*0030*/ 	.string	"ptxas"
        /*0030*/ 	.string	"Cuda compilation tools, release 13.0, V13.0.88"
        /*0030*/ 	.string	"Build cuda_13.0.r13.0/compiler.36424714_0"
        /*0030*/ 	.string	"-v  -suppress-debug-info  -lineinfo  -arch sm_90a "



//--------------------- .note.nv.cuinfo           --------------------------
	.section	.note.nv.cuinfo,"",@"SHT_NOTE"
	.sectionflags	@"SHF_NOTE_NV_CUINFO"
        /*0018*/ 	.short	0x0002
        /*001a*/ 	.short	0x005a
        /*001c*/ 	.short	0x0082
	.zero		2


//--------------------- .nv.info                  --------------------------
	.section	.nv.info,"",@"SHT_CUDA_INFO"
	.align	4


	//----- nvinfo : EIATTR_REGCOUNT
	.align		4
        /*0000*/ 	.byte	0x04, 0x2f
        /*0002*/ 	.short	(.L_1 - .L_0)
	.align		4
.L_0:
        /*0004*/ 	.word	index@(matmul_kernel)
        /*0008*/ 	.word	0x00000020


	//----- nvinfo : EIATTR_FRAME_SIZE
	.align		4
.L_1:
        /*000c*/ 	.byte	0x04, 0x11
        /*000e*/ 	.short	(.L_3 - .L_2)
	.align		4
.L_2:
        /*0010*/ 	.word	index@(matmul_kernel)
        /*0014*/ 	.word	0x000016f8


	//----- nvinfo : EIATTR_MIN_STACK_SIZE
	.align		4
.L_3:
        /*0018*/ 	.byte	0x04, 0x12
        /*001a*/ 	.short	(.L_5 - .L_4)
	.align		4
.L_4:
        /*001c*/ 	.word	index@(matmul_kernel)
        /*0020*/ 	.word	0x000016f8
.L_5:


//--------------------- .nv.compat                --------------------------
	.section	.nv.compat,"",@"SHT_CUDA_COMPAT_INFO"
	.align	4
        /*0000*/ 	.byte	0x02, 0x09, 0x01, 0x00, 0x02, 0x02, 0x01, 0x00, 0x02, 0x05, 0x05, 0x00, 0x03, 0x07, 0x01, 0x01
        /*0010*/ 	.byte	0x02, 0x03, 0x00, 0x00, 0x02, 0x06, 0x01, 0x00, 0x04, 0x0b, 0x08, 0x00, 0x00, 0x00, 0x00, 0x00
        /*0020*/ 	.byte	0x00, 0x00, 0x00, 0x00


//--------------------- .nv.info.matmul_kernel    --------------------------
	.section	.nv.info.matmul_kernel,"",@"SHT_CUDA_INFO"
	.sectionflags	@""
	.align	4


	//----- nvinfo : EIATTR_CUDA_API_VERSION
	.align		4
        /*0000*/ 	.byte	0x04, 0x37
        /*0002*/ 	.short	(.L_7 - .L_6)
.L_6:
        /*0004*/ 	.word	0x00000082


	//----- nvinfo : EIATTR_KPARAM_INFO
	.align		4
.L_7:
        /*0008*/ 	.byte	0x04, 0x17
        /*000a*/ 	.short	(.L_9 - .L_8)
.L_8:
        /*000c*/ 	.word	0x00000000
        /*0010*/ 	.short	0x000d
        /*0012*/ 	.short	0x0048
        /*0014*/ 	.byte	0x00, 0xf4, 0x21, 0x00


	//----- nvinfo : EIATTR_KPARAM_INFO
	.align		4
.L_9:
        /*0018*/ 	.byte	0x04, 0x17
        /*001a*/ 	.short	(.L_11 - .L_10)
.L_10:
        /*001c*/ 	.word	0x00000000
        /*0020*/ 	.short	0x000c
        /*0022*/ 	.short	0x0040
        /*0024*/ 	.byte	0x00, 0xf4, 0x21, 0x00


	//----- nvinfo : EIATTR_KPARAM_INFO
	.align		4
.L_11:
        /*0028*/ 	.byte	0x04, 0x17
        /*002a*/ 	.short	(.L_13 - .L_12)
.L_12:
        /*002c*/ 	.word	0x00000000
        /*0030*/ 	.short	0x000b
        /*0032*/ 	.short	0x0038
        /*0034*/ 	.byte	0x00, 0xf0, 0x11, 0x00


	//----- nvinfo : EIATTR_KPARAM_INFO
	.align		4
.L_13:
        /*0038*/ 	.byte	0x04, 0x17
        /*003a*/ 	.short	(.L_15 - .L_14)
.L_14:
        /*003c*/ 	.word	0x00000000
        /*0040*/ 	.short	0x000a
        /*0042*/ 	.short	0x0034
        /*0044*/ 	.byte	0x00, 0xf0, 0x11, 0x00


	//----- nvinfo : EIATTR_KPARAM_INFO
	.align		4
.L_15:
        /*0048*/ 	.byte	0x04, 0x17
        /*004a*/ 	.short	(.L_17 - .L_16)
.L_16:
        /*004c*/ 	.word	0x00000000
        /*0050*/ 	.short	0x0009
        /*0052*/ 	.short	0x0030
        /*0054*/ 	.byte	0x00, 0xf0, 0x11, 0x00


	//----- nvinfo : EIATTR_KPARAM_INFO
	.align		4
.L_17:
        /*0058*/ 	.byte	0x04, 0x17
        /*005a*/ 	.short	(.L_19 - .L_18)
.L_18:
        /*005c*/ 	.word	0x00000000
        /*0060*/ 	.short	0x0008
        /*0062*/ 	.short	0x002c
        /*0064*/ 	.byte	0x00, 0xf0, 0x11, 0x00


	//----- nvinfo : EIATTR_KPARAM_INFO
	.align		4
.L_19:
        /*0068*/ 	.byte	0x04, 0x17
        /*006a*/ 	.short	(.L_21 - .L_20)
.L_20:
        /*006c*/ 	.word	0x00000000
        /*0070*/ 	.short	0x0007
        /*0072*/ 	.short	0x0028
        /*0074*/ 	.byte	0x00, 0xf0, 0x11, 0x00


	//----- nvinfo : EIATTR_KPARAM_INFO
	.align		4
.L_21:
        /*0078*/ 	.byte	0x04, 0x17
        /*007a*/ 	.short	(.L_23 - .L_22)
.L_22:
        /*007c*/ 	.word	0x00000000
        /*0080*/ 	.short	0x0006
        /*0082*/ 	.short	0x0024
        /*0084*/ 	.byte	0x00, 0xf0, 0x11, 0x00


	//----- nvinfo : EIATTR_KPARAM_INFO
	.align		4
.L_23:
        /*0088*/ 	.byte	0x04, 0x17
        /*008a*/ 	.short	(.L_25 - .L_24)
.L_24:
        /*008c*/ 	.word	0x00000000
        /*0090*/ 	.short	0x0005
        /*0092*/ 	.short	0x0020
        /*0094*/ 	.byte	0x00, 0xf0, 0x11, 0x00


	//----- nvinfo : EIATTR_KPARAM_INFO
	.align		4
.L_25:
        /*0098*/ 	.byte	0x04, 0x17
        /*009a*/ 	.short	(.L_27 - .L_26)
.L_26:
        /*009c*/ 	.word	0x00000000
        /*00a0*/ 	.short	0x0004
        /*00a2*/ 	.short	0x001c
        /*00a4*/ 	.byte	0x00, 0xf0, 0x11, 0x00


	//----- nvinfo : EIATTR_KPARAM_INFO
	.align		4
.L_27:
        /*00a8*/ 	.byte	0x04, 0x17
        /*00aa*/ 	.short	(.L_29 - .L_28)
.L_28:
        /*00ac*/ 	.word	0x00000000
        /*00b0*/ 	.short	0x0003
        /*00b2*/ 	.short	0x0018
        /*00b4*/ 	.byte	0x00, 0xf0, 0x11, 0x00


	//----- nvinfo : EIATTR_KPARAM_INFO
	.align		4
.L_29:
        /*00b8*/ 	.byte	0x04, 0x17
        /*00ba*/ 	.short	(.L_31 - .L_30)
.L_30:
        /*00bc*/ 	.word	0x00000000
        /*00c0*/ 	.short	0x0002
        /*00c2*/ 	.short	0x0010
        /*00c4*/ 	.byte	0x00, 0xf4, 0x21, 0x00


	//----- nvinfo : EIATTR_KPARAM_INFO
	.align		4
.L_31:
        /*00c8*/ 	.byte	0x04, 0x17
        /*00ca*/ 	.short	(.L_33 - .L_32)
.L_32:
        /*00cc*/ 	.word	0x00000000
        /*00d0*/ 	.short	0x0001
        /*00d2*/ 	.short	0x0008
        /*00d4*/ 	.byte	0x00, 0xf4, 0x21, 0x00


	//----- nvinfo : EIATTR_KPARAM_INFO
	.align		4
.L_33:
        /*00d8*/ 	.byte	0x04, 0x17
        /*00da*/ 	.short	(.L_35 - .L_34)
.L_34:
        /*00dc*/ 	.word	0x00000000
        /*00e0*/ 	.short	0x0000
        /*00e2*/ 	.short	0x0000
        /*00e4*/ 	.byte	0x00, 0xf4, 0x21, 0x00


	//----- nvinfo : EIATTR_SPARSE_MMA_MASK
	.align		4
.L_35:
        /*00e8*/ 	.byte	0x03, 0x50
        /*00ea*/ 	.short	0x0000


	//----- nvinfo : EIATTR_MAXREG_COUNT
	.align		4
        /*00ec*/ 	.byte	0x03, 0x1b
        /*00ee*/ 	.short	0x00ff


	//----- nvinfo : EIATTR_NUM_BARRIERS
	.align		4
        /*00f0*/ 	.byte	0x02, 0x4c
        /*00f2*/ 	.byte	0x01
	.zero		1


	//----- nvinfo : EIATTR_ANNOTATIONS
	.align		4
        /*00f4*/ 	.byte	0x04, 0x55
        /*00f6*/ 	.short	(.L_37 - .L_36)


	//   ....[0]....
.L_36:
        /*00f8*/ 	.word	0x00000001
        /*00fc*/ 	.byte	0xa0, 0x00, 0x00, 0x00, 0x01, 0x00, 0x00, 0x00, 0xc0, 0x00, 0x00, 0x00, 0x01, 0x00, 0x00, 0x00
        /* <DEDUP_REMOVED lines=2080> */
        /*830c*/ 	.byte	0x80, 0xf8, 0x01, 0x00, 0x01, 0x00, 0x00, 0x00, 0xb0, 0xf8, 0x01, 0x00


	//----- nvinfo : EIATTR_MERCURY_ISA_VERSION
	.align		4
.L_37:
        /*8318*/ 	.byte	0x03, 0x5f
        /*831a*/ 	.short	0x0101


	//----- nvinfo : EIATTR_EXIT_INSTR_OFFSETS
	.align		4
        /*831c*/ 	.byte	0x04, 0x1c
        /*831e*/ 	.short	(.L_39 - .L_38)


	//   ....[0]....
.L_38:
        /*8320*/ 	.word	0x0001fdb0


	//   ....[1]....
        /*8324*/ 	.word	0x0001fde0


	//----- nvinfo : EIATTR_REQNTID
	.align		4
.L_39:
        /*8328*/ 	.byte	0x04, 0x10
        /*832a*/ 	.short	(.L_41 - .L_40)
.L_40:
        /*832c*/ 	.word	0x00000040
        /*8330*/ 	.word	0x00000001
        /*8334*/ 	.word	0x00000001


	//----- nvinfo : EIATTR_CBANK_PARAM_SIZE
	.align		4
.L_41:
        /*8338*/ 	.byte	0x03, 0x19
        /*833a*/ 	.short	0x0050


	//----- nvinfo : EIATTR_PARAM_CBANK
	.align		4
        /*833c*/ 	.byte	0x04, 0x0a
        /*833e*/ 	.short	(.L_43 - .L_42)
	.align		4
.L_42:
        /*8340*/ 	.word	index@(.nv.constant0.matmul_kernel)
        /*8344*/ 	.short	0x0210
        /*8346*/ 	.short	0x0050


	//----- nvinfo : EIATTR_SW_WAR
	.align		4
.L_43:
        /*8348*/ 	.byte	0x04, 0x36
        /*834a*/ 	.short	(.L_45 - .L_44)
.L_44:
        /*834c*/ 	.word	0x00000008
.L_45:


//--------------------- .nv.callgraph             --------------------------
	.section	.nv.callgraph,"",@"SHT_CUDA_CALLGRAPH"
	.align	4
	.sectionentsize	8
	.align		4
        /*0000*/ 	.word	0x00000000
	.align		4
        /*0004*/ 	.word	0xffffffff
	.align		4
        /*0008*/ 	.word	0x00000000
	.align		4
        /*000c*/ 	.word	0xfffffffe
	.align		4
        /*0010*/ 	.word	0x00000000
	.align		4
        /*0014*/ 	.word	0xfffffffd
	.align		4
        /*0018*/ 	.word	0x00000000
	.align		4
        /*001c*/ 	.word	0xfffffffc


//--------------------- .text.matmul_kernel       --------------------------
	.section	.text.matmul_kernel,"ax",@progbits
	.align	128
        .global         matmul_kernel
        .type           matmul_kernel,@function
        .size           matmul_kernel,(.L_x_3 - matmul_kernel)
        .other          matmul_kernel,@"STO_CUDA_ENTRY STV_DEFAULT"
matmul_kernel:
.text.matmul_kernel:
[----:B------:R-:W0:Y:S08]  /*0000*/  LDC R1, c[0x0][0x28] ;  /* 0x00000a00ff017b82 */ /* 0x000e300000000800 */
[----:B------:R-:W1:Y:S01]  /*0010*/  LDC.64 R20, c[0x0][0x228] ;  /* 0x00008a00ff147b82 */ /* 0x000e620000000a00 */
[----:B0-----:R-:W-:Y:S01]  /*0020*/  VIADD R1, R1, 0xffffe908 ;  /* 0xffffe90801017836 */ /* 0x001fe20000000000 */
[----:B------:R-:W-:Y:S01]  /*0030*/  CS2R R16, SRZ ;  /* 0x0000000000107805 */ /* 0x000fe2000001ff00 */
[----:B------:R-:W-:Y:S01]  /*0040*/  UMOV UR4, 0x400 ;  /* 0x0000040000047882 */ /* 0x000fe20000000000 */
[----:B------:R-:W-:-:S02]  /*0050*/  CS2R R18, SRZ ;  /* 0x0000000000127805 */ /* 0x000fc4000001ff00 */
[----:B------:R-:W-:Y:S02]  /*0060*/  CS2R R14, SRZ ;  /* 0x00000000000e7805 */ /* 0x000fe4000001ff00 */
[----:B------:R-:W0:Y:S08]  /*0070*/  LDC R22, c[0x0][0x230] ;  /* 0x00008c00ff167b82 */ /* 0x000e300000000800 */
[----:B------:R-:W2:Y:S01]  /*0080*/  S2UR UR5, SR_CgaCtaId ;  /* 0x00000000000579c3 */ /* 0x000ea20000008800 */
[----:B-1----:R-:W-:Y:S01]  /*0090*/  VIADD R0, R21, 0xf ;  /* 0x0000000f15007836 */ /* 0x002fe20000000000 */
[----:B------:R0:W-:Y:S04]  /*00a0*/  STL [R1+0xd54], R21 ;  /* 0x000d541501007387 */ /* 0x0001e80000100800 */
[----:B------:R-:W-:Y:S01]  /*00b0*/  SHF.R.S32.HI R3, RZ, 0x1f, R0 ;  /* 0x0000001fff037819 */ /* 0x000fe20000011400 */
[----:B------:R-:W-:Y:S03]  /*00c0*/  STL [R1+0xd58], R20 ;  /* 0x000d581401007387 */ /* 0x000fe60000100800 */
[----:B------:R-:W-:Y:S01]  /*00d0*/  LEA.HI R3, R3, R0, RZ, 0x4 ;  /* 0x0000000003037211 */ /* 0x000fe200078f20ff */
[----:B------:R1:W-:Y:S01]  /*00e0*/  STL [R1+0xd5c], R16 ;  /* 0x000d5c1001007387 */ /* 0x0003e20000100800 */
[----:B0-----:R-:W-:-:S02]  /*00f0*/  VIADD R21, R22, 0x7f ;  /* 0x0000007f16157836 */ /* 0x001fc40000000000 */
[----:B------:R-:W-:Y:S02]  /*0100*/  SHF.R.S32.HI R0, RZ, 0x4, R3 ;  /* 0x00000004ff007819 */ /* 0x000fe40000011403 */
[----:B------:R-:W0:Y:S01]  /*0110*/  S2R R3, SR_CTAID.X ;  /* 0x0000000000037919 */ /* 0x000e220000002500 */
[----:B--2---:R-:W-:Y:S02]  /*0120*/  ULEA UR4, UR5, UR4, 0x18 ;  /* 0x0000000405047291 */ /* 0x004fe4000f8ec03f */
[----:B------:R-:W-:Y:S01]  /*0130*/  IMAD.SHL.U32 R0, R0, 0x8, RZ ;  /* 0x0000000800007824 */ /* 0x000fe200078e00ff */
[----:B-1----:R-:W1:Y:S04]  /*0140*/  S2R R16, SR_TID.X ;  /* 0x0000000000107919 */ /* 0x002e680000002100 */
[----:B------:R-:W-:-:S02]  /*0150*/  IABS R7, R0 ;  /* 0x0000000000077213 */ /* 0x000fc40000000000 */
[----:B------:R-:W-:Y:S02]  /*0160*/  IABS R10, R0 ;  /* 0x00000000000a7213 */ /* 0x000fe40000000000 */
[----:B------:R-:W2:Y:S08]  /*0170*/  I2F.RP R2, R7 ;  /* 0x0000000700027306 */ /* 0x000eb00000209400 */
[----:B--2---:R-:W2:Y:S01]  /*0180*/  MUFU.RCP R2, R2 ;  /* 0x0000000200027308 */ /* 0x004ea20000001000 */
[----:B0-----:R-:W-:Y:S01]  /*0190*/  IABS R8, R3 ;  /* 0x0000000300087213 */ /* 0x001fe20000000000 */
[----:B--2---:R-:W-:-:S02]  /*01a0*/  VIADD R4, R2, 0xffffffe ;  /* 0x0ffffffe02047836 */ /* 0x004fc40000000000 */
[----:B------:R-:W-:-:S04]  /*01b0*/  IMAD.MOV R2, RZ, RZ, -R10 ;  /* 0x000000ffff027224 */ /* 0x000fc800078e0a0a */
[----:B------:R0:W2:Y:S02]  /*01c0*/  F2I.FTZ.U32.TRUNC.NTZ R5, R4 ;  /* 0x0000000400057305 */ /* 0x0000a4000021f000 */
[----:B0-----:R-:W-:Y:S02]  /*01d0*/  IMAD.MOV.U32 R4, RZ, RZ, RZ ;  /* 0x000000ffff047224 */ /* 0x001fe400078e00ff */
[----:B--2---:R-:W-:-:S04]  /*01e0*/  IMAD.MOV R6, RZ, RZ, -R5 ;  /* 0x000000ffff067224 */ /* 0x004fc800078e0a05 */
[----:B------:R-:W-:Y:S02]  /*01f0*/  IMAD R9, R6, R7, RZ ;  /* 0x0000000706097224 */ /* 0x000fe400078e02ff */
[----:B------:R-:W-:Y:S02]  /*0200*/  IMAD.MOV.U32 R6, RZ, RZ, R8 ;  /* 0x000000ffff067224 */ /* 0x000fe400078e0008 */
[----:B------:R-:W-:-:S06]  /*0210*/  IMAD.HI.U32 R5, R5, R9, R4 ;  /* 0x0000000905057227 */ /* 0x000fcc00078e0004 */
[----:B------:R-:W-:-:S04]  /*0220*/  IMAD.HI.U32 R5, R5, R6, RZ ;  /* 0x0000000605057227 */ /* 0x000fc800078e00ff */
[----:B------:R-:W-:-:S05]  /*0230*/  IMAD R2, R5, R2, R6 ;  /* 0x0000000205027224 */ /* 0x000fca00078e0206 */
[----:B------:R-:W-:-:S13]  /*0240*/  ISETP.GT.U32.AND P1, PT, R7, R2, PT ;  /* 0x000000020700720c */ /* 0x000fda0003f24070 */
[----:B------:R-:W-:Y:S02]  /*0250*/  @!P1 IMAD.IADD R2, R2, 0x1, -R7 ;  /* 0x0000000102029824 */ /* 0x000fe400078e0a07 */
[----:B------:R-:W-:Y:S01]  /*0260*/  @!P1 VIADD R5, R5, 0x1 ;  /* 0x0000000105059836 */ /* 0x000fe20000000000 */
[----:B------:R-:W-:Y:S02]  /*0270*/  ISETP.NE.AND P1, PT, R0, RZ, PT ;  /* 0x000000ff0000720c */ /* 0x000fe40003f25270 */
[----:B------:R-:W-:Y:S02]  /*0280*/  ISETP.GE.U32.AND P0, PT, R2, R7, PT ;  /* 0x000000070200720c */ /* 0x000fe40003f06070 */
[----:B------:R-:W-:-:S04]  /*0290*/  LOP3.LUT R2, R3, R0, RZ, 0x3c, !PT ;  /* 0x0000000003027212 */ /* 0x000fc800078e3cff */
[----:B------:R-:W-:Y:S01]  /*02a0*/  ISETP.GE.AND P2, PT, R2, RZ, PT ;  /* 0x000000ff0200720c */ /* 0x000fe20003f46270 */
[----:B------:R-:W-:Y:S01]  /*02b0*/  VIADD R2, R20, 0x7f ;  /* 0x0000007f14027836 */ /* 0x000fe20000000000 */
[----:B-1----:R-:W-:-:S05]  /*02c0*/  LOP3.LUT R20, R16, 0x3f, RZ, 0xc0, !PT ;  /* 0x0000003f10147812 */ /* 0x002fca00078ec0ff */
[----:B------:R-:W-:-:S04]  /*02d0*/  @P0 VIADD R5, R5, 0x1 ;  /* 0x0000000105050836 */ /* 0x000fc80000000000 */
[----:B------:R-:W-:Y:S01]  /*02e0*/  IMAD.MOV.U32 R4, RZ, RZ, R5 ;  /* 0x000000ffff047224 */ /* 0x000fe200078e0005 */
[----:B------:R-:W-:-:S03]  /*02f0*/  SHF.R.S32.HI R5, RZ, 0x1f, R2 ;  /* 0x0000001fff057819 */ /* 0x000fc60000011402 */
[----:B------:R-:W-:Y:S01]  /*0300*/  @!P2 IMAD.MOV R4, RZ, RZ, -R4 ;  /* 0x000000ffff04a224 */ /* 0x000fe200078e0a04 */
[----:B------:R-:W-:Y:S02]  /*0310*/  @!P1 LOP3.LUT R4, RZ, R0, RZ, 0x33, !PT ;  /* 0x00000000ff049212 */ /* 0x000fe400078e33ff */
[----:B------:R-:W-:-:S03]  /*0320*/  LEA.HI R5, R5, R2, RZ, 0x7 ;  /* 0x0000000205057211 */ /* 0x000fc600078f38ff */
[----:B------:R-:W-:Y:S02]  /*0330*/  IMAD.SHL.U32 R2, R4, 0x8, RZ ;  /* 0x0000000804027824 */ /* 0x000fe400078e00ff */
[----:B------:R-:W-:-:S03]  /*0340*/  IMAD.MOV R4, RZ, RZ, -R4 ;  /* 0x000000ffff047224 */ /* 0x000fc600078e0a04 */
[----:B------:R-:W-:Y:S01]  /*0350*/  LEA.HI.SX32 R5, R5, -R2, 0x19 ;  /* 0x8000000205057211 */ /* 0x000fe200078fcaff */
[----:B------:R-:W-:Y:S02]  /*0360*/  IMAD R13, R0, R4, R3 ;  /* 0x00000004000d7224 */ /* 0x000fe400078e0203 */
[----:B------:R-:W-:Y:S01]  /*0370*/  IMAD.MOV.U32 R4, RZ, RZ, RZ ;  /* 0x000000ffff047224 */ /* 0x000fe200078e00ff */
[----:B------:R-:W-:Y:S02]  /*0380*/  VIMNMX R6, R5, 0x8, PT ;  /* 0x0000000805067848 */ /* 0x000fe40003fe0100 */
[----:B------:R-:W-:Y:S02]  /*0390*/  IABS R11, R13 ;  /* 0x0000000d000b7213 */ /* 0x000fe40000000000 */
[----:B------:R-:W-:-:S04]  /*03a0*/  IABS R9, R6 ;  /* 0x0000000600097213 */ /* 0x000fc80000000000 */
[----:B------:R-:W0:Y:S08]  /*03b0*/  I2F.RP R7, R9 ;  /* 0x0000000900077306 */ /* 0x000e300000209400 */
[----:B0-----:R-:W0:Y:S02]  /*03c0*/  MUFU.RCP R7, R7 ;  /* 0x0000000700077308 */ /* 0x001e240000001000 */
[----:B0-----:R-:W-:-:S06]  /*03d0*/  VIADD R5, R7, 0xffffffe ;  /* 0x0ffffffe07057836 */ /* 0x001fcc0000000000 */
[----:B------:R-:W0:Y:S02]  /*03e0*/  F2I.FTZ.U32.TRUNC.NTZ R5, R5 ;  /* 0x0000000500057305 */ /* 0x000e24000021f000 */
[----:B0-----:R-:W-:-:S04]  /*03f0*/  IMAD.MOV R8, RZ, RZ, -R5 ;  /* 0x000000ffff087224 */ /* 0x001fc800078e0a05 */
[----:B------:R-:W-:-:S04]  /*0400*/  IMAD.MOV.U32 R0, RZ, RZ, R8 ;  /* 0x000000ffff007224 */ /* 0x000fc800078e0008 */
[----:B------:R-:W-:Y:S01]  /*0410*/  IMAD R3, R0, R9, RZ ;  /* 0x0000000900037224 */ /* 0x000fe200078e02ff */
[----:B------:R-:W-:-:S03]  /*0420*/  IABS R0, R6 ;  /* 0x0000000600007213 */ /* 0x000fc60000000000 */
[----:B------:R-:W-:-:S04]  /*0430*/  IMAD.HI.U32 R4, R5, R3, R4 ;  /* 0x0000000305047227 */ /* 0x000fc800078e0004 */
[----:B------:R-:W-:Y:S02]  /*0440*/  IMAD.MOV R0, RZ, RZ, -R0 ;  /* 0x000000ffff007224 */ /* 0x000fe400078e0a00 */
[----:B------:R-:W-:-:S04]  /*0450*/  IMAD.HI.U32 R4, R4, R11, RZ ;  /* 0x0000000b04047227 */ /* 0x000fc800078e00ff */
[----:B------:R-:W-:Y:S01]  /*0460*/  IMAD R0, R4, R0, R11 ;  /* 0x0000000004007224 */ /* 0x000fe200078e020b */
[----:B------:R-:W-:Y:S01]  /*0470*/  ULDC.64 UR8, c[0x0][0x208] ;  /* 0x0000820000087ab9 */ /* 0x000fe20000000a00 */
[----:B------:R-:W-:-:S03]  /*0480*/  CS2R R10, SRZ ;  /* 0x00000000000a7805 */ /* 0x000fc6000001ff00 */
[----:B------:R-:W-:-:S13]  /*0490*/  ISETP.GT.U32.AND P1, PT, R9, R0, PT ;  /* 0x000000000900720c */ /* 0x000fda0003f24070 */
[----:B------:R-:W-:Y:S02]  /*04a0*/  @!P1 IMAD.IADD R0, R0, 0x1, -R9 ;  /* 0x0000000100009824 */ /* 0x000fe400078e0a09 */
[----:B------:R-:W-:Y:S01]  /*04b0*/  @!P1 VIADD R4, R4, 0x1 ;  /* 0x0000000104049836 */ /* 0x000fe20000000000 */
[----:B------:R-:W-:Y:S02]  /*04c0*/  ISETP.NE.AND P1, PT, R6, RZ, PT ;  /* 0x000000ff0600720c */ /* 0x000fe40003f25270 */
[----:B------:R-:W-:Y:S02]  /*04d0*/  ISETP.GE.U32.AND P0, PT, R0, R9, PT ;  /* 0x000000090000720c */ /* 0x000fe40003f06070 */
[----:B------:R-:W-:Y:S02]  /*04e0*/  CS2R R8, SRZ ;  /* 0x0000000000087805 */ /* 0x000fe4000001ff00 */
[----:B------:R-:W-:-:S04]  /*04f0*/  LOP3.LUT R0, R13, R6, RZ, 0x3c, !PT ;  /* 0x000000060d007212 */ /* 0x000fc800078e3cff */
[----:B------:R-:W-:-:S05]  /*0500*/  ISETP.GE.AND P2, PT, R0, RZ, PT ;  /* 0x000000ff0000720c */ /* 0x000fca0003f46270 */
[----:B------:R-:W-:Y:S01]  /*0510*/  @P0 VIADD R4, R4, 0x1 ;  /* 0x0000000104040836 */ /* 0x000fe20000000000 */
[----:B------:R-:W-:-:S03]  /*0520*/  ISETP.GE.AND P0, PT, R21, 0x80, PT ;  /* 0x000000801500780c */ /* 0x000fc60003f06270 */
[----:B------:R-:W-:-:S04]  /*0530*/  IMAD.MOV.U32 R3, RZ, RZ, R4 ;  /* 0x000000ffff037224 */ /* 0x000fc800078e0004 */
[----:B------:R-:W-:Y:S01]  /*0540*/  @!P2 IMAD.MOV R3, RZ, RZ, -R3 ;  /* 0x000000ffff03a224 */ /* 0x000fe200078e0a03 */
[----:B------:R-:W-:-:S05]  /*0550*/  @!P1 LOP3.LUT R3, RZ, R6, RZ, 0x33, !PT ;  /* 0x00000006ff039212 */ /* 0x000fca00078e33ff */
[----:B------:R-:W-:Y:S02]  /*0560*/  IMAD.MOV R5, RZ, RZ, -R3 ;  /* 0x000000ffff057224 */ /* 0x000fe400078e0a03 */
[----:B------:R-:W-:Y:S02]  /*0570*/  IMAD.SHL.U32 R3, R3, 0x10, RZ ;  /* 0x0000001003037824 */ /* 0x000fe400078e00ff */
[----:B------:R-:W-:Y:S01]  /*0580*/  IMAD R5, R6, R5, R13 ;  /* 0x0000000506057224 */ /* 0x000fe200078e020d */
[----:B------:R-:W-:Y:S01]  /*0590*/  CS2R R12, SRZ ;  /* 0x00000000000c7805 */ /* 0x000fe2000001ff00 */
[C---:B------:R-:W-:Y:S01]  /*05a0*/  VIADD R22, R3.reuse, 0x2 ;  /* 0x0000000203167836 */ /* 0x040fe20000000000 */
[----:B------:R-:W-:Y:S01]  /*05b0*/  STL [R1+0xd20], R3 ;  /* 0x000d200301007387 */ /* 0x000fe20000100800 */
[----:B------:R-:W-:Y:S01]  /*05c0*/  IMAD.IADD R0, R2, 0x1, R5 ;  /* 0x0000000102007824 */ /* 0x000fe200078e0205 */
[----:B------:R-:W-:Y:S01]  /*05d0*/  CS2R R4, SRZ ;  /* 0x0000000000047805 */ /* 0x000fe2000001ff00 */
[C---:B------:R-:W-:Y:S01]  /*05e0*/  VIADD R2, R3.reuse, 0x1 ;  /* 0x0000000103027836 */ /* 0x040fe20000000000 */
[----:B------:R-:W-:Y:S01]  /*05f0*/  CS2R R6, SRZ ;  /* 0x0000000000067805 */ /* 0x000fe2000001ff00 */
[----:B------:R-:W-:-:S02]  /*0600*/  VIADD R21, R3, 0x3 ;  /* 0x0000000303157836 */ /* 0x000fc40000000000 */
[C---:B------:R-:W-:Y:S01]  /*0610*/  VIADD R23, R3.reuse, 0x6 ;  /* 0x0000000603177836 */ /* 0x040fe20000000000 */
[----:B------:R0:W-:Y:S01]  /*0620*/  STL [R1+0x10], R2 ;  /* 0x0000100201007387 */ /* 0x0001e20000100800 */
[C---:B------:R-:W-:Y:S02]  /*0630*/  VIADD R24, R3.reuse, 0x7 ;  /* 0x0000000703187836 */ /* 0x040fe40000000000 */
[C---:B------:R-:W-:Y:S01]  /*0640*/  VIADD R25, R3.reuse, 0x8 ;  /* 0x0000000803197836 */ /* 0x040fe20000000000 */
[----:B------:R1:W-:Y:S01]  /*0650*/  STL [R1+0xc], R22 ;  /* 0x00000c1601007387 */ /* 0x0003e20000100800 */
[C---:B------:R-:W-:Y:S02]  /*0660*/  VIADD R26, R3.reuse, 0x9 ;  /* 0x00000009031a7836 */ /* 0x040fe40000000000 */
[C---:B------:R-:W-:Y:S01]  /*0670*/  VIADD R27, R3.reuse, 0xa ;  /* 0x0000000a031b7836 */ /* 0x040fe20000000000 */
[----:B------:R2:W-:Y:S01]  /*0680*/  STL [R1+0x8], R21 ;  /* 0x0000081501007387 */ /* 0x0005e20000100800 */
[----:B------:R-:W-:-:S02]  /*0690*/  VIADD R28, R3, 0xb ;  /* 0x0000000b031c7836 */ /* 0x000fc40000000000 */
[C---:B0-----:R-:W-:Y:S02]  /*06a0*/  VIADD R2, R3.reuse, 0x4 ;  /* 0x0000000403027836 */ /* 0x041fe40000000000 */
[C---:B------:R-:W-:Y:S02]  /*06b0*/  VIADD R29, R3.reuse, 0xc ;  /* 0x0000000c031d7836 */ /* 0x040fe40000000000 */
[----:B-1----:R-:W-:Y:S01]  /*06c0*/  VIADD R22, R3, 0x5 ;  /* 0x0000000503167836 */ /* 0x002fe20000000000 */
[----:B------:R0:W-:Y:S01]  /*06d0*/  STL [R1+0x4], R2 ;  /* 0x0000040201007387 */ /* 0x0001e20000100800 */
[----:B--2---:R-:W-:Y:S02]  /*06e0*/  IMAD.SHL.U32 R21, R0, 0x80, RZ ;  /* 0x0000008000157824 */ /* 0x004fe400078e00ff */
[----:B------:R-:W-:-:S03]  /*06f0*/  IMAD.MOV.U32 R0, RZ, RZ, R3 ;  /* 0x000000ffff007224 */ /* 0x000fc600078e0003 */
[C---:B------:R-:W-:Y:S01]  /*0700*/  LOP3.LUT R16, R21.reuse, 0x3f, R16, 0xf8, !PT ;  /* 0x0000003f15107812 */ /* 0x040fe200078ef810 */
[C---:B------:R-:W-:Y:S01]  /*0710*/  VIADD R3, R0.reuse, 0xd ;  /* 0x0000000d00037836 */ /* 0x040fe20000000000 */
[----:B------:R-:W-:Y:S01]  /*0720*/  LOP3.LUT R21, R21, 0x40, R20, 0xfe, !PT ;  /* 0x0000004015157812 */ /* 0x000fe200078efe14 */
[C---:B0-----:R-:W-:Y:S02]  /*0730*/  VIADD R2, R0.reuse, 0xe ;  /* 0x0000000e00027836 */ /* 0x041fe40000000000 */
[----:B------:R0:W-:Y:S01]  /*0740*/  STL [R1+0xd44], R16 ;  /* 0x000d441001007387 */ /* 0x0001e20000100800 */
[----:B------:R-:W-:-:S03]  /*0750*/  VIADD R0, R0, 0xf ;  /* 0x0000000f00007836 */ /* 0x000fc60000000000 */
[----:B0-----:R0:W5:Y:S04]  /*0760*/  LDL.LU R16, [R1+0xd5c] ;  /* 0x000d5c0001107983 */ /* 0x0011680000300800 */
[----:B------:R0:W5:Y:S04]  /*0770*/  LDL.LU R20, [R1+0xd58] ;  /* 0x000d580001147983 */ /* 0x0001680000300800 */
[----:B------:R1:W-:Y:S04]  /*0780*/  STL [R1+0xd48], R21 ;  /* 0x000d481501007387 */ /* 0x0003e80000100800 */
[----:B-1----:R0:W5:Y:S01]  /*0790*/  LDL.LU R21, [R1+0xd54] ;  /* 0x000d540001157983 */ /* 0x0021620000300800 */
[----:B------:R-:W-:Y:S05]  /*07a0*/  @!P0 BRA `(.L_x_0) ;  /* 0x000001e800248947 */ /* 0x000fea0003800000 */
[----:B------:R-:W2:Y:S04]  /*07b0*/  LDL R17, [R1+0xd44] ;  /* 0x000d440001117983 */ /* 0x000ea80000100800 */
[----:B------:R-:W3:Y:S01]  /*07c0*/  LDL R18, [R1+0xd48] ;  /* 0x000d480001127983 */ /* 0x000ee20000100800 */
[----:B-----5:R-:W-:Y:S01]  /*07d0*/  IABS R9, R20 ;  /* 0x0000001400097213 */ /* 0x020fe20000000000 */
[----:B------:R-:W-:Y:S01]  /*07e0*/  ULDC UR5, c[0x0][0x23c] ;  /* 0x00008f0000057ab9 */ /* 0x000fe20000000800 */
[----:B------:R-:W-:Y:S01]  /*07f0*/  IABS R8, R21 ;  /* 0x0000001500087213 */ /* 0x000fe20000000000 */
[----:B------:R-:W4:Y:S01]  /*0800*/  LDL R19, [R1+0x4] ;  /* 0x0000040001137983 */ /* 0x000f220000100800 */
[----:B------:R-:W1:Y:S01]  /*0810*/  I2F.RP R10, R9 ;  /* 0x00000009000a7306 */ /* 0x000e620000209400 */
[----:B------:R-:W-:Y:S01]  /*0820*/  ISETP.GE.AND P5, PT, R0, RZ, PT ;  /* 0x000000ff0000720c */ /* 0x000fe20003fa6270 */
[----:B------:R-:W-:Y:S01]  /*0830*/  ULDC.64 UR6, c[0x0][0x218] ;  /* 0x0000860000067ab9 */ /* 0x000fe20000000a00 */
[----:B------:R0:W-:Y:S01]  /*0840*/  STL [R1+0xdc0], R21 ;  /* 0x000dc01501007387 */ /* 0x0001e20000100800 */
[----:B------:R-:W-:Y:S01]  /*0850*/  IABS R16, R24 ;  /* 0x0000001800107213 */ /* 0x000fe20000000000 */
[----:B------:R-:W-:-:S03]  /*0860*/  ULDC.64 UR10, c[0x0][0x210] ;  /* 0x00008400000a7ab9 */ /* 0x000fc60000000a00 */
[----:B------:R-:W0:Y:S08]  /*0870*/  I2F.RP R14, R8 ;  /* 0x00000008000e7306 */ /* 0x000e300000209400 */
[----:B-1----:R-:W1:Y:S08]  /*0880*/  MUFU.RCP R10, R10 ;  /* 0x0000000a000a7308 */ /* 0x002e700000001000 */
[----:B0-----:R-:W0:Y:S01]  /*0890*/  MUFU.RCP R4, R14 ;  /* 0x0000000e00047308 */ /* 0x001e220000001000 */
[----:B-1----:R-:W-:-:S07]  /*08a0*/  VIADD R5, R10, 0xffffffe ;  /* 0x0ffffffe0a057836 */ /* 0x002fce0000000000 */
[----:B------:R-:W1:Y:S01]  /*08b0*/  F2I.FTZ.U32.TRUNC.NTZ R5, R5 ;  /* 0x0000000500057305 */ /* 0x000e62000021f000 */
[----:B0-----:R-:W-:-:S07]  /*08c0*/  VIADD R6, R4, 0xffffffe ;  /* 0x0ffffffe04067836 */ /* 0x001fce0000000000 */
[----:B------:R0:W0:Y:S01]  /*08d0*/  F2I.FTZ.U32.TRUNC.NTZ R7, R6 ;  /* 0x0000000600077305 */ /* 0x000022000021f000 */
[----:B-1----:R-:W-:Y:S02]  /*08e0*/  IMAD.MOV R4, RZ, RZ, -R5 ;  /* 0x000000ffff047224 */ /* 0x002fe400078e0a05 */
[----:B0-----:R-:W-:Y:S02]  /*08f0*/  IMAD.MOV.U32 R6, RZ, RZ, RZ ;  /* 0x000000ffff067224 */ /* 0x001fe400078e00ff */
[----:B------:R-:W-:Y:S02]  /*0900*/  IMAD R11, R4, R9, RZ ;  /* 0x00000009040b7224 */ /* 0x000fe400078e02ff */
[----:B------:R-:W-:Y:S02]  /*0910*/  IMAD.MOV.U32 R4, RZ, RZ, RZ ;  /* 0x000000ffff047224 */ /* 0x000fe400078e00ff */
[----:B------:R-:W-:Y:S02]  /*0920*/  IMAD.MOV R13, RZ, RZ, -R7 ;  /* 0x000000ffff0d7224 */ /* 0x000fe400078e0a07 */
[----:B------:R-:W-:Y:S01]  /*0930*/  IMAD.HI.U32 R11, R5, R11, R4 ;  /* 0x0000000b050b7227 */ /* 0x000fe200078e0004 */
[----:B------:R-:W-:-:S03]  /*0940*/  IABS R4, R0 ;  /* 0x0000000000047213 */ /* 0x000fc60000000000 */
[----:B------:R-:W-:-:S04]  /*0950*/  IMAD R13, R13, R8, RZ ;  /* 0x000000080d0d7224 */ /* 0x000fc800078e02ff */
[----:B------:R-:W-:Y:S01]  /*0960*/  IMAD.HI.U32 R6, R7, R13, R6 ;  /* 0x0000000d07067227 */ /* 0x000fe200078e0006 */
[----:B------:R-:W-:Y:S02]  /*0970*/  IABS R13, R29 ;  /* 0x0000001d000d7213 */ /* 0x000fe40000000000 */
[----:B--2---:R-:W-:Y:S02]  /*0980*/  IABS R12, R17 ;  /* 0x00000011000c7213 */ /* 0x004fe40000000000 */
[----:B---3--:R-:W-:-:S03]  /*0990*/  IABS R10, R18 ;  /* 0x00000012000a7213 */ /* 0x008fc60000000000 */
[----:B------:R-:W-:-:S04]  /*09a0*/  IMAD.HI.U32 R5, R11, R12, RZ ;  /* 0x0000000c0b057227 */ /* 0x000fc800078e00ff */
[----:B------:R-:W-:Y:S02]  /*09b0*/  IMAD.MOV R5, RZ, RZ, -R5 ;  /* 0x000000ffff057224 */ /* 0x000fe400078e0a05 */
[----:B------:R-:W-:-:S04]  /*09c0*/  IMAD.HI.U32 R11, R11, R10, RZ ;  /* 0x0000000a0b0b7227 */ /* 0x000fc800078e00ff */
[C---:B------:R-:W-:Y:S01]  /*09d0*/  IMAD R12, R9.reuse, R5, R12 ;  /* 0x00000005090c7224 */ /* 0x040fe200078e020c */
[----:B------:R-:W-:Y:S01]  /*09e0*/  IABS R5, R2 ;  /* 0x0000000200057213 */ /* 0x000fe20000000000 */
[----:B------:R-:W-:Y:S02]  /*09f0*/  IMAD.MOV R7, RZ, RZ, -R11 ;  /* 0x000000ffff077224 */ /* 0x000fe400078e0a0b */
[----:B------:R-:W-:Y:S01]  /*0a00*/  IMAD.HI.U32 R11, R6, R4, RZ ;  /* 0x00000004060b7227 */ /* 0x000fe200078e00ff */
[----:B------:R-:W-:-:S03]  /*0a10*/  ISETP.GT.U32.AND P0, PT, R9, R12, PT ;  /* 0x0000000c0900720c */ /* 0x000fc60003f04070 */
[----:B------:R-:W-:Y:S01]  /*0a20*/  IMAD R10, R9, R7, R10 ;  /* 0x00000007090a7224 */ /* 0x000fe200078e020a */
[----:B------:R-:W-:Y:S01]  /*0a30*/  IABS R7, R3 ;  /* 0x0000000300077213 */ /* 0x000fe20000000000 */
[----:B------:R-:W-:-:S03]  /*0a40*/  IMAD.HI.U32 R15, R6, R5, RZ ;  /* 0x00000005060f7227 */ /* 0x000fc600078e00ff */
[----:B------:R-:W-:Y:S01]  /*0a50*/  ISETP.GT.U32.AND P1, PT, R9, R10, PT ;  /* 0x0000000a0900720c */ /* 0x000fe20003f24070 */
[----:B------:R-:W-:Y:S02]  /*0a60*/  IMAD.MOV R15, RZ, RZ, -R15 ;  /* 0x000000ffff0f7224 */ /* 0x000fe400078e0a0f */
[----:B------:R-:W-:-:S04]  /*0a70*/  IMAD.HI.U32 R14, R6, R7, RZ ;  /* 0x00000007060e7227 */ /* 0x000fc800078e00ff */
[----:B------:R-:W-:Y:S02]  /*0a80*/  @!P0 IMAD.IADD R12, R12, 0x1, -R9 ;  /* 0x000000010c0c8824 */ /* 0x000fe400078e0a09 */
[----:B------:R-:W-:Y:S02]  /*0a90*/  IMAD R5, R8, R15, R5 ;  /* 0x0000000f08057224 */ /* 0x000fe400078e0205 */
[----:B------:R-:W-:Y:S01]  /*0aa0*/  IMAD.MOV R14, RZ, RZ, -R14 ;  /* 0x000000ffff0e7224 */ /* 0x000fe200078e0a0e */
[----:B------:R-:W-:Y:S01]  /*0ab0*/  ISETP.GT.U32.AND P3, PT, R9, R12, PT ;  /* 0x0000000c0900720c */ /* 0x000fe20003f64070 */
[----:B------:R-:W-:Y:S01]  /*0ac0*/  @!P1 IMAD.IADD R10, R10, 0x1, -R9 ;  /* 0x000000010a0a9824 */ /* 0x000fe200078e0a09 */
[C---:B------:R-:W-:Y:S01]  /*0ad0*/  ISETP.GT.U32.AND P4, PT, R8.reuse, R5, PT ;  /* 0x000000050800720c */ /* 0x040fe20003f84070 */
[----:B------:R-:W-:Y:S01]  /*0ae0*/  IMAD R7, R8, R14, R7 ;  /* 0x0000000e08077224 */ /* 0x000fe200078e0207 */
[----:B------:R-:W-:Y:S01]  /*0af0*/  ISETP.GE.AND P1, PT, R17, RZ, PT ;  /* 0x000000ff1100720c */ /* 0x000fe20003f26270 */
[----:B------:R-:W-:Y:S01]  /*0b00*/  IMAD.MOV R11, RZ, RZ, -R11 ;  /* 0x000000ffff0b7224 */ /* 0x000fe200078e0a0b */
[----:B------:R-:W-:-:S02]  /*0b10*/  ISETP.GT.U32.AND P0, PT, R9, R10, PT ;  /* 0x0000000a0900720c */ /* 0x000fc40003f04070 */
[C---:B------:R-:W-:Y:S01]  /*0b20*/  ISETP.GT.U32.AND P6, PT, R8.reuse, R7, PT ;  /* 0x000000070800720c */ /* 0x040fe20003fc4070 */
[----:B------:R-:W-:Y:S01]  /*0b30*/  IMAD R4, R8, R11, R4 ;  /* 0x0000000b08047224 */ /* 0x000fe200078e0204 */
[----:B------:R-:W-:-:S03]  /*0b40*/  IABS R11, R28 ;  /* 0x0000001c000b7213 */ /* 0x000fc60000000000 */
[----:B------:R-:W-:Y:S01]  /*0b50*/  @!P3 IMAD.IADD R12, R12, 0x1, -R9 ;  /* 0x000000010c0cb824 */ /* 0x000fe200078e0a09 */
[----:B------:R-:W-:Y:S01]  /*0b60*/  ISETP.GE.AND P3, PT, R2, RZ, PT ;  /* 0x000000ff0200720c */ /* 0x000fe20003f66270 */
[----:B------:R-:W-:Y:S01]  /*0b70*/  @!P4 IMAD.IADD R5, R5, 0x1, -R8 ;  /* 0x000000010505c824 */ /* 0x000fe200078e0a08 */
[----:B------:R-:W-:Y:S01]  /*0b80*/  ISETP.NE.AND P4, PT, R20, RZ, PT ;  /* 0x000000ff1400720c */ /* 0x000fe20003f85270 */
[----:B------:R-:W-:Y:S01]  /*0b90*/  @!P1 IMAD.MOV R12, RZ, RZ, -R12 ;  /* 0x000000ffff0c9224 */ /* 0x000fe200078e0a0c */
[----:B------:R-:W-:Y:S01]  /*0ba0*/  LOP3.LUT R20, RZ, R20, RZ, 0x33, !PT ;  /* 0x00000014ff147212 */ /* 0x000fe200078e33ff */
[----:B------:R-:W-:Y:S01]  /*0bb0*/  IMAD.MOV.U32 R14, RZ, RZ, R11 ;  /* 0x000000ffff0e7224 */ /* 0x000fe200078e000b */
[----:B------:R-:W-:Y:S01]  /*0bc0*/  ISETP.GT.U32.AND P2, PT, R8, R4, PT ;  /* 0x000000040800720c */ /* 0x000fe20003f44070 */
[----:B------:R-:W-:Y:S01]  /*0bd0*/  @!P6 IMAD.IADD R7, R7, 0x1, -R8 ;  /* 0x000000010707e824 */ /* 0x000fe200078e0a08 */
[----:B------:R-:W-:Y:S01]  /*0be0*/  SEL R2, R20, R12, !P4 ;  /* 0x0000000c14027207 */ /* 0x000fe20006000000 */
[----:B------:R-:W-:Y:S01]  /*0bf0*/  IMAD.HI.U32 R0, R6, R14, RZ ;  /* 0x0000000e06007227 */ /* 0x000fe200078e00ff */
[----:B------:R-:W-:-:S02]  /*0c00*/  ISETP.GT.U32.AND P6, PT, R8, R5, PT ;  /* 0x000000050800720c */ /* 0x000fc40003fc4070 */
[----:B------:R-:W-:Y:S01]  /*0c10*/  ISETP.GT.U32.AND P1, PT, R8, R7, PT ;  /* 0x000000070800720c */ /* 0x000fe20003f24070 */
[----:B------:R-:W-:Y:S01]  /*0c20*/  STL [R1+0x9c], R2 ;  /* 0x00009c0201007387 */ /* 0x000fe20000100800 */
[----:B------:R-:W-:Y:S02]  /*0c30*/  IMAD.MOV R0, RZ, RZ, -R0 ;  /* 0x000000ffff007224 */ /* 0x000fe400078e0a00 */
[----:B------:R-:W-:Y:S01]  /*0c40*/  @!P0 IMAD.IADD R10, R10, 0x1, -R9 ;  /* 0x000000010a0a8824 */ /* 0x000fe200078e0a09 */
[----:B------:R-:W2:Y:S01]  /*0c50*/  LDL.LU R21, [R1+0xc] ;  /* 0x00000c0001157983 */ /* 0x000ea20000300800 */
[----:B------:R-:W-:Y:S01]  /*0c60*/  ISETP.GE.AND P0, PT, R18, RZ, PT ;  /* 0x000000ff1200720c */ /* 0x000fe20003f06270 */
[----:B------:R-:W-:Y:S02]  /*0c70*/  @!P2 IMAD.IADD R4, R4, 0x1, -R8 ;  /* 0x000000010404a824 */ /* 0x000fe400078e0a08 */
[C---:B------:R-:W-:Y:S02]  /*0c80*/  IMAD R14, R8.reuse, R0, R14 ;  /* 0x00000000080e7224 */ /* 0x040fe400078e020e */
[----:B------:R-:W-:Y:S01]  /*0c90*/  @!P6 IMAD.IADD R5, R5, 0x1, -R8 ;  /* 0x000000010505e824 */ /* 0x000fe200078e0a08 */
[----:B------:R-:W-:Y:S01]  /*0ca0*/  ISETP.GT.U32.AND P2, PT, R8, R4, PT ;  /* 0x000000040800720c */ /* 0x000fe20003f44070 */
[----:B------:R-:W-:Y:S01]  /*0cb0*/  IMAD.HI.U32 R11, R6, R13, RZ ;  /* 0x0000000d060b7227 */ /* 0x000fe200078e00ff */
[----:B------:R-:W-:-:S02]  /*0cc0*/  ISETP.GT.U32.AND P6, PT, R8, R14, PT ;  /* 0x0000000e0800720c */ /* 0x000fc40003fc4070 */
[----:B------:R-:W-:Y:S01]  /*0cd0*/  IABS R12, R26 ;  /* 0x0000001a000c7213 */ /* 0x000fe20000000000 */
[----:B------:R-:W-:Y:S02]  /*0ce0*/  IMAD.MOV R11, RZ, RZ, -R11 ;  /* 0x000000ffff0b7224 */ /* 0x000fe400078e0a0b */
[----:B------:R-:W-:Y:S02]  /*0cf0*/  @!P0 IMAD.MOV R10, RZ, RZ, -R10 ;  /* 0x000000ffff0a8224 */ /* 0x000fe400078e0a0a */
[----:B------:R-:W-:-:S03]  /*0d00*/  IMAD R11, R8, R11, R13 ;  /* 0x0000000b080b7224 */ /* 0x000fc600078e020d */
[----:B------:R-:W-:Y:S01]  /*0d10*/  SEL R0, R20, R10, !P4 ;  /* 0x0000000a14007207 */ /* 0x000fe20006000000 */
[--C-:B------:R-:W-:Y:S01]  /*0d20*/  @!P2 IMAD.IADD R4, R4, 0x1, -R8.reuse ;  /* 0x000000010404a824 */ /* 0x100fe200078e0a08 */
[----:B------:R-:W-:Y:S01]  /*0d30*/  ISETP.GT.U32.AND P0, PT, R8, R11, PT ;  /* 0x0000000b0800720c */ /* 0x000fe20003f04070 */
[----:B------:R-:W-:Y:S02]  /*0d40*/  @!P6 IMAD.IADD R14, R14, 0x1, -R8 ;  /* 0x000000010e0ee824 */ /* 0x000fe400078e0a08 */
[----:B------:R-:W-:Y:S01]  /*0d50*/  @!P5 IMAD.MOV R4, RZ, RZ, -R4 ;  /* 0x000000ffff04d224 */ /* 0x000fe200078e0a04 */
[----:B------:R0:W-:Y:S02]  /*0d60*/  STL [R1+0x98], R0 ;  /* 0x0000980001007387 */ /* 0x0001e40000100800 */
[----:B------:R-:W-:Y:S01]  /*0d70*/  ISETP.GT.U32.AND P5, PT, R8, R14, PT ;  /* 0x0000000e0800720c */ /* 0x000fe20003fa4070 */
[----:B0-----:R-:W-:-:S04]  /*0d80*/  IMAD.HI.U32 R0, R6, R12, RZ ;  /* 0x0000000c06007227 */ /* 0x001fc800078e00ff */
[----:B------:R-:W-:-:S04]  /*0d90*/  IMAD.MOV R0, RZ, RZ, -R0 ;  /* 0x000000ffff007224 */ /* 0x000fc800078e0a00 */
[----:B------:R-:W-:-:S04]  /*0da0*/  IMAD R12, R8, R0, R12 ;  /* 0x00000000080c7224 */ /* 0x000fc800078e020c */
[----:B------:R-:W-:Y:S02]  /*0db0*/  @!P5 IMAD.IADD R14, R14, 0x1, -R8 ;  /* 0x000000010e0ed824 */ /* 0x000fe400078e0a08 */
[----:B------:R-:W-:Y:S01]  /*0dc0*/  IMAD.HI.U32 R9, R6, R16, RZ ;  /* 0x0000001006097227 */ /* 0x000fe200078e00ff */
[----:B------:R-:W-:-:S03]  /*0dd0*/  ISETP.GT.U32.AND P5, PT, R8, R12, PT ;  /* 0x0000000c0800720c */ /* 0x000fc60003fa4070 */
[----:B------:R-:W-:-:S04]  /*0de0*/  IMAD.MOV R9, RZ, RZ, -R9 ;  /* 0x000000ffff097224 */ /* 0x000fc800078e0a09 */
[----:B------:R-:W-:Y:S01]  /*0df0*/  IMAD R16, R8, R9, R16 ;  /* 0x0000000908107224 */ /* 0x000fe200078e0210 */
[----:B------:R-:W-:Y:S01]  /*0e00*/  ISETP.GE.AND P2, PT, R29, RZ, PT ;  /* 0x000000ff1d00720c */ /* 0x000fe20003f46270 */
[--C-:B------:R-:W-:Y:S01]  /*0e10*/  @!P1 IMAD.IADD R7, R7, 0x1, -R8.reuse ;  /* 0x0000000107079824 */ /* 0x100fe200078e0a08 */
[----:B------:R-:W3:Y:S03]  /*0e20*/  LDL R29, [R1+0xd20] ;  /* 0x000d2000011d7983 */ /* 0x000ee60000100800 */
[--C-:B------:R-:W-:Y:S01]  /*0e30*/  @!P5 IMAD.IADD R12, R12, 0x1, -R8.reuse ;  /* 0x000000010c0cd824 */ /* 0x100fe200078e0a08 */
[----:B------:R-:W-:Y:S01]  /*0e40*/  ISETP.GT.U32.AND P5, PT, R8, R16, PT ;  /* 0x000000100800720c */ /* 0x000fe20003fa4070 */
[----:B------:R-:W-:Y:S01]  /*0e50*/  @!P0 IMAD.IADD R11, R11, 0x1, -R8 ;  /* 0x000000010b0b8824 */ /* 0x000fe200078e0a08 */
[----:B------:R-:W-:Y:S02]  /*0e60*/  ISETP.GE.AND P1, PT, R28, RZ, PT ;  /* 0x000000ff1c00720c */ /* 0x000fe40003f26270 */
[----:B------:R-:W-:Y:S01]  /*0e70*/  IABS R15, R27 ;  /* 0x0000001b000f7213 */ /* 0x000fe20000000000 */
[----:B------:R-:W3:Y:S01]  /*0e80*/  LDL.LU R28, [R1+0x10] ;  /* 0x00001000011c7983 */ /* 0x000ee20000300800 */
[----:B------:R-:W-:-:S03]  /*0e90*/  ISETP.GE.AND P0, PT, R27, RZ, PT ;  /* 0x000000ff1b00720c */ /* 0x000fc60003f06270 */
[----:B------:R-:W3:Y:S04]  /*0ea0*/  LDL.LU R27, [R1+0x8] ;  /* 0x00000800011b7983 */ /* 0x000ee80000300800 */
[----:B------:R-:W-:-:S05]  /*0eb0*/  @!P5 IMAD.IADD R16, R16, 0x1, -R8 ;  /* 0x000000011010d824 */ /* 0x000fca00078e0a08 */
[----:B------:R-:W-:Y:S01]  /*0ec0*/  ISETP.GT.U32.AND P5, PT, R8, R16, PT ;  /* 0x000000100800720c */ /* 0x000fe20003fa4070 */
[----:B------:R-:W-:Y:S01]  /*0ed0*/  IMAD.HI.U32 R2, R6, R15, RZ ;  /* 0x0000000f06027227 */ /* 0x000fe200078e00ff */
[----:B------:R-:W-:-:S03]  /*0ee0*/  ISETP.GT.U32.AND P6, PT, R8, R11, PT ;  /* 0x0000000b0800720c */ /* 0x000fc60003fc4070 */
[----:B------:R-:W-:Y:S01]  /*0ef0*/  IMAD.MOV R2, RZ, RZ, -R2 ;  /* 0x000000ffff027224 */ /* 0x000fe200078e0a02 */
[----:B------:R-:W-:-:S03]  /*0f00*/  IABS R13, R25 ;  /* 0x00000019000d7213 */ /* 0x000fc60000000000 */
[----:B------:R-:W-:-:S04]  /*0f10*/  IMAD R15, R8, R2, R15 ;  /* 0x00000002080f7224 */ /* 0x000fc800078e020f */
[--C-:B------:R-:W-:Y:S01]  /*0f20*/  @!P5 IMAD.IADD R16, R16, 0x1, -R8.reuse ;  /* 0x000000011010d824 */ /* 0x100fe200078e0a08 */
[----:B------:R-:W-:Y:S02]  /*0f30*/  ISETP.GE.AND P5, PT, R26, RZ, PT ;  /* 0x000000ff1a00720c */ /* 0x000fe40003fa6270 */
[----:B------:R-:W3:Y:S01]  /*0f40*/  LDL.LU R26, [R1+0x4] ;  /* 0x00000400011a7983 */ /* 0x000ee20000300800 */
[----:B------:R-:W-:Y:S01]  /*0f50*/  @!P6 IMAD.IADD R11, R11, 0x1, -R8 ;  /* 0x000000010b0be824 */ /* 0x000fe200078e0a08 */
[----:B------:R-:W-:Y:S01]  /*0f60*/  ISETP.GT.U32.AND P6, PT, R8, R15, PT ;  /* 0x0000000f0800720c */ /* 0x000fe20003fc4070 */
[----:B------:R-:W-:-:S04]  /*0f70*/  IMAD.HI.U32 R0, R6, R13, RZ ;  /* 0x0000000d06007227 */ /* 0x000fc800078e00ff */
[----:B------:R-:W-:-:S04]  /*0f80*/  IMAD.MOV R0, RZ, RZ, -R0 ;  /* 0x000000ffff007224 */ /* 0x000fc800078e0a00 */
[----:B------:R-:W-:-:S04]  /*0f90*/  IMAD R13, R8, R0, R13 ;  /* 0x00000000080d7224 */ /* 0x000fc800078e020d */
[----:B------:R-:W-:Y:S01]  /*0fa0*/  @!P6 IMAD.IADD R15, R15, 0x1, -R8 ;  /* 0x000000010f0fe824 */ /* 0x000fe200078e0a08 */
[----:B------:R-:W-:-:S13]  /*0fb0*/  ISETP.GT.U32.AND P6, PT, R8, R13, PT ;  /* 0x0000000d0800720c */ /* 0x000fda0003fc4070 */
[----:B------:R-:W-:Y:S01]  /*0fc0*/  @!P6 IMAD.IADD R13, R13, 0x1, -R8 ;  /* 0x000000010d0de824 */ /* 0x000fe200078e0a08 */
[----:B------:R-:W-:-:S13]  /*0fd0*/  ISETP.GT.U32.AND P6, PT, R8, R15, PT ;  /* 0x0000000f0800720c */ /* 0x000fda0003fc4070 */
[----:B------:R-:W-:-:S04]  /*0fe0*/  @!P6 IMAD.IADD R15, R15, 0x1, -R8 ;  /* 0x000000010f0fe824 */ /* 0x000fc800078e0a08 */
[----:B------:R-:W-:Y:S01]  /*0ff0*/  @!P0 IMAD.MOV R15, RZ, RZ, -R15 ;  /* 0x000000ffff0f8224 */ /* 0x000fe200078e0a0f */
[----:B------:R-:W-:-:S13]  /*1000*/  ISETP.GE.AND P0, PT, R24, RZ, PT ;  /* 0x000000ff1800720c */ /* 0x000fda0003f06270 */
[----:B------:R-:W-:Y:S01]  /*1010*/  @!P0 IMAD.MOV R16, RZ, RZ, -R16 ;  /* 0x000000ffff108224 */ /* 0x000fe200078e0a10 */
[----:B--2---:R-:W-:Y:S02]  /*1020*/  IABS R10, R21 ;  /* 0x00000015000a7213 */ /* 0x004fe40000000000 */
[----:B------:R-:W-:Y:S02]  /*1030*/  ISETP.GE.AND P0, PT, R21, RZ, PT ;  /* 0x000000ff1500720c */ /* 0x000fe40003f06270 */
[----:B------:R-:W2:Y:S01]  /*1040*/  LDL.LU R21, [R1+0xdc0] ;  /* 0x000dc00001157983 */ /* 0x000ea20000300800 */
[----:B------:R-:W-:Y:S02]  /*1050*/  ISETP.GE.AND P4, PT, R3, RZ, PT ;  /* 0x000000ff0300720c */ /* 0x000fe40003f86270 */
[----:B------:R-:W-:Y:S01]  /*1060*/  IABS R3, R22 ;  /* 0x0000001600037213 */ /* 0x000fe20000000000 */
[----:B------:R-:W-:Y:S01]  /*1070*/  @!P3 IMAD.MOV R5, RZ, RZ, -R5 ;  /* 0x000000ffff05b224 */ /* 0x000fe200078e0a05 */
[----:B----4-:R-:W-:-:S02]  /*1080*/  IABS R0, R19 ;  /* 0x0000001300007213 */ /* 0x010fc40000000000 */
[----:B------:R-:W-:Y:S01]  /*1090*/  ISETP.GT.U32.AND P3, PT, R8, R12, PT ;  /* 0x0000000c0800720c */ /* 0x000fe20003f64070 */
[----:B------:R-:W-:-:S04]  /*10a0*/  IMAD.HI.U32 R18, R6, R3, RZ ;  /* 0x0000000306127227 */ /* 0x000fc800078e00ff */
[----:B------:R-:W-:Y:S02]  /*10b0*/  IMAD.MOV R18, RZ, RZ, -R18 ;  /* 0x000000ffff127224 */ /* 0x000fe400078e0a12 */
[----:B------:R-:W-:Y:S01]  /*10c0*/  @!P4 IMAD.MOV R7, RZ, RZ, -R7 ;  /* 0x000000ffff07c224 */ /* 0x000fe200078e0a07 */
[----:B------:R-:W-:Y:S01]  /*10d0*/  ISETP.GT.U32.AND P4, PT, R8, R13, PT ;  /* 0x0000000d0800720c */ /* 0x000fe20003f84070 */
[----:B------:R-:W-:-:S04]  /*10e0*/  IMAD.HI.U32 R17, R6, R0, RZ ;  /* 0x0000000006117227 */ /* 0x000fc800078e00ff */
[----:B------:R-:W-:Y:S02]  /*10f0*/  IMAD R3, R8, R18, R3 ;  /* 0x0000001208037224 */ /* 0x000fe400078e0203 */
[----:B------:R-:W-:Y:S02]  /*1100*/  IMAD.MOV R17, RZ, RZ, -R17 ;  /* 0x000000ffff117224 */ /* 0x000fe400078e0a11 */
[----:B------:R-:W-:Y:S01]  /*1110*/  @!P3 IMAD.IADD R12, R12, 0x1, -R8 ;  /* 0x000000010c0cb824 */ /* 0x000fe200078e0a08 */
[C---:B------:R-:W-:Y:S01]  /*1120*/  ISETP.GT.U32.AND P3, PT, R8.reuse, R3, PT ;  /* 0x000000030800720c */ /* 0x040fe20003f64070 */
[C---:B------:R-:W-:Y:S02]  /*1130*/  IMAD R0, R8.reuse, R17, R0 ;  /* 0x0000001108007224 */ /* 0x040fe400078e0200 */
[----:B------:R-:W-:Y:S01]  /*1140*/  @!P4 IMAD.IADD R13, R13, 0x1, -R8 ;  /* 0x000000010d0dc824 */ /* 0x000fe200078e0a08 */
[----:B------:R-:W-:Y:S02]  /*1150*/  IABS R2, R23 ;  /* 0x0000001700027213 */ /* 0x000fe40000000000 */
[----:B------:R-:W-:-:S03]  /*1160*/  ISETP.GT.U32.AND P4, PT, R8, R0, PT ;  /* 0x000000000800720c */ /* 0x000fc60003f84070 */
[----:B------:R-:W-:-:S04]  /*1170*/  IMAD.HI.U32 R19, R6, R2, RZ ;  /* 0x0000000206137227 */ /* 0x000fc800078e00ff */
[----:B------:R-:W-:Y:S02]  /*1180*/  @!P3 IMAD.IADD R3, R3, 0x1, -R8 ;  /* 0x000000010303b824 */ /* 0x000fe400078e0a08 */
[----:B------:R-:W-:Y:S02]  /*1190*/  IMAD.MOV R19, RZ, RZ, -R19 ;  /* 0x000000ffff137224 */ /* 0x000fe400078e0a13 */
[----:B------:R-:W-:-:S04]  /*11a0*/  IMAD.HI.U32 R17, R6, R10, RZ ;  /* 0x0000000a06117227 */ /* 0x000fc800078e00ff */
[----:B------:R-:W-:Y:S01]  /*11b0*/  @!P4 IMAD.IADD R0, R0, 0x1, -R8 ;  /* 0x000000010000c824 */ /* 0x000fe200078e0a08 */
[C---:B------:R-:W-:Y:S01]  /*11c0*/  ISETP.GT.U32.AND P4, PT, R8.reuse, R3, PT ;  /* 0x000000030800720c */ /* 0x040fe20003f84070 */
[----:B------:R-:W-:Y:S02]  /*11d0*/  IMAD R2, R8, R19, R2 ;  /* 0x0000001308027224 */ /* 0x000fe400078e0202 */
[----:B------:R-:W-:-:S03]  /*11e0*/  IMAD.MOV R17, RZ, RZ, -R17 ;  /* 0x000000ffff117224 */ /* 0x000fc600078e0a11 */
[C---:B------:R-:W-:Y:S01]  /*11f0*/  ISETP.GT.U32.AND P6, PT, R8.reuse, R2, PT ;  /* 0x000000020800720c */ /* 0x040fe20003fc4070 */
[----:B------:R-:W-:Y:S02]  /*1200*/  IMAD R10, R8, R17, R10 ;  /* 0x00000011080a7224 */ /* 0x000fe400078e020a */
[----:B------:R-:W-:Y:S01]  /*1210*/  @!P2 IMAD.MOV R11, RZ, RZ, -R11 ;  /* 0x000000ffff0ba224 */ /* 0x000fe200078e0a0b */
[----:B---3--:R-:W-:-:S05]  /*1220*/  IABS R9, R27 ;  /* 0x0000001b00097213 */ /* 0x008fca0000000000 */
[----:B------:R-:W-:Y:S01]  /*1230*/  IMAD.HI.U32 R19, R6, R9, RZ ;  /* 0x0000000906137227 */ /* 0x000fe200078e00ff */
[----:B------:R-:W-:Y:S02]  /*1240*/  IABS R18, R28 ;  /* 0x0000001c00127213 */ /* 0x000fe40000000000 */
[C---:B------:R-:W-:Y:S01]  /*1250*/  ISETP.GT.U32.AND P2, PT, R8.reuse, R10, PT ;  /* 0x0000000a0800720c */ /* 0x040fe20003f44070 */
[----:B------:R-:W-:Y:S01]  /*1260*/  IMAD.MOV R19, RZ, RZ, -R19 ;  /* 0x000000ffff137224 */ /* 0x000fe200078e0a13 */
[----:B------:R-:W-:Y:S01]  /*1270*/  IABS R20, R29 ;  /* 0x0000001d00147213 */ /* 0x000fe20000000000 */
[----:B------:R-:W-:Y:S01]  /*1280*/  @!P4 IMAD.IADD R3, R3, 0x1, -R8 ;  /* 0x000000010303c824 */ /* 0x000fe200078e0a08 */
[----:B------:R-:W-:Y:S01]  /*1290*/  ISETP.GE.AND P4, PT, R25, RZ, PT ;  /* 0x000000ff1900720c */ /* 0x000fe20003f86270 */
[----:B------:R-:W-:Y:S02]  /*12a0*/  IMAD R9, R8, R19, R9 ;  /* 0x0000001308097224 */ /* 0x000fe400078e0209 */
[----:B------:R-:W-:-:S04]  /*12b0*/  IMAD.HI.U32 R19, R6, R18, RZ ;  /* 0x0000001206137227 */ /* 0x000fc800078e00ff */
[----:B------:R-:W-:Y:S02]  /*12c0*/  IMAD.MOV.U32 R17, RZ, RZ, R20 ;  /* 0x000000ffff117224 */ /* 0x000fe400078e0014 */
[----:B------:R-:W-:Y:S02]  /*12d0*/  IMAD.MOV R19, RZ, RZ, -R19 ;  /* 0x000000ffff137224 */ /* 0x000fe400078e0a13 */
[----:B------:R-:W-:Y:S01]  /*12e0*/  @!P6 IMAD.IADD R2, R2, 0x1, -R8 ;  /* 0x000000010202e824 */ /* 0x000fe200078e0a08 */
[----:B------:R-:W-:Y:S01]  /*12f0*/  ISETP.GT.U32.AND P6, PT, R8, R9, PT ;  /* 0x000000090800720c */ /* 0x000fe20003fc4070 */
[----:B------:R-:W-:-:S04]  /*1300*/  IMAD.HI.U32 R20, R6, R17, RZ ;  /* 0x0000001106147227 */ /* 0x000fc800078e00ff */
[----:B------:R-:W-:Y:S02]  /*1310*/  IMAD R6, R8, R19, R18 ;  /* 0x0000001308067224 */ /* 0x000fe400078e0212 */
[--C-:B------:R-:W-:Y:S02]  /*1320*/  @!P2 IMAD.IADD R10, R10, 0x1, -R8.reuse ;  /* 0x000000010a0aa824 */ /* 0x100fe400078e0a08 */
[----:B------:R-:W-:Y:S01]  /*1330*/  IMAD.MOV.U32 R19, RZ, RZ, R13 ;  /* 0x000000ffff137224 */ /* 0x000fe200078e000d */
[C---:B------:R-:W-:Y:S02]  /*1340*/  ISETP.GT.U32.AND P3, PT, R8.reuse, R2, PT ;  /* 0x000000020800720c */ /* 0x040fe40003f64070 */
[----:B------:R-:W-:Y:S01]  /*1350*/  ISETP.GT.U32.AND P2, PT, R8, R10, PT ;  /* 0x0000000a0800720c */ /* 0x000fe20003f44070 */
[----:B------:R-:W-:Y:S01]  /*1360*/  @!P4 IMAD.MOV R19, RZ, RZ, -R19 ;  /* 0x000000ffff13c224 */ /* 0x000fe200078e0a13 */
[----:B------:R-:W-:Y:S02]  /*1370*/  ISETP.GE.AND P4, PT, R26, RZ, PT ;  /* 0x000000ff1a00720c */ /* 0x000fe40003f86270 */
[----:B------:R-:W0:Y:S01]  /*1380*/  S2R R26, SR_TID.X ;  /* 0x00000000001a7919 */ /* 0x000e220000002100 */
[----:B------:R-:W-:-:S05]  /*1390*/  @!P6 IMAD.IADD R9, R9, 0x1, -R8 ;  /* 0x000000010909e824 */ /* 0x000fca00078e0a08 */
[----:B------:R-:W-:Y:S01]  /*13a0*/  ISETP.GT.U32.AND P6, PT, R8, R9, PT ;  /* 0x000000090800720c */ /* 0x000fe20003fc4070 */
[--C-:B------:R-:W-:Y:S01]  /*13b0*/  @!P3 IMAD.IADD R2, R2, 0x1, -R8.reuse ;  /* 0x000000010202b824 */ /* 0x100fe200078e0a08 */
[----:B------:R-:W-:Y:S01]  /*13c0*/  ISETP.GT.U32.AND P3, PT, R8, R6, PT ;  /* 0x000000060800720c */ /* 0x000fe20003f64070 */
[----:B------:R-:W-:Y:S01]  /*13d0*/  @!P2 IMAD.IADD R10, R10, 0x1, -R8 ;  /* 0x000000010a0aa824 */ /* 0x000fe200078e0a08 */
[----:B------:R-:W-:Y:S01]  /*13e0*/  ISETP.GE.AND P2, PT, R27, RZ, PT ;  /* 0x000000ff1b00720c */ /* 0x000fe20003f46270 */
[----:B------:R-:W-:Y:S01]  /*13f0*/  IMAD.MOV R20, RZ, RZ, -R20 ;  /* 0x000000ffff147224 */ /* 0x000fe200078e0a14 */
[----:B------:R-:W1:Y:S03]  /*1400*/  LDC R27, c[0x0][0x230] ;  /* 0x00008c00ff1b7b82 */ /* 0x000e660000000800 */
[----:B------:R-:W-:-:S04]  /*1410*/  IMAD R17, R8, R20, R17 ;  /* 0x0000001408117224 */ /* 0x000fc800078e0211 */
[----:B------:R-:W-:Y:S01]  /*1420*/  @!P6 IMAD.IADD R9, R9, 0x1, -R8 ;  /* 0x000000010909e824 */ /* 0x000fe200078e0a08 */
[----:B------:R-:W-:Y:S01]  /*1430*/  ISETP.GT.U32.AND P6, PT, R8, R17, PT ;  /* 0x000000110800720c */ /* 0x000fe20003fc4070 */
[----:B------:R-:W-:Y:S02]  /*1440*/  IMAD.MOV.U32 R18, RZ, RZ, R12 ;  /* 0x000000ffff127224 */ /* 0x000fe400078e000c */
[----:B------:R-:W-:Y:S02]  /*1450*/  @!P3 IMAD.IADD R6, R6, 0x1, -R8 ;  /* 0x000000010606b824 */ /* 0x000fe400078e0a08 */
[----:B------:R-:W-:Y:S01]  /*1460*/  @!P1 IMAD.MOV R14, RZ, RZ, -R14 ;  /* 0x000000ffff0e9224 */ /* 0x000fe200078e0a0e */
[C---:B------:R-:W-:Y:S01]  /*1470*/  ISETP.GT.U32.AND P1, PT, R8.reuse, R0, PT ;  /* 0x000000000800720c */ /* 0x040fe20003f24070 */
[----:B------:R-:W-:Y:S01]  /*1480*/  @!P5 IMAD.MOV R18, RZ, RZ, -R18 ;  /* 0x000000ffff12d224 */ /* 0x000fe200078e0a12 */
[----:B------:R-:W-:Y:S01]  /*1490*/  ISETP.GT.U32.AND P5, PT, R8, R6, PT ;  /* 0x000000060800720c */ /* 0x000fe20003fa4070 */
[C---:B0-----:R-:W-:Y:S01]  /*14a0*/  IMAD.SHL.U32 R12, R26.reuse, 0x2, RZ ;  /* 0x000000021a0c7824 */ /* 0x041fe200078e00ff */
[----:B------:R-:W-:-:S03]  /*14b0*/  LOP3.LUT R13, R26, 0x7, RZ, 0xc0, !PT ;  /* 0x000000071a0d7812 */ /* 0x000fc600078ec0ff */
[--C-:B------:R-:W-:Y:S02]  /*14c0*/  @!P6 IMAD.IADD R17, R17, 0x1, -R8.reuse ;  /* 0x000000011111e824 */ /* 0x100fe400078e0a08 */
[----:B-1----:R-:W-:Y:S01]  /*14d0*/  VIADD R27, R27, 0x7f ;  /* 0x0000007f1b1b7836 */ /* 0x002fe20000000000 */
[----:B------:R-:W-:Y:S01]  /*14e0*/  LOP3.LUT R20, R12, 0x10, RZ, 0xc0, !PT ;  /* 0x000000100c147812 */ /* 0x000fe200078ec0ff */
[----:B------:R-:W-:Y:S01]  /*14f0*/  IMAD R13, R13, 0x110, RZ ;  /* 0x000001100d0d7824 */ /* 0x000fe200078e02ff */
[----:B------:R-:W-:Y:S01]  /*1500*/  ISETP.GE.AND P3, PT, R22, RZ, PT ;  /* 0x000000ff1600720c */ /* 0x000fe20003f66270 */
[----:B------:R-:W-:Y:S01]  /*1510*/  @!P1 IMAD.IADD R0, R0, 0x1, -R8 ;  /* 0x0000000100009824 */ /* 0x000fe200078e0a08 */
[----:B------:R-:W-:Y:S02]  /*1520*/  ISETP.GT.U32.AND P6, PT, R8, R17, PT ;  /* 0x000000110800720c */ /* 0x000fe40003fc4070 */
[----:B------:R-:W-:Y:S02]  /*1530*/  LOP3.LUT R22, R20, 0x20, R26, 0xf8, !PT ;  /* 0x0000002014167812 */ /* 0x000fe400078ef81a */
[----:B------:R-:W-:Y:S01]  /*1540*/  ISETP.GE.AND P1, PT, R23, RZ, PT ;  /* 0x000000ff1700720c */ /* 0x000fe20003f26270 */
[----:B------:R-:W-:Y:S01]  /*1550*/  @!P5 IMAD.IADD R6, R6, 0x1, -R8 ;  /* 0x000000010606d824 */ /* 0x000fe200078e0a08 */
[----:B------:R-:W-:Y:S01]  /*1560*/  SHF.R.S32.HI R23, RZ, 0x1f, R27 ;  /* 0x0000001fff177819 */ /* 0x000fe2000001141b */
[----:B------:R-:W-:Y:S01]  /*1570*/  IMAD.SHL.U32 R20, R26, 0x80, RZ ;  /* 0x000000801a147824 */ /* 0x000fe200078e00ff */
[----:B------:R-:W-:-:S02]  /*1580*/  ISETP.GE.AND P5, PT, R28, RZ, PT ;  /* 0x000000ff1c00720c */ /* 0x000fc40003fa6270 */
[----:B------:R-:W-:Y:S02]  /*1590*/  LOP3.LUT R22, R13, R22, RZ, 0x3c, !PT ;  /* 0x000000160d167212 */ /* 0x000fe400078e3cff */
[----:B------:R-:W-:Y:S02]  /*15a0*/  LOP3.LUT R28, R26, 0x3f, RZ, 0xc0, !PT ;  /* 0x0000003f1a1c7812 */ /* 0x000fe400078ec0ff */
[----:B------:R-:W-:Y:S02]  /*15b0*/  LEA.HI R23, R23, R27, RZ, 0x7 ;  /* 0x0000001b17177211 */ /* 0x000fe400078f38ff */
[----:B------:R-:W-:Y:S02]  /*15c0*/  LOP3.LUT R27, R13, 0x30, R12, 0x78, !PT ;  /* 0x000000300d1b7812 */ /* 0x000fe400078e780c */
[----:B------:R-:W-:Y:S01]  /*15d0*/  LOP3.LUT R12, R22, 0x800, R20, 0xf8, !PT ;  /* 0x00000800160c7812 */ /* 0x000fe200078ef814 */
[----:B------:R-:W-:Y:S01]  /*15e0*/  IMAD.MOV.U32 R20, RZ, RZ, R3 ;  /* 0x000000ffff147224 */ /* 0x000fe200078e0003 */
[----:B------:R-:W-:Y:S01]  /*15f0*/  LOP3.LUT R24, R28, 0x40, RZ, 0xfc, !PT ;  /* 0x000000401c187812 */ /* 0x000fe200078efcff */
[----:B------:R-:W-:-:S02]  /*1600*/  @!P6 IMAD.IADD R17, R17, 0x1, -R8 ;  /* 0x000000011111e824 */ /* 0x000fc400078e0a08 */
[----:B------:R-:W-:Y:S01]  /*1610*/  @!P3 IMAD.MOV R20, RZ, RZ, -R20 ;  /* 0x000000ffff14b224 */ /* 0x000fe200078e0a14 */
[----:B------:R-:W-:Y:S01]  /*1620*/  ISETP.GE.AND P3, PT, R29, RZ, PT ;  /* 0x000000ff1d00720c */ /* 0x000fe20003f66270 */
[----:B------:R-:W-:Y:S02]  /*1630*/  IMAD R13, R24, UR5, RZ ;  /* 0x00000005180d7c24 */ /* 0x000fe4000f8e02ff */
[----:B------:R-:W-:Y:S01]  /*1640*/  IMAD.MOV.U32 R8, RZ, RZ, R2 ;  /* 0x000000ffff087224 */ /* 0x000fe200078e0002 */
[----:B------:R0:W-:Y:S03]  /*1650*/  STL [R1+0x120], R12 ;  /* 0x0001200c01007387 */ /* 0x0001e60000100800 */
[----:B------:R-:W-:Y:S02]  /*1660*/  @!P1 IMAD.MOV R8, RZ, RZ, -R8 ;  /* 0x000000ffff089224 */ /* 0x000fe400078e0a08 */
[----:B------:R-:W-:Y:S01]  /*1670*/  @!P0 IMAD.MOV R10, RZ, RZ, -R10 ;  /* 0x000000ffff0a8224 */ /* 0x000fe200078e0a0a */
[----:B0-----:R-:W-:Y:S01]  /*1680*/  LEA R12, P1, R13, UR6, 0x1 ;  /* 0x000000060d0c7c11 */ /* 0x001fe2000f8208ff */
[----:B------:R-:W-:-:S03]  /*1690*/  IMAD R3, R28, UR5, RZ ;  /* 0x000000051c037c24 */ /* 0x000fc6000f8e02ff */
[----:B------:R-:W-:Y:S01]  /*16a0*/  LEA.HI.X.SX32 R13, R13, UR7, 0x1, P1 ;  /* 0x000000070d0d7c11 */ /* 0x000fe200088f0eff */
[----:B------:R-:W-:Y:S02]  /*16b0*/  @!P4 IMAD.MOV R0, RZ, RZ, -R0 ;  /* 0x000000ffff00c224 */ /* 0x000fe400078e0a00 */
[----:B------:R-:W-:Y:S02]  /*16c0*/  @!P2 IMAD.MOV R9, RZ, RZ, -R9 ;  /* 0x000000ffff09a224 */ /* 0x000fe400078e0a09 */
[----:B------:R-:W-:Y:S02]  /*16d0*/  @!P5 IMAD.MOV R6, RZ, RZ, -R6 ;  /* 0x000000ffff06d224 */ /* 0x000fe400078e0a06 */
[----:B------:R-:W-:Y:S01]  /*16e0*/  @!P3 IMAD.MOV R17, RZ, RZ, -R17 ;  /* 0x000000ffff11b224 */ /* 0x000fe200078e0a11 */
[----:B------:R-:W-:Y:S01]  /*16f0*/  LEA R2, P6, R3, UR6, 0x1 ;  /* 0x0000000603027c11 */ /* 0x000fe2000f8c08ff */
[----:B------:R-:W-:Y:S01]  /*1700*/  ULDC UR6, c[0x0][0x240] ;  /* 0x0000900000067ab9 */ /* 0x000fe20000000800 */
[----:B------:R0:W-:Y:S01]  /*1710*/  STL [R1+0x400], R27 ;  /* 0x0004001b01007387 */ /* 0x0001e20000100800 */
[----:B--2---:R-:W-:-:S02]  /*1720*/  ISETP.NE.AND P1, PT, R21, RZ, PT ;  /* 0x000000ff1500720c */ /* 0x004fc40003f25270 */
[----:B------:R-:W-:-:S04]  /*1730*/  LOP3.LUT R21, RZ, R21, RZ, 0x33, !PT ;  /* 0x00000015ff157212 */ /* 0x000fc800078e33ff */
[C---:B------:R-:W-:Y:S02]  /*1740*/  SEL R10, R21.reuse, R10, !P1 ;  /* 0x0000000a150a7207 */ /* 0x040fe40004800000 */
[C---:B------:R-:W-:Y:S02]  /*1750*/  SEL R4, R21.reuse, R4, !P1 ;  /* 0x0000000415047207 */ /* 0x040fe40004800000 */
[C---:B------:R-:W-:Y:S02]  /*1760*/  SEL R5, R21.reuse, R5, !P1 ;  /* 0x0000000515057207 */ /* 0x040fe40004800000 */
[C---:B------:R-:W-:Y:S02]  /*1770*/  SEL R7, R21.reuse, R7, !P1 ;  /* 0x0000000715077207 */ /* 0x040fe40004800000 */
[C---:B------:R-:W-:Y:S02]  /*1780*/  SEL R11, R21.reuse, R11, !P1 ;  /* 0x0000000b150b7207 */ /* 0x040fe40004800000 */
[----:B------:R-:W-:-:S02]  /*1790*/  SEL R22, R21, R14, !P1 ;  /* 0x0000000e15167207 */ /* 0x000fc40004800000 */
        /* <DEDUP_REMOVED lines=9> */
[----:B------:R-:W-:Y:S01]  /*1830*/  SEL R21, R21, R17, !P1 ;  /* 0x0000001115157207 */ /* 0x000fe20004800000 */
[----:B------:R-:W-:Y:S02]  /*1840*/  IMAD R10, R10, UR6, RZ ;  /* 0x000000060a0a7c24 */ /* 0x000fe4000f8e02ff */
[----:B------:R-:W-:Y:S02]  /*1850*/  IMAD R14, R4, UR6, RZ ;  /* 0x00000006040e7c24 */ /* 0x000fe4000f8e02ff */
[----:B------:R-:W-:-:S02]  /*1860*/  IMAD R0, R5, UR6, RZ ;  /* 0x0000000605007c24 */ /* 0x000fc4000f8e02ff */
[----:B------:R-:W-:Y:S02]  /*1870*/  IMAD R5, R21, UR6, RZ ;  /* 0x0000000615057c24 */ /* 0x000fe4000f8e02ff */
[----:B------:R-:W-:Y:S02]  /*1880*/  IMAD.MOV.U32 R4, RZ, RZ, R27 ;  /* 0x000000ffff047224 */ /* 0x000fe400078e001b */
[----:B------:R-:W-:Y:S02]  /*1890*/  IMAD R15, R7, UR6, RZ ;  /* 0x00000006070f7c24 */ /* 0x000fe4000f8e02ff */
[----:B------:R-:W-:Y:S02]  /*18a0*/  IMAD R16, R11, UR6, RZ ;  /* 0x000000060b107c24 */ /* 0x000fe4000f8e02ff */
[----:B------:R-:W-:Y:S02]  /*18b0*/  IMAD R17, R22, UR6, RZ ;  /* 0x0000000616117c24 */ /* 0x000fe4000f8e02ff */
[----:B------:R-:W-:-:S02]  /*18c0*/  IMAD.MOV.U32 R21, RZ, RZ, R10 ;  /* 0x000000ffff157224 */ /* 0x000fc400078e000a */
[----:B------:R-:W-:Y:S02]  /*18d0*/  IMAD R22, R8, UR6, RZ ;  /* 0x0000000608167c24 */ /* 0x000fe4000f8e02ff */
[----:B0-----:R-:W-:Y:S02]  /*18e0*/  IMAD R27, R9, UR6, RZ ;  /* 0x00000006091b7c24 */ /* 0x001fe4000f8e02ff */
[--C-:B------:R-:W-:Y:S01]  /*18f0*/  IMAD.WIDE R10, R14, 0x2, R12.reuse ;  /* 0x000000020e0a7825 */ /* 0x100fe200078e020c */
[----:B------:R-:W-:Y:S03]  /*1900*/  STL [R1+0x60], R5 ;  /* 0x0000600501007387 */ /* 0x000fe60000100800 */
[----:B------:R-:W-:Y:S02]  /*1910*/  IMAD R18, R23, UR6, RZ ;  /* 0x0000000617127c24 */ /* 0x000fe4000f8e02ff */
[----:B------:R-:W-:Y:S01]  /*1920*/  IMAD.WIDE R8, R0, 0x2, R12 ;  /* 0x0000000200087825 */ /* 0x000fe200078e020c */
[----:B------:R0:W-:Y:S03]  /*1930*/  STL.64 [R1+0x58], R10 ;  /* 0x0000580a01007387 */ /* 0x0001e60000100a00 */
[----:B------:R-:W-:-:S02]  /*1940*/  IMAD R23, R6, UR6, RZ ;  /* 0x0000000606177c24 */ /* 0x000fc4000f8e02ff */
[--C-:B------:R-:W-:Y:S01]  /*1950*/  IMAD.WIDE R6, R15, 0x2, R12.reuse ;  /* 0x000000020f067825 */ /* 0x100fe200078e020c */
[----:B------:R1:W-:Y:S03]  /*1960*/  STL.64 [R1+0x48], R8 ;  /* 0x0000480801007387 */ /* 0x0003e60000100a00 */
[----:B------:R-:W-:Y:S01]  /*1970*/  IMAD R24, R24, UR6, RZ ;  /* 0x0000000618187c24 */ /* 0x000fe2000f8e02ff */
[----:B------:R2:W-:Y:S01]  /*1980*/  STL.64 [R1+0x38], R6 ;  /* 0x0000380601007387 */ /* 0x0005e20000100a00 */
[----:B0-----:R-:W-:-:S04]  /*1990*/  IMAD.WIDE R10, R16, 0x2, R12 ;  /* 0x00000002100a7825 */ /* 0x001fc800078e020c */
[----:B------:R-:W-:-:S04]  /*19a0*/  IMAD.WIDE R28, R24, 0x2, R12 ;  /* 0x00000002181c7825 */ /* 0x000fc800078e020c */
[--C-:B-1----:R-:W-:Y:S01]  /*19b0*/  IMAD.WIDE R8, R17, 0x2, R12.reuse ;  /* 0x0000000211087825 */ /* 0x102fe200078e020c */
[----:B------:R-:W-:Y:S03]  /*19c0*/  STL.64 [R1+0x28], R10 ;  /* 0x0000280a01007387 */ /* 0x000fe60000100a00 */
[----:B--2---:R-:W-:Y:S01]  /*19d0*/  IMAD.WIDE R6, R18, 0x2, R12 ;  /* 0x0000000212067825 */ /* 0x004fe200078e020c */
[----:B------:R-:W-:Y:S04]  /*19e0*/  STL.64 [R1+0x18], R8 ;  /* 0x0000180801007387 */ /* 0x000fe80000100a00 */
[----:B------:R0:W-:Y:S04]  /*19f0*/  STL.64 [R1+0xd58], R28 ;  /* 0x000d581c01007387 */ /* 0x0001e80000100a00 */
[----:B------:R1:W-:Y:S04]  /*1a00*/  STL.64 [R1+0x8], R6 ;  /* 0x0000080601007387 */ /* 0x0003e80000100a00 */
[----:B0-----:R-:W2:Y:S01]  /*1a10*/  LDL R28, [R1+0x60] ;  /* 0x00006000011c7983 */ /* 0x001ea20000100800 */
[----:B------:R-:W-:-:S02]  /*1a20*/  IMAD R19, R19, UR6, RZ ;  /* 0x0000000613137c24 */ /* 0x000fc4000f8e02ff */
[----:B------:R-:W-:Y:S02]  /*1a30*/  IMAD R25, R25, UR6, RZ ;  /* 0x0000000619197c24 */ /* 0x000fe4000f8e02ff */
[----:B------:R-:W-:Y:S02]  /*1a40*/  IMAD.MOV.U32 R29, RZ, RZ, R4 ;  /* 0x000000ffff1d7224 */ /* 0x000fe400078e0004 */
[----:B------:R-:W-:-:S04]  /*1a50*/  IMAD.WIDE R4, R19, 0x2, R12 ;  /* 0x0000000213047825 */ /* 0x000fc800078e020c */
[----:B------:R-:W-:Y:S02]  /*1a60*/  IMAD R20, R20, UR6, RZ ;  /* 0x0000000614147c24 */ /* 0x000fe4000f8e02ff */
[----:B------:R-:W-:Y:S02]  /*1a70*/  IMAD R26, R26, UR6, RZ ;  /* 0x000000061a1a7c24 */ /* 0x000fe4000f8e02ff */
[--C-:B-1----:R-:W-:Y:S01]  /*1a80*/  IMAD.WIDE R6, R25, 0x2, R12.reuse ;  /* 0x0000000219067825 */ /* 0x102fe200078e020c */
[----:B------:R0:W-:Y:S01]  /*1a90*/  STL.64 [R1+0xd60], R4 ;  /* 0x000d600401007387 */ /* 0x0001e20000100a00 */
[----:B------:R-:W-:Y:S01]  /*1aa0*/  LEA.HI.X.SX32 R3, R3, UR7, 0x1, P6 ;  /* 0x0000000703037c11 */ /* 0x000fe2000b0f0eff */
[----:B------:R-:W-:Y:S01]  /*1ab0*/  ULDC UR6, c[0x0][0x234] ;  /* 0x00008d0000067ab9 */ /* 0x000fe20000000800 */
[--C-:B------:R-:W-:Y:S01]  /*1ac0*/  IMAD.WIDE R8, R22, 0x2, R12.reuse ;  /* 0x0000000216087825 */ /* 0x100fe200078e020c */
[----:B------:R1:W-:Y:S03]  /*1ad0*/  STL.64 [R1+0xd68], R6 ;  /* 0x000d680601007387 */ /* 0x0003e60000100a00 */
[--C-:B------:R-:W-:Y:S01]  /*1ae0*/  IMAD.WIDE R10, R20, 0x2, R12.reuse ;  /* 0x00000002140a7825 */ /* 0x100fe200078e020c */
[----:B------:R3:W-:Y:S03]  /*1af0*/  STL.64 [R1+0xd70], R8 ;  /* 0x000d700801007387 */ /* 0x0007e60000100a00 */
[--C-:B0-----:R-:W-:Y:S01]  /*1b00*/  IMAD.WIDE R4, R26, 0x2, R12.reuse ;  /* 0x000000021a047825 */ /* 0x101fe200078e020c */
[----:B------:R-:W-:Y:S03]  /*1b10*/  STL.64 [R1+0xd78], R10 ;  /* 0x000d780a01007387 */ /* 0x000fe60000100a00 */
[--C-:B-1----:R-:W-:Y:S01]  /*1b20*/  IMAD.WIDE R6, R21, 0x2, R12.reuse ;  /* 0x0000000215067825 */ /* 0x102fe200078e020c */
[----:B------:R0:W-:Y:S03]  /*1b30*/  STL.64 [R1+0x70], R4 ;  /* 0x0000700401007387 */ /* 0x0001e60000100a00 */
[----:B---3--:R-:W-:-:S05]  /*1b40*/  IMAD.WIDE R8, R27, 0x2, R12 ;  /* 0x000000021b087825 */ /* 0x008fca00078e020c */
[----:B------:R-:W-:Y:S01]  /*1b50*/  STL.64 [R1+0x78], R8 ;  /* 0x0000780801007387 */ /* 0x000fe20000100a00 */
[----:B0-----:R-:W-:-:S03]  /*1b60*/  IMAD.WIDE R4, R23, 0x2, R12 ;  /* 0x0000000217047825 */ /* 0x001fc600078e020c */
[----:B------:R0:W-:Y:S04]  /*1b70*/  STL.64 [R1+0x80], R6 ;  /* 0x0000800601007387 */ /* 0x0001e80000100a00 */
[----:B------:R1:W-:Y:S01]  /*1b80*/  STL.64 [R1+0x88], R4 ;  /* 0x0000880401007387 */ /* 0x0003e20000100a00 */
[----:B0-----:R-:W-:-:S04]  /*1b90*/  IMAD.WIDE R6, R14, 0x2, R2 ;  /* 0x000000020e067825 */ /* 0x001fc800078e0202 */
[----:B-1----:R-:W-:-:S04]  /*1ba0*/  IMAD.WIDE R4, R0, 0x2, R2 ;  /* 0x0000000200047825 */ /* 0x002fc800078e0202 */
[----:B------:R-:W-:Y:S02]  /*1bb0*/  IMAD.MOV.U32 R0, RZ, RZ, R29 ;  /* 0x000000ffff007224 */ /* 0x000fe400078e001d */
[----:B--2---:R-:W-:-:S05]  /*1bc0*/  IMAD.WIDE R8, R28, 0x2, R12 ;  /* 0x000000021c087825 */ /* 0x004fca00078e020c */
[----:B------:R-:W-:Y:S04]  /*1bd0*/  STL.64 [R1+0x90], R8 ;  /* 0x0000900801007387 */ /* 0x000fe80000100a00 */
[----:B------:R-:W-:Y:S04]  /*1be0*/  STL.64 [R1+0x50], R6 ;  /* 0x0000500601007387 */ /* 0x000fe80000100a00 */
[----:B------:R0:W-:Y:S04]  /*1bf0*/  STL [R1+0xd88], R0 ;  /* 0x000d880001007387 */ /* 0x0001e80000100800 */
[----:B------:R-:W-:Y:S04]  /*1c00*/  STL.64 [R1+0x40], R4 ;  /* 0x0000400401007387 */ /* 0x000fe80000100a00 */
[----:B0-----:R-:W2:Y:S04]  /*1c10*/  LDL.LU R0, [R1+0x60] ;  /* 0x0000600001007983 */ /* 0x001ea80000300800 */
[----:B------:R-:W3:Y:S04]  /*1c20*/  LDL.LU.64 R8, [R1+0x18] ;  /* 0x0000180001087983 */ /* 0x000ee80000300a00 */
[----:B---3--:R0:W-:Y:S04]  /*1c30*/  STL.64 [R1+0xd80], R8 ;  /* 0x000d800801007387 */ /* 0x0081e80000100a00 */
[----:B0-----:R-:W3:Y:S04]  /*1c40*/  LDL.LU.64 R8, [R1+0x28] ;  /* 0x0000280001087983 */ /* 0x001ee80000300a00 */
[----:B---3--:R0:W-:Y:S04]  /*1c50*/  STL.64 [R1+0xd90], R8 ;  /* 0x000d900801007387 */ /* 0x0081e80000100a00 */
[----:B0-----:R-:W3:Y:S04]  /*1c60*/  LDL.LU.64 R8, [R1+0x38] ;  /* 0x0000380001087983 */ /* 0x001ee80000300a00 */
[----:B---3--:R0:W-:Y:S04]  /*1c70*/  STL.64 [R1+0xd98], R8 ;  /* 0x000d980801007387 */ /* 0x0081e80000100a00 */
[----:B0-----:R-:W3:Y:S04]  /*1c80*/  LDL.LU.64 R8, [R1+0x40] ;  /* 0x0000400001087983 */ /* 0x001ee80000300a00 */
[----:B---3--:R0:W-:Y:S04]  /*1c90*/  STL.64 [R1+0xda0], R8 ;  /* 0x000da00801007387 */ /* 0x0081e80000100a00 */
[----:B0-----:R-:W3:Y:S04]  /*1ca0*/  LDL.LU.64 R8, [R1+0x48] ;  /* 0x0000480001087983 */ /* 0x001ee80000300a00 */
[----:B---3--:R0:W-:Y:S04]  /*1cb0*/  STL.64 [R1+0xda8], R8 ;  /* 0x000da80801007387 */ /* 0x0081e80000100a00 */
[----:B0-----:R-:W3:Y:S01]  /*1cc0*/  LDL.LU.64 R8, [R1+0x50] ;  /* 0x0000500001087983 */ /* 0x001ee20000300a00 */
[----:B------:R-:W-:-:S03]  /*1cd0*/  IMAD.WIDE R12, R15, 0x2, R2 ;  /* 0x000000020f0c7825 */ /* 0x000fc600078e0202 */
[----:B---3--:R0:W-:Y:S04]  /*1ce0*/  STL.64 [R1+0xdb0], R8 ;  /* 0x000db00801007387 */ /* 0x0081e80000100a00 */
[----:B0-----:R-:W3:Y:S01]  /*1cf0*/  LDL.LU.64 R8, [R1+0x58] ;  /* 0x0000580001087983 */ /* 0x001ee20000300a00 */
[----:B------:R-:W-:-:S04]  /*1d00*/  IMAD.WIDE R10, R16, 0x2, R2 ;  /* 0x00000002100a7825 */ /* 0x000fc800078e0202 */
[----:B------:R-:W-:-:S04]  /*1d10*/  IMAD.WIDE R6, R17, 0x2, R2 ;  /* 0x0000000211067825 */ /* 0x000fc800078e0202 */
[----:B------:R-:W-:-:S04]  /*1d20*/  IMAD.WIDE R28, R18, 0x2, R2 ;  /* 0x00000002121c7825 */ /* 0x000fc800078e0202 */
[----:B------:R-:W-:-:S04]  /*1d30*/  IMAD.WIDE R14, R19, 0x2, R2 ;  /* 0x00000002130e7825 */ /* 0x000fc800078e0202 */
[----:B------:R-:W-:-:S04]  /*1d40*/  IMAD.WIDE R16, R25, 0x2, R2 ;  /* 0x0000000219107825 */ /* 0x000fc800078e0202 */
[----:B------:R-:W-:Y:S01]  /*1d50*/  IMAD.WIDE R18, R22, 0x2, R2 ;  /* 0x0000000216127825 */ /* 0x000fe200078e0202 */
[----:B---3--:R0:W-:Y:S04]  /*1d60*/  STL.64 [R1+0xdb8], R8 ;  /* 0x000db80801007387 */ /* 0x0081e80000100a00 */
[----:B------:R-:W3:Y:S04]  /*1d70*/  LDL.LU.64 R4, [R1+0x8] ;  /* 0x0000080001047983 */ /* 0x000ee80000300a00 */
[----:B------:R1:W-:Y:S01]  /*1d80*/  STL.64 [R1+0x30], R12 ;  /* 0x0000300c01007387 */ /* 0x0003e20000100a00 */
[----:B0-----:R-:W-:-:S02]  /*1d90*/  IMAD.MOV.U32 R8, RZ, RZ, R21 ;  /* 0x000000ffff087224 */ /* 0x001fc400078e0015 */
[----:B------:R-:W-:Y:S02]  /*1da0*/  IMAD.MOV.U32 R9, RZ, RZ, R23 ;  /* 0x000000ffff097224 */ /* 0x000fe400078e0017 */
[----:B------:R-:W-:-:S04]  /*1db0*/  IMAD.WIDE R22, R26, 0x2, R2 ;  /* 0x000000021a167825 */ /* 0x000fc800078e0202 */
[----:B-1----:R-:W-:-:S04]  /*1dc0*/  IMAD.WIDE R12, R24, 0x2, R2 ;  /* 0x00000002180c7825 */ /* 0x002fc800078e0202 */
[----:B------:R-:W-:-:S04]  /*1dd0*/  IMAD.WIDE R24, R27, 0x2, R2 ;  /* 0x000000021b187825 */ /* 0x000fc800078e0202 */
[----:B------:R-:W-:-:S04]  /*1de0*/  IMAD.WIDE R26, R8, 0x2, R2 ;  /* 0x00000002081a7825 */ /* 0x000fc800078e0202 */
[----:B------:R-:W-:-:S05]  /*1df0*/  IMAD.WIDE R8, R9, 0x2, R2 ;  /* 0x0000000209087825 */ /* 0x000fca00078e0202 */
[----:B------:R0:W-:Y:S04]  /*1e00*/  STL.64 [R1+0x68], R8 ;  /* 0x0000680801007387 */ /* 0x0001e80000100a00 */
[----:B0-----:R-:W4:Y:S01]  /*1e10*/  LDL.LU.64 R8, [R1+0xdb8] ;  /* 0x000db80001087983 */ /* 0x001f220000300a00 */
[----:B------:R-:W-:-:S04]  /*1e20*/  IMAD.WIDE R20, R20, 0x2, R2 ;  /* 0x0000000214147825 */ /* 0x000fc800078e0202 */
[----:B--2---:R-:W-:-:S05]  /*1e30*/  IMAD.WIDE R2, R0, 0x2, R2 ;  /* 0x0000000200027825 */ /* 0x004fca00078e0202 */
[----:B------:R0:W-:Y:S04]  /*1e40*/  STL.64 [R1+0x60], R2 ;  /* 0x0000600201007387 */ /* 0x0001e80000100a00 */
[----:B0-----:R-:W2:Y:S04]  /*1e50*/  LDL.LU.64 R2, [R1+0x30] ;  /* 0x0000300001027983 */ /* 0x001ea80000300a00 */
[----:B----4-:R0:W-:Y:S01]  /*1e60*/  STL [R1+0xd1c], R8 ;  /* 0x000d1c0801007387 */ /* 0x0101e20000100800 */
[----:B------:R-:W-:-:S03]  /*1e70*/  IMAD.MOV.U32 R0, RZ, RZ, R9 ;  /* 0x000000ffff007224 */ /* 0x000fc600078e0009 */
[----:B0-----:R-:W4:Y:S04]  /*1e80*/  LDL.LU.64 R8, [R1+0xdb0] ;  /* 0x000db00001087983 */ /* 0x001f280000300a00 */
[----:B----4-:R-:W-:Y:S04]  /*1e90*/  STL [R1+0xd18], R8 ;  /* 0x000d180801007387 */ /* 0x010fe80000100800 */
[----:B------:R0:W-:Y:S02]  /*1ea0*/  STL [R1+0xd14], R0 ;  /* 0x000d140001007387 */ /* 0x0001e40000100800 */
[----:B0-----:R-:W-:-:S02]  /*1eb0*/  IMAD.MOV.U32 R0, RZ, RZ, R9 ;  /* 0x000000ffff007224 */ /* 0x001fc400078e0009 */
[----:B------:R-:W4:Y:S04]  /*1ec0*/  LDL.LU.64 R8, [R1+0xda8] ;  /* 0x000da80001087983 */ /* 0x000f280000300a00 */
        /* <DEDUP_REMOVED lines=12> */
[----:B------:R0:W-:Y:S04]  /*1f90*/  STL [R1+0xcf4], R0 ;  /* 0x000cf40001007387 */ /* 0x0001e80000100800 */
[----:B0-----:R-:W3:Y:S04]  /*1fa0*/  LDL.LU R0, [R1+0xd88] ;  /* 0x000d880001007983 */ /* 0x001ee80000300800 */
[----:B--2---:R0:W-:Y:S02]  /*1fb0*/  STL [R1+0xcf8], R2 ;  /* 0x000cf80201007387 */ /* 0x0041e40000100800 */
[----:B0-----:R-:W-:-:S02]  /*1fc0*/  IMAD.MOV.U32 R2, RZ, RZ, R3 ;  /* 0x000000ffff027224 */ /* 0x001fc400078e0003 */
[----:B----4-:R-:W-:Y:S04]  /*1fd0*/  STL [R1+0xcf0], R8 ;  /* 0x000cf00801007387 */ /* 0x010fe80000100800 */
[----:B------:R0:W-:Y:S04]  /*1fe0*/  STL [R1+0xcec], R2 ;  /* 0x000cec0201007387 */ /* 0x0001e80000100800 */
[----:B------:R-:W2:Y:S01]  /*1ff0*/  LDL R3, [R1+0x120] ;  /* 0x0001200001037983 */ /* 0x000ea20000100800 */
[----:B0-----:R-:W-:-:S03]  /*2000*/  IMAD.MOV.U32 R2, RZ, RZ, R9 ;  /* 0x000000ffff027224 */ /* 0x001fc600078e0009 */
[----:B------:R-:W4:Y:S04]  /*2010*/  LDL.LU.64 R8, [R1+0xd80] ;  /* 0x000d800001087983 */ /* 0x000f280000300a00 */
[----:B------:R-:W-:Y:S04]  /*2020*/  STL [R1+0xce8], R10 ;  /* 0x000ce80a01007387 */ /* 0x000fe80000100800 */
[----:B------:R0:W-:Y:S02]  /*2030*/  STL [R1+0xce4], R2 ;  /* 0x000ce40201007387 */ /* 0x0001e40000100800 */
[----:B0-----:R-:W-:-:S02]  /*2040*/  IMAD.MOV.U32 R2, RZ, RZ, R11 ;  /* 0x000000ffff027224 */ /* 0x001fc400078e000b */
[----:B------:R-:W2:Y:S04]  /*2050*/  LDL.LU.64 R10, [R1+0xd78] ;  /* 0x000d7800010a7983 */ /* 0x000ea80000300a00 */
[----:B----4-:R-:W-:Y:S04]  /*2060*/  STL [R1+0xce0], R8 ;  /* 0x000ce00801007387 */ /* 0x010fe80000100800 */
[----:B------:R0:W-:Y:S02]  /*2070*/  STL [R1+0xcdc], R2 ;  /* 0x000cdc0201007387 */ /* 0x0001e40000100800 */
[----:B0-----:R-:W-:-:S02]  /*2080*/  IMAD.MOV.U32 R2, RZ, RZ, R9 ;  /* 0x000000ffff027224 */ /* 0x001fc400078e0009 */
[----:B------:R-:W4:Y:S04]  /*2090*/  LDL.LU.64 R8, [R1+0xd70] ;  /* 0x000d700001087983 */ /* 0x000f280000300a00 */
[----:B------:R-:W-:Y:S04]  /*20a0*/  STL [R1+0xcd8], R6 ;  /* 0x000cd80601007387 */ /* 0x000fe80000100800 */
[----:B------:R0:W-:Y:S02]  /*20b0*/  STL [R1+0xcd4], R2 ;  /* 0x000cd40201007387 */ /* 0x0001e40000100800 */
[----:B0-----:R-:W-:-:S02]  /*20c0*/  IMAD.MOV.U32 R2, RZ, RZ, R7 ;  /* 0x000000ffff027224 */ /* 0x001fc400078e0007 */
[----:B------:R-:W2:Y:S04]  /*20d0*/  LDL.LU.64 R6, [R1+0xd68] ;  /* 0x000d680001067983 */ /* 0x000ea80000300a00 */
[----:B---3--:R-:W-:Y:S04]  /*20e0*/  STL [R1+0xcd0], R4 ;  /* 0x000cd00401007387 */ /* 0x008fe80000100800 */
[----:B------:R0:W-:Y:S02]  /*20f0*/  STL [R1+0xccc], R2 ;  /* 0x000ccc0201007387 */ /* 0x0001e40000100800 */
[----:B0-----:R-:W-:-:S02]  /*2100*/  IMAD.MOV.U32 R2, RZ, RZ, R5 ;  /* 0x000000ffff027224 */ /* 0x001fc400078e0005 */
[----:B------:R-:W3:Y:S04]  /*2110*/  LDL.LU.64 R4, [R1+0xd60] ;  /* 0x000d600001047983 */ /* 0x000ee80000300a00 */
[----:B------:R-:W-:Y:S04]  /*2120*/  STL [R1+0xcc8], R28 ;  /* 0x000cc81c01007387 */ /* 0x000fe80000100800 */
[----:B------:R0:W-:Y:S02]  /*2130*/  STL [R1+0xcc4], R2 ;  /* 0x000cc40201007387 */ /* 0x0001e40000100800 */
[----:B0-----:R-:W-:-:S02]  /*2140*/  IMAD.MOV.U32 R2, RZ, RZ, R29 ;  /* 0x000000ffff027224 */ /* 0x001fc400078e001d */
[----:B------:R-:W4:Y:S04]  /*2150*/  LDL.LU.64 R28, [R1+0xd58] ;  /* 0x000d5800011c7983 */ /* 0x000f280000300a00 */
[----:B----4-:R-:W-:Y:S04]  /*2160*/  STL [R1+0xcc0], R28 ;  /* 0x000cc01c01007387 */ /* 0x010fe80000100800 */
[----:B------:R-:W-:Y:S04]  /*2170*/  STL [R1+0xcbc], R2 ;  /* 0x000cbc0201007387 */ /* 0x000fe80000100800 */
[----:B------:R-:W-:Y:S04]  /*2180*/  STL [R1+0xcb4], R29 ;  /* 0x000cb41d01007387 */ /* 0x000fe80000100800 */
[----:B------:R-:W-:Y:S04]  /*2190*/  STL [R1+0xcb8], R12 ;  /* 0x000cb80c01007387 */ /* 0x000fe80000100800 */
[----:B------:R0:W-:Y:S04]  /*21a0*/  STL [R1+0xcac], R13 ;  /* 0x000cac0d01007387 */ /* 0x0001e80000100800 */
[----:B0-----:R-:W4:Y:S04]  /*21b0*/  LDL.LU.64 R12, [R1+0x70] ;  /* 0x00007000010c7983 */ /* 0x001f280000300a00 */
[----:B---3--:R-:W-:Y:S04]  /*21c0*/  STL [R1+0xcb0], R4 ;  /* 0x000cb00401007387 */ /* 0x008fe80000100800 */
[----:B------:R-:W-:Y:S04]  /*21d0*/  STL [R1+0xca4], R5 ;  /* 0x000ca40501007387 */ /* 0x000fe80000100800 */
[----:B------:R-:W-:Y:S04]  /*21e0*/  STL [R1+0xca8], R14 ;  /* 0x000ca80e01007387 */ /* 0x000fe80000100800 */
[----:B------:R-:W-:Y:S04]  /*21f0*/  STL [R1+0xc9c], R15 ;  /* 0x000c9c0f01007387 */ /* 0x000fe80000100800 */
[----:B--2---:R-:W-:Y:S04]  /*2200*/  STL [R1+0xca0], R6 ;  /* 0x000ca00601007387 */ /* 0x004fe80000100800 */
[----:B------:R-:W-:Y:S01]  /*2210*/  STL [R1+0xc94], R7 ;  /* 0x000c940701007387 */ /* 0x000fe20000100800 */
[----:B------:R-:W-:-:S03]  /*2220*/  IMAD.MOV.U32 R29, RZ, RZ, R0 ;  /* 0x000000ffff1d7224 */ /* 0x000fc600078e0000 */
[----:B------:R-:W-:Y:S04]  /*2230*/  STL [R1+0xc98], R16 ;  /* 0x000c981001007387 */ /* 0x000fe80000100800 */
[----:B------:R-:W2:Y:S04]  /*2240*/  LDL.LU R2, [R1+0x98] ;  /* 0x0000980001027983 */ /* 0x000ea80000300800 */
[----:B------:R0:W-:Y:S04]  /*2250*/  STL [R1+0xc8c], R17 ;  /* 0x000c8c1101007387 */ /* 0x0001e80000100800 */
[----:B0-----:R-:W3:Y:S04]  /*2260*/  LDL.LU.64 R16, [R1+0x80] ;  /* 0x0000800001107983 */ /* 0x001ee80000300a00 */
[----:B------:R-:W3:Y:S04]  /*2270*/  LDL.LU R0, [R1+0x9c] ;  /* 0x00009c0001007983 */ /* 0x000ee80000300800 */
[----:B------:R-:W3:Y:S04]  /*2280*/  LDL.LU.64 R14, [R1+0x88] ;  /* 0x00008800010e7983 */ /* 0x000ee80000300a00 */
[----:B------:R0:W-:Y:S04]  /*2290*/  STL [R1+0xc90], R8 ;  /* 0x000c900801007387 */ /* 0x0001e80000100800 */
[----:B------:R-:W-:Y:S04]  /*22a0*/  STL [R1+0xc84], R9 ;  /* 0x000c840901007387 */ /* 0x000fe80000100800 */
[----:B------:R-:W3:Y:S04]  /*22b0*/  LDL.LU.64 R6, [R1+0x68] ;  /* 0x0000680001067983 */ /* 0x000ee80000300a00 */
[----:B------:R-:W-:Y:S01]  /*22c0*/  STL [R1+0xc88], R18 ;  /* 0x000c881201007387 */ /* 0x000fe20000100800 */
[----:B0-----:R-:W0:Y:S03]  /*22d0*/  LDC R8, c[0x0][0x238] ;  /* 0x00008e00ff087b82 */ /* 0x001e260000000800 */
[----:B------:R1:W-:Y:S04]  /*22e0*/  STL [R1+0xc7c], R19 ;  /* 0x000c7c1301007387 */ /* 0x0003e80000100800 */
[----:B-1----:R-:W3:Y:S04]  /*22f0*/  LDL.LU.64 R18, [R1+0x78] ;  /* 0x0000780001127983 */ /* 0x002ee80000300a00 */
[----:B------:R-:W-:Y:S04]  /*2300*/  STL [R1+0xc80], R10 ;  /* 0x000c800a01007387 */ /* 0x000fe80000100800 */
[----:B------:R-:W3:Y:S04]  /*2310*/  LDL.LU.64 R4, [R1+0x90] ;  /* 0x0000900001047983 */ /* 0x000ee80000300a00 */
[----:B------:R-:W-:Y:S04]  /*2320*/  STL [R1+0xc74], R11 ;  /* 0x000c740b01007387 */ /* 0x000fe80000100800 */
[----:B------:R-:W-:Y:S04]  /*2330*/  STL [R1+0xc78], R20 ;  /* 0x000c781401007387 */ /* 0x000fe80000100800 */
[----:B------:R-:W-:Y:S04]  /*2340*/  STL [R1+0xc64], R21 ;  /* 0x000c641501007387 */ /* 0x000fe80000100800 */
[----:B----4-:R1:W-:Y:S01]  /*2350*/  STL [R1+0xc6c], R12 ;  /* 0x000c6c0c01007387 */ /* 0x0103e20000100800 */
[----:B------:R-:W-:-:S03]  /*2360*/  IMAD.MOV.U32 R9, RZ, RZ, R13 ;  /* 0x000000ffff097224 */ /* 0x000fc600078e000d */
[----:B-1----:R-:W4:Y:S04]  /*2370*/  LDL.LU.64 R12, [R1+0x60] ;  /* 0x00006000010c7983 */ /* 0x002f280000300a00 */
[----:B------:R1:W-:Y:S04]  /*2380*/  STL [R1+0xc68], R9 ;  /* 0x000c680901007387 */ /* 0x0003e80000100800 */
[----:B------:R-:W-:Y:S04]  /*2390*/  STL [R1+0xc70], R22 ;  /* 0x000c701601007387 */ /* 0x000fe80000100800 */
[----:B------:R-:W-:Y:S01]  /*23a0*/  STL [R1+0xc54], R23 ;  /* 0x000c541701007387 */ /* 0x000fe20000100800 */
[----:B------:R-:W-:-:S02]  /*23b0*/  IMAD.MOV.U32 R28, RZ, RZ, R29 ;  /* 0x000000ffff1c7224 */ /* 0x000fc400078e001d */
[----:B------:R-:W-:Y:S02]  /*23c0*/  IMAD.MOV.U32 R29, RZ, RZ, R3 ;  /* 0x000000ffff1d7224 */ /* 0x000fe400078e0003 */
[----:B--2---:R-:W-:Y:S02]  /*23d0*/  IMAD R2, R2, UR6, RZ ;  /* 0x0000000602027c24 */ /* 0x004fe4000f8e02ff */
[----:B---3--:R-:W-:-:S05]  /*23e0*/  IMAD R0, R0, UR6, RZ ;  /* 0x0000000600007c24 */ /* 0x008fca000f8e02ff */
[----:B------:R-:W-:Y:S01]  /*23f0*/  LEA R10, P0, R0, UR10, 0x1 ;  /* 0x0000000a000a7c11 */ /* 0x000fe2000f8008ff */
[----:B------:R-:W-:Y:S02]  /*2400*/  IMAD.MOV.U32 R3, RZ, RZ, R7 ;  /* 0x000000ffff037224 */ /* 0x000fe400078e0007 */
[----:B-1----:R-:W-:Y:S01]  /*2410*/  IMAD.MOV.U32 R9, RZ, RZ, R19 ;  /* 0x000000ffff097224 */ /* 0x002fe200078e0013 */
[----:B------:R-:W-:Y:S04]  /*2420*/  STL [R1+0xc5c], R18 ;  /* 0x000c5c1201007387 */ /* 0x000fe80000100800 */
[----:B------:R-:W-:Y:S04]  /*2430*/  STL [R1+0xc60], R24 ;  /* 0x000c601801007387 */ /* 0x000fe80000100800 */
[----:B------:R1:W-:Y:S04]  /*2440*/  STL [R1+0xc58], R9 ;  /* 0x000c580901007387 */ /* 0x0003e80000100800 */
[----:B------:R-:W-:Y:S01]  /*2450*/  STL [R1+0xc44], R25 ;  /* 0x000c441901007387 */ /* 0x000fe20000100800 */
[----:B-1----:R-:W-:-:S03]  /*2460*/  IMAD.MOV.U32 R9, RZ, RZ, R17 ;  /* 0x000000ffff097224 */ /* 0x002fc600078e0011 */
[----:B------:R-:W-:Y:S04]  /*2470*/  STL [R1+0xc4c], R16 ;  /* 0x000c4c1001007387 */ /* 0x000fe80000100800 */
[----:B------:R1:W-:Y:S04]  /*2480*/  STL [R1+0xc48], R9 ;  /* 0x000c480901007387 */ /* 0x0003e80000100800 */
[----:B------:R-:W-:Y:S04]  /*2490*/  STL [R1+0xc50], R26 ;  /* 0x000c501a01007387 */ /* 0x000fe80000100800 */
[----:B------:R-:W-:Y:S01]  /*24a0*/  STL [R1+0x430], R27 ;  /* 0x0004301b01007387 */ /* 0x000fe20000100800 */
[----:B-1----:R-:W-:-:S03]  /*24b0*/  IMAD.MOV.U32 R9, RZ, RZ, R15 ;  /* 0x000000ffff097224 */ /* 0x002fc600078e000f */
[----:B------:R1:W-:Y:S04]  /*24c0*/  STL [R1+0x438], R14 ;  /* 0x0004380e01007387 */ /* 0x0003e80000100800 */
[----:B------:R-:W-:Y:S04]  /*24d0*/  STL [R1+0x434], R9 ;  /* 0x0004340901007387 */ /* 0x000fe80000100800 */
[----:B------:R-:W-:Y:S01]  /*24e0*/  STL [R1+0x440], R6 ;  /* 0x0004400601007387 */ /* 0x000fe20000100800 */
[----:B-1----:R-:W-:-:S03]  /*24f0*/  LEA R14, P1, R2, UR10, 0x1 ;  /* 0x0000000a020e7c11 */ /* 0x002fc6000f8208ff */
[----:B------:R-:W-:Y:S01]  /*2500*/  STL [R1+0x43c], R3 ;  /* 0x00043c0301007387 */ /* 0x000fe20000100800 */
[----:B------:R-:W-:Y:S01]  /*2510*/  LEA.HI.X.SX32 R15, R2, UR11, 0x1, P1 ;  /* 0x0000000b020f7c11 */ /* 0x000fe200088f0eff */
[----:B------:R-:W-:Y:S02]  /*2520*/  IMAD.MOV.U32 R2, RZ, RZ, R5 ;  /* 0x000000ffff027224 */ /* 0x000fe400078e0005 */
[----:B------:R0:W-:Y:S01]  /*2530*/  STL [R1+0x448], R4 ;  /* 0x0004480401007387 */ /* 0x0001e20000100800 */
[----:B------:R-:W-:-:S03]  /*2540*/  LEA.HI.X.SX32 R11, R0, UR11, 0x1, P0 ;  /* 0x0000000b000b7c11 */ /* 0x000fc600080f0eff */
[----:B------:R-:W-:Y:S04]  /*2550*/  STL.64 [R1+0x110], R14 ;  /* 0x0001100e01007387 */ /* 0x000fe80000100a00 */
[----:B------:R1:W-:Y:S01]  /*2560*/  STL [R1+0x444], R2 ;  /* 0x0004440201007387 */ /* 0x0003e20000100800 */
[C---:B0-----:R-:W-:Y:S02]  /*2570*/  IMAD R4, R8.reuse, 0x7f, RZ ;  /* 0x0000007f08047824 */ /* 0x041fe400078e02ff */
[----:B------:R-:W-:Y:S02]  /*2580*/  IMAD R6, R8, 0x7e, RZ ;  /* 0x0000007e08067824 */ /* 0x000fe400078e02ff */
[----:B-1----:R-:W-:-:S04]  /*2590*/  IMAD.WIDE R2, R4, 0x2, R14 ;  /* 0x0000000204027825 */ /* 0x002fc800078e020e */
[----:B------:R-:W-:-:S04]  /*25a0*/  IMAD.WIDE R4, R4, 0x2, R10 ;  /* 0x0000000204047825 */ /* 0x000fc800078e020a */
[----:B----4-:R-:W-:Y:S01]  /*25b0*/  IMAD.MOV.U32 R0, RZ, RZ, R13 ;  /* 0x000000ffff007224 */ /* 0x010fe200078e000d */
[----:B------:R-:W-:Y:S04]  /*25c0*/  STL [R1+0xc3c], R12 ;  /* 0x000c3c0c01007387 */ /* 0x000fe80000100800 */
[----:B------:R-:W-:Y:S04]  /*25d0*/  STL.64 [R1+0x118], R10 ;  /* 0x0001180a01007387 */ /* 0x000fe80000100a00 */
[----:B------:R-:W-:Y:S04]  /*25e0*/  STL [R1+0xc40], R2 ;  /* 0x000c400201007387 */ /* 0x000fe80000100800 */
[----:B------:R-:W-:Y:S04]  /*25f0*/  STL [R1+0xc20], R0 ;  /* 0x000c200001007387 */ /* 0x000fe80000100800 */
[----:B------:R0:W-:Y:S04]  /*2600*/  STL [R1+0xc34], R3 ;  /* 0x000c340301007387 */ /* 0x0001e80000100800 */
[----:B------:R1:W-:Y:S01]  /*2610*/  STL [R1+0xc38], R4 ;  /* 0x000c380401007387 */ /* 0x0003e20000100800 */
[----:B0-----:R-:W-:-:S03]  /*2620*/  IMAD.WIDE R2, R6, 0x2, R14 ;  /* 0x0000000206027825 */ /* 0x001fc600078e020e */
[----:B------:R-:W-:Y:S01]  /*2630*/  STL [R1+0xc2c], R5 ;  /* 0x000c2c0501007387 */ /* 0x000fe20000100800 */
[----:B------:R-:W-:-:S03]  /*2640*/  IMAD.WIDE R6, R6, 0x2, R10 ;  /* 0x0000000206067825 */ /* 0x000fc600078e020a */
[----:B------:R-:W-:Y:S01]  /*2650*/  STL [R1+0xc30], R2 ;  /* 0x000c300201007387 */ /* 0x000fe20000100800 */
[----:B-1----:R-:W-:-:S03]  /*2660*/  IMAD R4, R8, 0x7d, RZ ;  /* 0x0000007d08047824 */ /* 0x002fc600078e02ff */
[----:B------:R0:W-:Y:S01]  /*2670*/  STL [R1+0xc24], R3 ;  /* 0x000c240301007387 */ /* 0x0001e20000100800 */
[----:B------:R-:W-:-:S03]  /*2680*/  IMAD R0, R8, 0x7c, RZ ;  /* 0x0000007c08007824 */ /* 0x000fc600078e02ff */
[----:B------:R-:W-:Y:S01]  /*2690*/  STL [R1+0xc28], R6 ;  /* 0x000c280601007387 */ /* 0x000fe20000100800 */
[----:B0-----:R-:W-:-:S03]  /*26a0*/  IMAD.WIDE R2, R4, 0x2, R14 ;  /* 0x0000000204027825 */ /* 0x001fc600078e020e */
[----:B------:R0:W-:Y:S01]  /*26b0*/  STL [R1+0xc00], R7 ;  /* 0x000c000701007387 */ /* 0x0001e20000100800 */
[----:B------:R-:W-:-:S03]  /*26c0*/  IMAD.WIDE R4, R4, 0x2, R10 ;  /* 0x0000000204047825 */ /* 0x000fc600078e020a */
[----:B------:R-:W-:Y:S04]  /*26d0*/  STL [R1+0xc1c], R2 ;  /* 0x000c1c0201007387 */ /* 0x000fe80000100800 */
[----:B------:R1:W-:Y:S04]  /*26e0*/  STL [R1+0xc14], R3 ;  /* 0x000c140301007387 */ /* 0x0003e80000100800 */
[----:B------:R2:W-:Y:S01]  /*26f0*/  STL [R1+0xc18], R4 ;  /* 0x000c180401007387 */ /* 0x0005e20000100800 */
[----:B0-----:R-:W-:-:S04]  /*2700*/  IMAD.WIDE R6, R0, 0x2, R10 ;  /* 0x0000000200067825 */ /* 0x001fc800078e020a */
[----:B-1----:R-:W-:Y:S01]  /*2710*/  IMAD.WIDE R2, R0, 0x2, R14 ;  /* 0x0000000200027825 */ /* 0x002fe200078e020e */
[----:B------:R-:W-:Y:S03]  /*2720*/  STL [R1+0xc0c], R5 ;  /* 0x000c0c0501007387 */ /* 0x000fe60000100800 */
[C---:B--2---:R-:W-:Y:S01]  /*2730*/  IMAD R4, R8.reuse, 0x7b, RZ ;  /* 0x0000007b08047824 */ /* 0x044fe200078e02ff */
[----:B------:R-:W-:Y:S04]  /*2740*/  STL [R1+0xc10], R2 ;  /* 0x000c100201007387 */ /* 0x000fe80000100800 */
        /* <DEDUP_REMOVED lines=44> */
[----:B------:R1:W-:Y:S01]  /*2a10*/  STL [R1+0xba8], R6 ;  /* 0x000ba80601007387 */ /* 0x0003e20000100800 */
[----:B0-----:R-:W-:-:S03]  /*2a20*/  IMAD.WIDE R2, R4, 0x2, R14 ;  /* 0x0000000204027825 */ /* 0x001fc600078e020e */
[----:B------:R-:W-:Y:S01]  /*2a30*/  STL [R1+0x44c], R7 ;  /* 0x00044c0701007387 */ /* 0x000fe20000100800 */
[----:B------:R-:W-:-:S03]  /*2a40*/  IMAD.WIDE R4, R4, 0x2, R10 ;  /* 0x0000000204047825 */ /* 0x000fc600078e020a */
[----:B------:R-:W-:Y:S04]  /*2a50*/  STL [R1+0xb9c], R2 ;  /* 0x000b9c0201007387 */ /* 0x000fe80000100800 */
[----:B------:R0:W-:Y:S01]  /*2a60*/  STL [R1+0xb94], R3 ;  /* 0x000b940301007387 */ /* 0x0001e20000100800 */
[----:B-1----:R-:W-:-:S03]  /*2a70*/  IMAD R6, R8, 0x73, RZ ;  /* 0x0000007308067824 */ /* 0x002fc600078e02ff */
[----:B------:R-:W-:Y:S01]  /*2a80*/  STL [R1+0xb98], R4 ;  /* 0x000b980401007387 */ /* 0x000fe20000100800 */
[----:B0-----:R-:W-:-:S03]  /*2a90*/  IMAD.WIDE R2, R0, 0x2, R14 ;  /* 0x0000000200027825 */ /* 0x001fc600078e020e */
[----:B------:R0:W-:Y:S04]  /*2aa0*/  STL [R1+0xb8c], R5 ;  /* 0x000b8c0501007387 */ /* 0x0001e80000100800 */
[----:B------:R-:W-:Y:S04]  /*2ab0*/  STL [R1+0xb90], R2 ;  /* 0x000b900201007387 */ /* 0x000fe80000100800 */
[----:B------:R1:W-:Y:S01]  /*2ac0*/  STL [R1+0xb84], R3 ;  /* 0x000b840301007387 */ /* 0x0003e20000100800 */
[----:B0-----:R-:W-:-:S04]  /*2ad0*/  IMAD.WIDE R4, R0, 0x2, R10 ;  /* 0x0000000200047825 */ /* 0x001fc800078e020a */
[----:B------:R-:W-:Y:S01]  /*2ae0*/  IMAD R0, R8, 0x72, RZ ;  /* 0x0000007208007824 */ /* 0x000fe200078e02ff */
[----:B------:R-:W-:Y:S01]  /*2af0*/  STL [R1+0xb88], R4 ;  /* 0x000b880401007387 */ /* 0x000fe20000100800 */
[----:B-1----:R-:W-:-:S03]  /*2b00*/  IMAD.WIDE R2, R6, 0x2, R14 ;  /* 0x0000000206027825 */ /* 0x002fc600078e020e */
        /* <DEDUP_REMOVED lines=347> */
[----:B------:R-:W-:-:S03]  /*40c0*/  IMAD.SHL.U32 R0, R8, 0x40, RZ ;  /* 0x0000004008007824 */ /* 0x000fc600078e00ff */
        /* <DEDUP_REMOVED lines=430> */
[----:B--2---:R-:W-:Y:S01]  /*5bb0*/  IMAD R6, R8, 0x3, RZ ;  /* 0x0000000308067824 */ /* 0x004fe200078e02ff */
[----:B------:R-:W-:Y:S01]  /*5bc0*/  STL [R1+0xb44], R2 ;  /* 0x000b440201007387 */ /* 0x000fe20000100800 */
[----:B------:R-:W-:-:S03]  /*5bd0*/  IMAD.MOV.U32 R13, RZ, RZ, R29 ;  /* 0x000000ffff0d7224 */ /* 0x000fc600078e001d */
[----:B------:R0:W-:Y:S01]  /*5be0*/  STL [R1+0xb40], R3 ;  /* 0x000b400301007387 */ /* 0x0001e20000100800 */
[----:B------:R-:W1:Y:S01]  /*5bf0*/  S2R R29, SR_TID.X ;  /* 0x00000000001d7919 */ /* 0x000e620000002100 */
[----:B------:R-:W-:Y:S02]  /*5c00*/  IMAD.SHL.U32 R0, R8, 0x2, RZ ;  /* 0x0000000208007824 */ /* 0x000fe400078e00ff */
[C---:B0-----:R-:W-:Y:S01]  /*5c10*/  IMAD.WIDE R2, R6.reuse, 0x2, R14 ;  /* 0x0000000206027825 */ /* 0x041fe200078e020e */
[----:B------:R-:W-:Y:S03]  /*5c20*/  STL [R1+0xb4c], R4 ;  /* 0x000b4c0401007387 */ /* 0x000fe60000100800 */
[----:B------:R-:W-:Y:S01]  /*5c30*/  IMAD.WIDE R6, R6, 0x2, R10 ;  /* 0x0000000206067825 */ /* 0x000fe200078e020a */
[----:B------:R-:W-:Y:S04]  /*5c40*/  STL [R1+0xb48], R5 ;  /* 0x000b480501007387 */ /* 0x000fe80000100800 */
[----:B------:R-:W-:Y:S04]  /*5c50*/  STL [R1+0xb54], R2 ;  /* 0x000b540201007387 */ /* 0x000fe80000100800 */
[----:B------:R0:W-:Y:S04]  /*5c60*/  STL [R1+0xb50], R3 ;  /* 0x000b500301007387 */ /* 0x0001e80000100800 */
[----:B------:R-:W-:Y:S04]  /*5c70*/  STL [R1+0xb5c], R6 ;  /* 0x000b5c0601007387 */ /* 0x000fe80000100800 */
[----:B------:R2:W-:Y:S01]  /*5c80*/  STL [R1+0xb58], R7 ;  /* 0x000b580701007387 */ /* 0x0005e20000100800 */
[----:B0-----:R-:W-:-:S04]  /*5c90*/  IMAD.WIDE R2, R0, 0x2, R14 ;  /* 0x0000000200027825 */ /* 0x001fc800078e020e */
[----:B--2---:R-:W-:Y:S02]  /*5ca0*/  IMAD.WIDE R6, R8, 0x2, R14 ;  /* 0x0000000208067825 */ /* 0x004fe400078e020e */
[----:B------:R-:W0:Y:S02]  /*5cb0*/  LDC R15, c[0x0][0x230] ;  /* 0x00008c00ff0f7b82 */ /* 0x000e240000000800 */
[--C-:B------:R-:W-:Y:S01]  /*5cc0*/  IMAD.WIDE R4, R0, 0x2, R10.reuse ;  /* 0x0000000200047825 */ /* 0x100fe200078e020a */
[----:B------:R-:W-:Y:S04]  /*5cd0*/  STL [R1+0xb64], R2 ;  /* 0x000b640201007387 */ /* 0x000fe80000100800 */
[----:B------:R2:W-:Y:S04]  /*5ce0*/  STL [R1+0xb60], R3 ;  /* 0x000b600301007387 */ /* 0x0005e80000100800 */
[----:B------:R-:W-:Y:S04]  /*5cf0*/  STL [R1+0xb6c], R4 ;  /* 0x000b6c0401007387 */ /* 0x000fe80000100800 */
[----:B------:R-:W-:Y:S01]  /*5d00*/  STL [R1+0xb68], R5 ;  /* 0x000b680501007387 */ /* 0x000fe20000100800 */
[----:B--2---:R-:W-:-:S03]  /*5d10*/  IMAD.WIDE R2, R8, 0x2, R10 ;  /* 0x0000000208027825 */ /* 0x004fc600078e020a */
[----:B------:R-:W-:Y:S04]  /*5d20*/  STL [R1+0xb74], R6 ;  /* 0x000b740601007387 */ /* 0x000fe80000100800 */
[----:B------:R-:W-:Y:S04]  /*5d30*/  STL [R1+0xb70], R7 ;  /* 0x000b700701007387 */ /* 0x000fe80000100800 */
[----:B------:R-:W-:Y:S04]  /*5d40*/  STL [R1+0xb7c], R2 ;  /* 0x000b7c0201007387 */ /* 0x000fe80000100800 */
[----:B------:R2:W-:Y:S04]  /*5d50*/  STL [R1+0xb78], R3 ;  /* 0x000b780301007387 */ /* 0x0005e80000100800 */
[----:B------:R3:W-:Y:S04]  /*5d60*/  STL [R1+0x42c], RZ ;  /* 0x00042cff01007387 */ /* 0x0007e80000100800 */
[----:B------:R3:W-:Y:S04]  /*5d70*/  STL [R1+0x180], RZ ;  /* 0x000180ff01007387 */ /* 0x0007e80000100800 */
[----:B------:R3:W-:Y:S04]  /*5d80*/  STL [R1+0x184], RZ ;  /* 0x000184ff01007387 */ /* 0x0007e80000100800 */
[----:B------:R3:W-:Y:S01]  /*5d90*/  STL [R1+0x188], RZ ;  /* 0x000188ff01007387 */ /* 0x0007e20000100800 */
[----:B-1----:R-:W-:-:S03]  /*5da0*/  LOP3.LUT R29, R29, 0x3f, RZ, 0xc0, !PT ;  /* 0x0000003f1d1d7812 */ /* 0x002fc600078ec0ff */
[----:B------:R3:W-:Y:S01]  /*5db0*/  STL [R1+0x18c], RZ ;  /* 0x00018cff01007387 */ /* 0x0007e20000100800 */
[----:B0-----:R-:W-:-:S03]  /*5dc0*/  VIADD R15, R15, 0x7f ;  /* 0x0000007f0f0f7836 */ /* 0x001fc60000000000 */
[----:B------:R3:W-:Y:S04]  /*5dd0*/  STL [R1+0x170], RZ ;  /* 0x000170ff01007387 */ /* 0x0007e80000100800 */
[----:B------:R3:W-:Y:S04]  /*5de0*/  STL [R1+0x174], RZ ;  /* 0x000174ff01007387 */ /* 0x0007e80000100800 */
[----:B------:R3:W-:Y:S01]  /*5df0*/  STL [R1+0x178], RZ ;  /* 0x000178ff01007387 */ /* 0x0007e20000100800 */
[----:B------:R-:W-:-:S03]  /*5e00*/  IMAD.MOV.U32 R12, RZ, RZ, R28 ;  /* 0x000000ffff0c7224 */ /* 0x000fc600078e001c */
[----:B------:R3:W-:Y:S01]  /*5e10*/  STL [R1+0x17c], RZ ;  /* 0x00017cff01007387 */ /* 0x0007e20000100800 */
[----:B------:R-:W-:-:S03]  /*5e20*/  IMAD.SHL.U32 R28, R29, 0x2, RZ ;  /* 0x000000021d1c7824 */ /* 0x000fc600078e00ff */
[----:B------:R3:W-:Y:S01]  /*5e30*/  STL [R1+0x140], RZ ;  /* 0x000140ff01007387 */ /* 0x0007e20000100800 */
[----:B------:R-:W-:-:S03]  /*5e40*/  IMAD.SHL.U32 R8, R8, 0x80, RZ ;  /* 0x0000008008087824 */ /* 0x000fc600078e00ff */
[----:B------:R3:W-:Y:S01]  /*5e50*/  STL [R1+0x144], RZ ;  /* 0x000144ff01007387 */ /* 0x0007e20000100800 */
[----:B------:R-:W-:-:S03]  /*5e60*/  SHF.R.S32.HI R29, RZ, 0x1f, R15 ;  /* 0x0000001fff1d7819 */ /* 0x000fc6000001140f */
[----:B------:R3:W-:Y:S04]  /*5e70*/  STL [R1+0x148], RZ ;  /* 0x000148ff01007387 */ /* 0x0007e80000100800 */
[----:B------:R3:W-:Y:S04]  /*5e80*/  STL [R1+0x14c], RZ ;  /* 0x00014cff01007387 */ /* 0x0007e80000100800 */
[----:B------:R3:W-:Y:S01]  /*5e90*/  STL [R1+0x40], RZ ;  /* 0x000040ff01007387 */ /* 0x0007e20000100800 */
[----:B------:R-:W-:-:S03]  /*5ea0*/  LEA.HI R29, R29, R15, RZ, 0x7 ;  /* 0x0000000f1d1d7211 */ /* 0x000fc600078f38ff */
[----:B------:R3:W-:Y:S01]  /*5eb0*/  STL [R1+0x44], RZ ;  /* 0x000044ff01007387 */ /* 0x0007e20000100800 */
[----:B--2---:R-:W-:-:S03]  /*5ec0*/  SHF.R.S32.HI R3, RZ, 0x1f, R8 ;  /* 0x0000001fff037819 */ /* 0x004fc60000011408 */
[----:B------:R3:W-:Y:S04]  /*5ed0*/  STL [R1+0x48], RZ ;  /* 0x000048ff01007387 */ /* 0x0007e80000100800 */
[----:B------:R3:W-:Y:S04]  /*5ee0*/  STL [R1+0x4c], RZ ;  /* 0x00004cff01007387 */ /* 0x0007e80000100800 */
[----:B------:R3:W-:Y:S01]  /*5ef0*/  STL [R1+0x160], RZ ;  /* 0x000160ff01007387 */ /* 0x0007e20000100800 */
[----:B------:R-:W-:-:S03]  /*5f00*/  SHF.R.S32.HI R2, RZ, 0x7, R29 ;  /* 0x00000007ff027819 */ /* 0x000fc6000001141d */
[----:B------:R3:W-:Y:S01]  /*5f10*/  STL [R1+0x164], RZ ;  /* 0x000164ff01007387 */ /* 0x0007e20000100800 */
[----:B------:R-:W-:-:S03]  /*5f20*/  SHF.L.U64.HI R0, R8, 0x1, R3 ;  /* 0x0000000108007819 */ /* 0x000fc60000010203 */
[----:B------:R3:W-:Y:S01]  /*5f30*/  STL [R1+0x168], RZ ;  /* 0x000168ff01007387 */ /* 0x0007e20000100800 */
[----:B------:R-:W-:-:S03]  /*5f40*/  LOP3.LUT R2, R28, 0x30, RZ, 0x3c, !PT ;  /* 0x000000301c027812 */ /* 0x000fc600078e3cff */
[----:B------:R3:W-:Y:S01]  /*5f50*/  STL [R1+0x16c], RZ ;  /* 0x00016cff01007387 */ /* 0x0007e20000100800 */
[----:B------:R-:W-:-:S03]  /*5f60*/  LOP3.LUT R3, R28, 0x20, RZ, 0x3c, !PT ;  /* 0x000000201c037812 */ /* 0x000fc600078e3cff */
[----:B------:R3:W-:Y:S01]  /*5f70*/  STL [R1+0x50], RZ ;  /* 0x000050ff01007387 */ /* 0x0007e20000100800 */
[----:B------:R-:W-:-:S03]  /*5f80*/  LOP3.LUT R2, R28, 0x60, RZ, 0x3c, !PT ;  /* 0x000000601c027812 */ /* 0x000fc600078e3cff */
[----:B------:R3:W-:Y:S01]  /*5f90*/  STL [R1+0x54], RZ ;  /* 0x000054ff01007387 */ /* 0x0007e20000100800 */
[----:B------:R-:W-:Y:S02]  /*5fa0*/  LOP3.LUT R3, R28, 0x50, RZ, 0x3c, !PT ;  /* 0x000000501c037812 */ /* 0x000fe400078e3cff */
[----:B------:R-:W-:Y:S01]  /*5fb0*/  LOP3.LUT R2, R13, 0x40, RZ, 0x3c, !PT ;  /* 0x000000400d027812 */ /* 0x000fe200078e3cff */
[----:B------:R3:W-:Y:S01]  /*5fc0*/  STL [R1+0x58], RZ ;  /* 0x000058ff01007387 */ /* 0x0007e20000100800 */
[----:B------:R-:W-:-:S03]  /*5fd0*/  LOP3.LUT R3, R12, 0x40, RZ, 0x3c, !PT ;  /* 0x000000400c037812 */ /* 0x000fc600078e3cff */
[----:B------:R3:W-:Y:S04]  /*5fe0*/  STL [R1+0x5c], RZ ;  /* 0x00005cff01007387 */ /* 0x0007e80000100800 */
[----:B------:R3:W-:Y:S04]  /*5ff0*/  STL [R1+0x150], RZ ;  /* 0x000150ff01007387 */ /* 0x0007e80000100800 */
[----:B------:R3:W-:Y:S04]  /*6000*/  STL [R1+0x154], RZ ;  /* 0x000154ff01007387 */ /* 0x0007e80000100800 */
[----:B------:R3:W-:Y:S04]  /*6010*/  STL [R1+0x158], RZ ;  /* 0x000158ff01007387 */ /* 0x0007e80000100800 */
[----:B------:R3:W-:Y:S04]  /*6020*/  STL [R1+0x15c], RZ ;  /* 0x00015cff01007387 */ /* 0x0007e80000100800 */
[----:B------:R3:W-:Y:S04]  /*6030*/  STL [R1+0xd4c], R2 ;  /* 0x000d4c0201007387 */ /* 0x0007e80000100800 */
[----:B------:R3:W-:Y:S01]  /*6040*/  STL [R1+0xd50], R3 ;  /* 0x000d500301007387 */ /* 0x0007e20000100800 */
[----:B------:R-:W-:Y:S01]  /*6050*/  USHF.L.U32 UR5, UR5, 0x7, URZ ;  /* 0x0000000705057899 */ /* 0x000fe2000800063f */
[----:B------:R-:W-:Y:S01]  /*6060*/  LOP3.LUT R4, R28, 0x10, RZ, 0x3c, !PT ;  /* 0x000000101c047812 */ /* 0x000fe200078e3cff */
[----:B------:R-:W-:Y:S01]  /*6070*/  IMAD.SHL.U32 R29, R8, 0x2, RZ ;  /* 0x00000002081d7824 */ /* 0x000fe200078e00ff */
[----:B------:R-:W-:Y:S01]  /*6080*/  LOP3.LUT R4, R28, 0x40, RZ, 0x3c, !PT ;  /* 0x000000401c047812 */ /* 0x000fe200078e3cff */
[----:B------:R-:W-:Y:S01]  /*6090*/  USHF.R.S32.HI UR6, URZ, 0x1f, UR5 ;  /* 0x0000001f3f067899 */ /* 0x000fe20008011405 */
[----:B------:R-:W-:-:S02]  /*60a0*/  CS2R R24, SRZ ;  /* 0x0000000000187805 */ /* 0x000fc4000001ff00 */
[----:B------:R-:W-:Y:S02]  /*60b0*/  CS2R R26, SRZ ;  /* 0x00000000001a7805 */ /* 0x000fe4000001ff00 */
[----:B------:R-:W-:Y:S01]  /*60c0*/  LOP3.LUT R4, R28, 0x70, RZ, 0x3c, !PT ;  /* 0x000000701c047812 */ /* 0x000fe200078e3cff */
[----:B------:R-:W-:Y:S02]  /*60d0*/  USHF.L.U32 UR7, UR5, 0x1, URZ ;  /* 0x0000000105077899 */ /* 0x000fe4000800063f */
[----:B---3--:R-:W-:-:S12]  /*60e0*/  USHF.L.U64.HI UR6, UR5, 0x1, UR6 ;  /* 0x0000000105067899 */ /* 0x008fd80008010206 */
.L_x_1:
[----:B------:R-:W2:Y:S01]  /*60f0*/  LDL.64 R4, [R1+0x118] ;  /* 0x0001180001047983 */ /* 0x000ea20000100a00 */
[----:B0-----:R-:W0:Y:S03]  /*6100*/  LDC R2, c[0x0][0x230] ;  /* 0x00008c00ff027b82 */ /* 0x001e260000000800 */
[----:B--2---:R1:W-:Y:S04]  /*6110*/  STL [R1+0x16f0], R5 ;  /* 0x0016f00501007387 */ /* 0x0043e80000100800 */
[----:B-1----:R-:W0:Y:S04]  /*6120*/  LDL R5, [R1+0x42c] ;  /* 0x00042c0001057983 */ /* 0x002e280000100800 */
[----:B-----5:R-:W-:Y:S04]  /*6130*/  STL [R1+0x141c], R9 ;  /* 0x00141c0901007387 */ /* 0x020fe80000100800 */
[----:B------:R-:W-:Y:S04]  /*6140*/  STL [R1+0x1424], R9 ;  /* 0x0014240901007387 */ /* 0x000fe80000100800 */
        /* <DEDUP_REMOVED lines=72> */
[----:B------:R-:W-:Y:S01]  /*65d0*/  STL [R1+0x1664], R9 ;  /* 0x0016640901007387 */ /* 0x000fe20000100800 */
[----:B0-----:R-:W-:-:S03]  /*65e0*/  IMAD R2, R5, -0x80, R2 ;  /* 0xffffff8005027824 */ /* 0x001fc600078e0202 */
        /* <DEDUP_REMOVED lines=16> */
[----:B------:R0:W-:Y:S04]  /*66f0*/  STL [R1+0x16ec], R9 ;  /* 0x0016ec0901007387 */ /* 0x0001e80000100800 */
        /* <DEDUP_REMOVED lines=109> */
[----:B------:R-:W-:Y:S04]  /*6dd0*/  STL.64 [R1+0x1230], R26 ;  /* 0x0012301a01007387 */ /* 0x000fe80000100a00 */
[----:B------:R-:W-:Y:S04]  /*6de0*/  STL [R1+0x12ec], R27 ;  /* 0x0012ec1b01007387 */ /* 0x000fe80000100800 */
[----:B------:R-:W-:Y:S04]  /*6df0*/  STL [R1+0x12f4], R27 ;  /* 0x0012f41b01007387 */ /* 0x000fe80000100800 */
[----:B------:R-:W-:Y:S04]  /*6e00*/  STL.64 [R1+0x1228], R24 ;  /* 0x0012281801007387 */ /* 0x000fe80000100a00 */
[----:B------:R-:W-:Y:S04]  /*6e10*/  STL [R1+0x12f0], R25 ;  /* 0x0012f01901007387 */ /* 0x000fe80000100800 */
[----:B------:R-:W-:Y:S04]  /*6e20*/  STL [R1+0x12f8], R25 ;  /* 0x0012f81901007387 */ /* 0x000fe80000100800 */
[----:B------:R-:W-:Y:S04]  /*6e30*/  STL [R1+0xe38], R0 ;  /* 0x000e380001007387 */ /* 0x000fe80000100800 */
[----:B------:R-:W-:Y:S04]  /*6e40*/  STL [R1+0x12fc], R0 ;  /* 0x0012fc0001007387 */ /* 0x000fe80000100800 */
[----:B------:R-:W2:Y:S01]  /*6e50*/  LDL.LU R5, [R1+0x16f0] ;  /* 0x0016f00001057983 */ /* 0x000ea20000300800 */
[----:B------:R-:W-:-:S02]  /*6e60*/  ISETP.GT.AND P0, PT, R2, RZ, PT ;  /* 0x000000ff0200720c */ /* 0x000fc40003f04270 */
[----:B0-----:R-:W-:Y:S02]  /*6e70*/  PRMT R9, RZ, 0x7610, R9 ;  /* 0x00007610ff097816 */ /* 0x001fe40000000009 */
[----:B-1----:R-:W-:Y:S02]  /*6e80*/  PRMT R28, RZ, 0x7610, R28 ;  /* 0x00007610ff1c7816 */ /* 0x002fe4000000001c */
[----:B------:R-:W-:-:S07]  /*6e90*/  ISETP.GT.AND P1, PT, R2, 0x1, PT ;  /* 0x000000010200780c */ /* 0x000fce0003f24270 */
[----:B--2---:R-:W2:Y:S04]  /*6ea0*/  @P0 LDG.E.U16 R9, desc[UR8][R4.64] ;  /* 0x0000000804090981 */ /* 0x004ea8000c1e1500 */
[----:B--2---:R0:W-:Y:S04]  /*6eb0*/  STL [R1+0x410], R9 ;  /* 0x0004100901007387 */ /* 0x0041e80000100800 */
[----:B0-----:R-:W2:Y:S04]  /*6ec0*/  LDL.LU R9, [R1+0x16ec] ;  /* 0x0016ec0001097983 */ /* 0x001ea80000300800 */
[----:B------:R-:W3:Y:S01]  /*6ed0*/  LDL.64 R4, [R1+0x110] ;  /* 0x0001100001047983 */ /* 0x000ee20000100a00 */
[----:B------:R-:W-:-:S02]  /*6ee0*/  ISETP.GT.AND P2, PT, R2, 0x2, PT ;  /* 0x000000020200780c */ /* 0x000fc40003f44270 */
[----:B--2---:R-:W-:Y:S01]  /*6ef0*/  PRMT R9, RZ, 0x7610, R9 ;  /* 0x00007610ff097816 */ /* 0x004fe20000000009 */
[----:B---3--:R-:W2:Y:S04]  /*6f00*/  @P0 LDG.E.U16 R28, desc[UR8][R4.64] ;  /* 0x00000008041c0981 */ /* 0x008ea8000c1e1500 */
[----:B--2---:R0:W-:Y:S04]  /*6f10*/  STL [R1+0x40c], R28 ;  /* 0x00040c1c01007387 */ /* 0x0041e80000100800 */
[----:B0-----:R-:W2:Y:S04]  /*6f20*/  LDL.LU R28, [R1+0x16e8] ;  /* 0x0016e800011c7983 */ /* 0x001ea80000300800 */
[----:B------:R-:W3:Y:S04]  /*6f30*/  LDL R4, [R1+0xb78] ;  /* 0x000b780001047983 */ /* 0x000ee80000100800 */
[----:B------:R-:W3:Y:S01]  /*6f40*/  LDL R5, [R1+0xb7c] ;  /* 0x000b7c0001057983 */ /* 0x000ee20000100800 */
[----:B--2---:R-:W-:-:S02]  /*6f50*/  PRMT R28, RZ, 0x7610, R28 ;  /* 0x00007610ff1c7816 */ /* 0x004fc4000000001c */
[----:B---3--:R-:W-:-:S04]  /*6f60*/  @P1 LOP3.LUT R5, R5, R4, RZ, 0x3c, !PT ;  /* 0x0000000405051212 */ /* 0x008fc800078e3cff */
[----:B------:R-:W-:-:S04]  /*6f70*/  @P1 LOP3.LUT R4, R5, R4, RZ, 0x3c, !PT ;  /* 0x0000000405041212 */ /* 0x000fc800078e3cff */
[----:B------:R-:W-:-:S05]  /*6f80*/  @P1 LOP3.LUT R5, R5, R4, RZ, 0x3c, !PT ;  /* 0x0000000405051212 */ /* 0x000fca00078e3cff */
[----:B------:R-:W2:Y:S04]  /*6f90*/  @P1 LDG.E.U16 R9, desc[UR8][R4.64] ;  /* 0x0000000804091981 */ /* 0x000ea8000c1e1500 */
[----:B--2---:R0:W-:Y:S04]  /*6fa0*/  STL [R1+0x408], R9 ;  /* 0x0004080901007387 */ /* 0x0041e80000100800 */
[----:B0-----:R-:W2:Y:S04]  /*6fb0*/  LDL.LU R9, [R1+0x16e4] ;  /* 0x0016e40001097983 */ /* 0x001ea80000300800 */
[----:B------:R-:W3:Y:S04]  /*6fc0*/  LDL R4, [R1+0xb70] ;  /* 0x000b700001047983 */ /* 0x000ee80000100800 */
[----:B------:R-:W3:Y:S01]  /*6fd0*/  LDL R5, [R1+0xb74] ;  /* 0x000b740001057983 */ /* 0x000ee20000100800 */
[----:B------:R-:W-:-:S02]  /*6fe0*/  ISETP.GT.AND P0, PT, R2, 0x3, PT ;  /* 0x000000030200780c */ /* 0x000fc40003f04270 */
[----:B--2---:R-:W-:Y:S02]  /*6ff0*/  PRMT R9, RZ, 0x7610, R9 ;  /* 0x00007610ff097816 */ /* 0x004fe40000000009 */
        /* <DEDUP_REMOVED lines=378> */
[----:B------:R-:W-:-:S02]  /*87a0*/  PRMT R0, RZ, 0x7610, R0 ;  /* 0x00007610ff007816 */ /* 0x000fc40000000000 */
[----:B------:R-:W-:Y:S02]  /*87b0*/  ISETP.GT.AND P2, PT, R2, 0x17, PT ;  /* 0x000000170200780c */ /* 0x000fe40003f44270 */
        /* <DEDUP_REMOVED lines=10> */
[----:B---3--:R-:W-:-:S04]  /*8860*/  @P1 LOP3.LUT R5, R5, R4, RZ, 0x3c, !PT ;  /* 0x0000000405051212 */ /* 0x008fc800078e3cff */
[----:B------:R-:W-:-:S04]  /*8870*/  @P1 LOP3.LUT R4, R5, R4, RZ, 0x3c, !PT ;  /* 0x0000000405041212 */ /* 0x000fc800078e3cff */
[----:B------:R-:W-:-:S05]  /*8880*/  @P1 LOP3.LUT R5, R5, R4, RZ, 0x3c, !PT ;  /* 0x0000000405051212 */ /* 0x000fca00078e3cff */
[----:B------:R-:W3:Y:S04]  /*8890*/  @P1 LDG.E.U16 R9, desc[UR8][R4.64] ;  /* 0x0000000804091981 */ /* 0x000ee8000c1e1500 */
[----:B---3--:R0:W-:Y:S04]  /*88a0*/  STL [R1+0x34c], R9 ;  /* 0x00034c0901007387 */ /* 0x0081e80000100800 */
[----:B0-----:R-:W3:Y:S04]  /*88b0*/  LDL.LU R9, [R1+0x163c] ;  /* 0x00163c0001097983 */ /* 0x001ee80000300800 */
[----:B------:R-:W4:Y:S04]  /*88c0*/  LDL R4, [R1+0xa20] ;  /* 0x000a200001047983 */ /* 0x000f280000100800 */
[----:B------:R-:W4:Y:S01]  /*88d0*/  LDL R5, [R1+0xa24] ;  /* 0x000a240001057983 */ /* 0x000f220000100800 */
[----:B--2---:R-:W-:-:S02]  /*88e0*/  PRMT R28, RZ, 0x7610, R28 ;  /* 0x00007610ff1c7816 */ /* 0x004fc4000000001c */
[----:B----4-:R-:W-:-:S04]  /*88f0*/  @P1 LOP3.LUT R5, R5, R4, RZ, 0x3c, !PT ;  /* 0x0000000405051212 */ /* 0x010fc800078e3cff */
[----:B------:R-:W-:-:S04]  /*8900*/  @P1 LOP3.LUT R4, R5, R4, RZ, 0x3c, !PT ;  /* 0x0000000405041212 */ /* 0x000fc800078e3cff */
[----:B------:R-:W-:-:S05]  /*8910*/  @P1 LOP3.LUT R5, R5, R4, RZ, 0x3c, !PT ;  /* 0x0000000405051212 */ /* 0x000fca00078e3cff */
[----:B------:R-:W2:Y:S04]  /*8920*/  @P1 LDG.E.U16 R0, desc[UR8][R4.64] ;  /* 0x0000000804001981 */ /* 0x000ea8000c1e1500 */
[----:B------:R-:W4:Y:S04]  /*8930*/  LDL R4, [R1+0xa18] ;  /* 0x000a180001047983 */ /* 0x000f280000100800 */
[----:B------:R-:W4:Y:S01]  /*8940*/  LDL R5, [R1+0xa1c] ;  /* 0x000a1c0001057983 */ /* 0x000f220000100800 */
[----:B---3--:R-:W-:Y:S02]  /*8950*/  PRMT R9, RZ, 0x7610, R9 ;  /* 0x00007610ff097816 */ /* 0x008fe40000000009 */
[----:B------:R-:W-:Y:S01]  /*8960*/  ISETP.GT.AND P1, PT, R2, 0x19, PT ;  /* 0x000000190200780c */ /* 0x000fe20003f24270 */
[----:B--2---:R-:W-:Y:S01]  /*8970*/  STL [R1+0x1300], R0 ;  /* 0x0013000001007387 */ /* 0x004fe20000100800 */
[----:B----4-:R-:W-:-:S04]  /*8980*/  @P2 LOP3.LUT R5, R5, R4, RZ, 0x3c, !PT ;  /* 0x0000000405052212 */ /* 0x010fc800078e3cff */
        /* <DEDUP_REMOVED lines=121> */
[----:B------:R-:W-:Y:S02]  /*9120*/  PRMT R27, RZ, 0x7610, R27 ;  /* 0x00007610ff1b7816 */ /* 0x000fe4000000001b */
[----:B------:R-:W-:Y:S02]  /*9130*/  ISETP.GT.AND P1, PT, R2, 0x1f, PT ;  /* 0x0000001f0200780c */ /* 0x000fe40003f24270 */
        /* <DEDUP_REMOVED lines=9> */
[----:B------:R-:W-:Y:S02]  /*91d0*/  ISETP.GT.AND P2, PT, R2, 0x20, PT ;  /* 0x000000200200780c */ /* 0x000fe40003f44270 */
[----:B----4-:R-:W-:-:S04]  /*91e0*/  @P0 LOP3.LUT R5, R5, R4, RZ, 0x3c, !PT ;  /* 0x0000000405050212 */ /* 0x010fc800078e3cff */
[----:B------:R-:W-:-:S04]  /*91f0*/  @P0 LOP3.LUT R4, R5, R4, RZ, 0x3c, !PT ;  /* 0x0000000405040212 */ /* 0x000fc800078e3cff */
[----:B------:R-:W-:-:S05]  /*9200*/  @P0 LOP3.LUT R5, R5, R4, RZ, 0x3c, !PT ;  /* 0x0000000405050212 */ /* 0x000fca00078e3cff */
[----:B------:R-:W2:Y:S04]  /*9210*/  @P0 LDG.E.U16 R25, desc[UR8][R4.64] ;  /* 0x0000000804190981 */ /* 0x000ea8000c1e1500 */
[----:B------:R-:W4:Y:S04]  /*9220*/  LDL R4, [R1+0x9a0] ;  /* 0x0009a00001047983 */ /* 0x000f280000100800 */
[----:B------:R-:W4:Y:S04]  /*9230*/  LDL R5, [R1+0x9a4] ;  /* 0x0009a40001057983 */ /* 0x000f280000100800 */
[----:B--2---:R-:W-:Y:S01]  /*9240*/  STL [R1+0x1304], R25 ;  /* 0x0013041901007387 */ /* 0x004fe20000100800 */
        /* <DEDUP_REMOVED lines=121> */
[----:B------:R-:W4:Y:S02]  /*99e0*/  LDL R5, [R1+0x93c] ;  /* 0x00093c0001057983 */ /* 0x000f240000100800 */
[----:B----4-:R-:W-:-:S04]  /*99f0*/  @P1 LOP3.LUT R5, R5, R4, RZ, 0x3c, !PT ;  /* 0x0000000405051212 */ /* 0x010fc800078e3cff */
[----:B------:R-:W-:-:S04]  /*9a00*/  @P1 LOP3.LUT R4, R5, R4, RZ, 0x3c, !PT ;  /* 0x0000000405041212 */ /* 0x000fc800078e3cff */
[----:B------:R-:W-:-:S05]  /*9a10*/  @P1 LOP3.LUT R5, R5, R4, RZ, 0x3c, !PT ;  /* 0x0000000405051212 */ /* 0x000fca00078e3cff */
[----:B------:R-:W4:Y:S04]  /*9a20*/  @P1 LDG.E.U16 R27, desc[UR8][R4.64] ;  /* 0x00000008041b1981 */ /* 0x000f28000c1e1500 */
[----:B------:R-:W3:Y:S04]  /*9a30*/  LDL R4, [R1+0x930] ;  /* 0x0009300001047983 */ /* 0x000ee80000100800 */
[----:B------:R-:W3:Y:S01]  /*9a40*/  LDL R5, [R1+0x934] ;  /* 0x0009340001057983 */ /* 0x000ee20000100800 */
[----:B--2---:R-:W-:Y:S02]  /*9a50*/  PRMT R28, RZ, 0x7610, R28 ;  /* 0x00007610ff1c7816 */ /* 0x004fe4000000001c */
[----:B------:R-:W-:Y:S01]  /*9a60*/  ISETP.GT.AND P0, PT, R2, 0x27, PT ;  /* 0x000000270200780c */ /* 0x000fe20003f04270 */
[----:B----4-:R-:W-:Y:S01]  /*9a70*/  STL [R1+0x1340], R27 ;  /* 0x0013401b01007387 */ /* 0x010fe20000100800 */
[----:B---3--:R-:W-:-:S04]  /*9a80*/  @P1 LOP3.LUT R5, R5, R4, RZ, 0x3c, !PT ;  /* 0x0000000405051212 */ /* 0x008fc800078e3cff */
[----:B------:R-:W-:-:S04]  /*9a90*/  @P1 LOP3.LUT R4, R5, R4, RZ, 0x3c, !PT ;  /* 0x0000000405041212 */ /* 0x000fc800078e3cff */
[----:B------:R-:W-:-:S05]  /*9aa0*/  @P1 LOP3.LUT R5, R5, R4, RZ, 0x3c, !PT ;  /* 0x0000000405051212 */ /* 0x000fca00078e3cff */
[----:B------:R-:W2:Y:S04]  /*9ab0*/  @P1 LDG.E.U16 R25, desc[UR8][R4.64] ;  /* 0x0000000804191981 */ /* 0x000ea8000c1e1500 */
[----:B------:R-:W3:Y:S04]  /*9ac0*/  LDL R4, [R1+0x928] ;  /* 0x0009280001047983 */ /* 0x000ee80000100800 */
[----:B------:R-:W3:Y:S01]  /*9ad0*/  LDL R5, [R1+0x92c] ;  /* 0x00092c0001057983 */ /* 0x000ee20000100800 */
[----:B------:R-:W-:Y:S02]  /*9ae0*/  PRMT R9, RZ, 0x7610, R9 ;  /* 0x00007610ff097816 */ /* 0x000fe40000000009 */
[----:B------:R-:W-:Y:S01]  /*9af0*/  ISETP.GT.AND P1, PT, R2, 0x28, PT ;  /* 0x000000280200780c */ /* 0x000fe20003f24270 */
[----:B--2---:R-:W-:Y:S01]  /*9b00*/  STL [R1+0x1344], R25 ;  /* 0x0013441901007387 */ /* 0x004fe20000100800 */
        /* <DEDUP_REMOVED lines=131> */
[----:B---3--:R-:W-:-:S02]  /*a340*/  PRMT R9, RZ, 0x7610, R9 ;  /* 0x00007610ff097816 */ /* 0x008fc40000000009 */
[----:B----4-:R-:W-:-:S04]  /*a350*/  @P0 LOP3.LUT R5, R5, R4, RZ, 0x3c, !PT ;  /* 0x0000000405050212 */ /* 0x010fc800078e3cff */
[----:B------:R-:W-:-:S04]  /*a360*/  @P0 LOP3.LUT R4, R5, R4, RZ, 0x3c, !PT ;  /* 0x0000000405040212 */ /* 0x000fc800078e3cff */
[----:B------:R-:W-:-:S05]  /*a370*/  @P0 LOP3.LUT R5, R5, R4, RZ, 0x3c, !PT ;  /* 0x0000000405050212 */ /* 0x000fca00078e3cff */
[----:B------:R-:W3:Y:S04]  /*a380*/  @P0 LDG.E.U16 R0, desc[UR8][R4.64] ;  /* 0x0000000804000981 */ /* 0x000ee8000c1e1500 */
[----:B------:R-:W4:Y:S04]  /*a390*/  LDL R4, [R1+0x8b0] ;  /* 0x0008b00001047983 */ /* 0x000f280000100800 */
[----:B------:R-:W4:Y:S01]  /*a3a0*/  LDL R5, [R1+0x8b4] ;  /* 0x0008b40001057983 */ /* 0x000f220000100800 */
[----:B--2---:R-:W-:Y:S02]  /*a3b0*/  PRMT R28, RZ, 0x7610, R28 ;  /* 0x00007610ff1c7816 */ /* 0x004fe4000000001c */
[----:B------:R-:W-:Y:S01]  /*a3c0*/  ISETP.GT.AND P2, PT, R2, 0x2f, PT ;  /* 0x0000002f0200780c */ /* 0x000fe20003f44270 */
[----:B---3--:R-:W-:Y:S01]  /*a3d0*/  STL [R1+0x1348], R0 ;  /* 0x0013480001007387 */ /* 0x008fe20000100800 */
        /* <DEDUP_REMOVED lines=874> */
[----:B------:R-:W3:Y:S02]  /*da80*/  LDL R5, [R1+0x5d4] ;  /* 0x0005d40001057983 */ /* 0x000ee40000100800 */
        /* <DEDUP_REMOVED lines=12> */
[----:B------:R-:W4:Y:S04]  /*db50*/  LDL R4, [R1+0x5c0] ;  /* 0x0005c00001047983 */ /* 0x000f280000100800 */
[----:B------:R-:W4:Y:S01]  /*db60*/  LDL R5, [R1+0x5c4] ;  /* 0x0005c40001057983 */ /* 0x000f220000100800 */
[----:B---3--:R-:W-:Y:S02]  /*db70*/  PRMT R9, RZ, 0x7610, R9 ;  /* 0x00007610ff097816 */ /* 0x008fe40000000009 */
[----:B--2---:R-:W-:-:S02]  /*db80*/  PRMT R28, RZ, 0x7610, R28 ;  /* 0x00007610ff1c7816 */ /* 0x004fc4000000001c */
[----:B------:R-:W-:Y:S01]  /*db90*/  ISETP.GT.AND P1, PT, R2, 0x5e, PT ;  /* 0x0000005e0200780c */ /* 0x000fe20003f24270 */
[----:B----4-:R-:W-:Y:S01]  /*dba0*/  STL [R1+0x1358], R27 ;  /* 0x0013581b01007387 */ /* 0x010fe20000100800 */
[----:B------:R-:W-:-:S04]  /*dbb0*/  @P2 LOP3.LUT R5, R5, R4, RZ, 0x3c, !PT ;  /* 0x0000000405052212 */ /* 0x000fc800078e3cff */
[----:B------:R-:W-:-:S04]  /*dbc0*/  @P2 LOP3.LUT R4, R5, R4, RZ, 0x3c, !PT ;  /* 0x0000000405042212 */ /* 0x000fc800078e3cff */
[----:B------:R-:W-:-:S05]  /*dbd0*/  @P2 LOP3.LUT R5, R5, R4, RZ, 0x3c, !PT ;  /* 0x0000000405052212 */ /* 0x000fca00078e3cff */
[----:B------:R-:W2:Y:S04]  /*dbe0*/  @P2 LDG.E.U16 R25, desc[UR8][R4.64] ;  /* 0x0000000804192981 */ /* 0x000ea8000c1e1500 */
[----:B------:R-:W3:Y:S04]  /*dbf0*/  LDL R4, [R1+0x5b8] ;  /* 0x0005b80001047983 */ /* 0x000ee80000100800 */
[----:B------:R-:W3:Y:S04]  /*dc00*/  LDL R5, [R1+0x5bc] ;  /* 0x0005bc0001057983 */ /* 0x000ee80000100800 */
        /* <DEDUP_REMOVED lines=39> */
[----:B------:R-:W-:-:S02]  /*de80*/  PRMT R23, RZ, 0x7610, R23 ;  /* 0x00007610ff177816 */ /* 0x000fc40000000017 */
[----:B------:R-:W-:Y:S02]  /*de90*/  PRMT R22, RZ, 0x7610, R22 ;  /* 0x00007610ff167816 */ /* 0x000fe40000000016 */
[----:B------:R-:W-:Y:S02]  /*dea0*/  ISETP.GT.AND P1, PT, R2, 0x61, PT ;  /* 0x000000610200780c */ /* 0x000fe40003f24270 */
[----:B----4-:R-:W-:-:S04]  /*deb0*/  @P2 LOP3.LUT R5, R5, R4, RZ, 0x3c, !PT ;  /* 0x0000000405052212 */ /* 0x010fc800078e3cff */
[----:B------:R-:W-:-:S04]  /*dec0*/  @P2 LOP3.LUT R4, R5, R4, RZ, 0x3c, !PT ;  /* 0x0000000405042212 */ /* 0x000fc800078e3cff */
[----:B------:R-:W-:-:S05]  /*ded0*/  @P2 LOP3.LUT R5, R5, R4, RZ, 0x3c, !PT ;  /* 0x0000000405052212 */ /* 0x000fca00078e3cff */
[----:B------:R-:W4:Y:S04]  /*dee0*/  @P2 LDG.E.U16 R29, desc[UR8][R4.64] ;  /* 0x00000008041d2981 */ /* 0x000f28000c1e1500 */
[----:B----4-:R0:W-:Y:S04]  /*def0*/  STL [R1+0x1cc], R29 ;  /* 0x0001cc1d01007387 */ /* 0x0101e80000100800 */
[----:B0-----:R-:W4:Y:S04]  /*df00*/  LDL.LU R29, [R1+0x1414] ;  /* 0x00141400011d7983 */ /* 0x001f280000300800 */
[----:B------:R-:W2:Y:S04]  /*df10*/  LDL R4, [R1+0x590] ;  /* 0x0005900001047983 */ /* 0x000ea80000100800 */
[----:B------:R-:W2:Y:S02]  /*df20*/  LDL R5, [R1+0x594] ;  /* 0x0005940001057983 */ /* 0x000ea40000100800 */
[----:B--2---:R-:W-:-:S04]  /*df30*/  @P2 LOP3.LUT R5, R5, R4, RZ, 0x3c, !PT ;  /* 0x0000000405052212 */ /* 0x004fc800078e3cff */
        /* <DEDUP_REMOVED lines=79> */
[----:B------:R-:W2:Y:S04]  /*e430*/  LDL R4, [R1+0x548] ;  /* 0x0005480001047983 */ /* 0x000ea80000100800 */
[----:B------:R-:W2:Y:S04]  /*e440*/  LDL R5, [R1+0x54c] ;  /* 0x00054c0001057983 */ /* 0x000ea80000100800 */
[----:B----4-:R-:W-:Y:S01]  /*e450*/  STL [R1+0x136c], R27 ;  /* 0x00136c1b01007387 */ /* 0x010fe20000100800 */
[----:B--2---:R-:W-:-:S04]  /*e460*/  @P1 LOP3.LUT R5, R5, R4, RZ, 0x3c, !PT ;  /* 0x0000000405051212 */ /* 0x004fc800078e3cff */
[----:B------:R-:W-:-:S04]  /*e470*/  @P1 LOP3.LUT R4, R5, R4, RZ, 0x3c, !PT ;  /* 0x0000000405041212 */ /* 0x000fc800078e3cff */
[----:B------:R-:W-:-:S05]  /*e480*/  @P1 LOP3.LUT R5, R5, R4, RZ, 0x3c, !PT ;  /* 0x0000000405051212 */ /* 0x000fca00078e3cff */
[----:B------:R-:W2:Y:S04]  /*e490*/  @P1 LDG.E.U16 R0, desc[UR8][R4.64] ;  /* 0x0000000804001981 */ /* 0x000ea8000c1e1500 */
[----:B------:R-:W4:Y:S04]  /*e4a0*/  LDL R4, [R1+0x540] ;  /* 0x0005400001047983 */ /* 0x000f280000100800 */
[----:B------:R-:W4:Y:S01]  /*e4b0*/  LDL R5, [R1+0x544] ;  /* 0x0005440001057983 */ /* 0x000f220000100800 */
[----:B------:R-:W-:Y:S02]  /*e4c0*/  PRMT R9, RZ, 0x7610, R9 ;  /* 0x00007610ff097816 */ /* 0x000fe40000000009 */
[----:B------:R-:W-:-:S02]  /*e4d0*/  PRMT R15, RZ, 0x7610, R15 ;  /* 0x00007610ff0f7816 */ /* 0x000fc4000000000f */
[C---:B------:R-:W-:Y:S02]  /*e4e0*/  ISETP.GT.AND P0, PT, R2.reuse, 0x66, PT ;  /* 0x000000660200780c */ /* 0x040fe40003f04270 */
        /* <DEDUP_REMOVED lines=8> */
[----:B------:R-:W4:Y:S04]  /*e570*/  LDL R4, [R1+0x538] ;  /* 0x0005380001047983 */ /* 0x000f280000100800 */
[----:B------:R-:W4:Y:S02]  /*e580*/  LDL R5, [R1+0x53c] ;  /* 0x00053c0001057983 */ /* 0x000f240000100800 */
[----:B----4-:R-:W-:-:S04]  /*e590*/  @P2 LOP3.LUT R5, R5, R4, RZ, 0x3c, !PT ;  /* 0x0000000405052212 */ /* 0x010fc800078e3cff */
[----:B------:R-:W-:-:S04]  /*e5a0*/  @P2 LOP3.LUT R4, R5, R4, RZ, 0x3c, !PT ;  /* 0x0000000405042212 */ /* 0x000fc800078e3cff */
[----:B------:R-:W-:-:S05]  /*e5b0*/  @P2 LOP3.LUT R5, R5, R4, RZ, 0x3c, !PT ;  /* 0x0000000405052212 */ /* 0x000fca00078e3cff */
[----:B------:R-:W4:Y:S04]  /*e5c0*/  @P2 LDG.E.U16 R9, desc[UR8][R4.64] ;  /* 0x0000000804092981 */ /* 0x000f28000c1e1500 */
[----:B------:R-:W3:Y:S04]  /*e5d0*/  LDL R4, [R1+0x530] ;  /* 0x0005300001047983 */ /* 0x000ee80000100800 */
[----:B------:R-:W3:Y:S04]  /*e5e0*/  LDL R5, [R1+0x534] ;  /* 0x0005340001057983 */ /* 0x000ee80000100800 */
[----:B----4-:R0:W-:Y:S04]  /*e5f0*/  STL [R1+0x84], R9 ;  /* 0x0000840901007387 */ /* 0x0101e80000100800 */
[----:B0-----:R-:W4:Y:S01]  /*e600*/  LDL R9, [R1+0x4f4] ;  /* 0x0004f40001097983 */ /* 0x001f220000100800 */
[----:B---3--:R-:W-:-:S02]  /*e610*/  @P2 LOP3.LUT R5, R5, R4, RZ, 0x3c, !PT ;  /* 0x0000000405052212 */ /* 0x008fc400078e3cff */
[----:B------:R-:W-:Y:S02]  /*e620*/  PRMT R14, RZ, 0x7610, R14 ;  /* 0x00007610ff0e7816 */ /* 0x000fe4000000000e */
[----:B------:R-:W-:Y:S02]  /*e630*/  PRMT R13, RZ, 0x7610, R13 ;  /* 0x00007610ff0d7816 */ /* 0x000fe4000000000d */
[----:B------:R-:W-:Y:S02]  /*e640*/  PRMT R28, RZ, 0x7610, R28 ;  /* 0x00007610ff1c7816 */ /* 0x000fe4000000001c */
[C---:B------:R-:W-:Y:S02]  /*e650*/  @P2 LOP3.LUT R4, R5.reuse, R4, RZ, 0x3c, !PT ;  /* 0x0000000405042212 */ /* 0x040fe400078e3cff */
[----:B------:R-:W-:Y:S02]  /*e660*/  ISETP.GT.AND P1, PT, R2, 0x69, PT ;  /* 0x000000690200780c */ /* 0x000fe40003f24270 */
[----:B------:R-:W-:-:S05]  /*e670*/  @P2 LOP3.LUT R5, R5, R4, RZ, 0x3c, !PT ;  /* 0x0000000405052212 */ /* 0x000fca00078e3cff */
[----:B------:R-:W3:Y:S04]  /*e680*/  @P2 LDG.E.U16 R15, desc[UR8][R4.64] ;  /* 0x00000008040f2981 */ /* 0x000ee8000c1e1500 */
[----:B---3--:R0:W-:Y:S04]  /*e690*/  STL [R1+0x7c], R15 ;  /* 0x00007c0f01007387 */ /* 0x0081e80000100800 */
[----:B0-----:R-:W3:Y:S04]  /*e6a0*/  LDL.LU R15, [R1+0x13ec] ;  /* 0x0013ec00010f7983 */ /* 0x001ee80000300800 */
        /* <DEDUP_REMOVED lines=14> */
[----:B----4-:R0:W-:Y:S04]  /*e790*/  STL [R1+0x70], R13 ;  /* 0x0000700d01007387 */ /* 0x0101e80000100800 */
[----:B0-----:R-:W4:Y:S04]  /*e7a0*/  LDL.LU R13, [R1+0x13e4] ;  /* 0x0013e400010d7983 */ /* 0x001f280000300800 */
[----:B------:R-:W3:Y:S04]  /*e7b0*/  LDL R4, [R1+0x500] ;  /* 0x0005000001047983 */ /* 0x000ee80000100800 */
[----:B------:R-:W3:Y:S01]  /*e7c0*/  LDL R5, [R1+0x504] ;  /* 0x0005040001057983 */ /* 0x000ee20000100800 */
[----:B------:R-:W-:-:S02]  /*e7d0*/  PRMT R12, RZ, 0x7610, R12 ;  /* 0x00007610ff0c7816 */ /* 0x000fc4000000000c */
[----:B---3--:R-:W-:-:S04]  /*e7e0*/  @P3 LOP3.LUT R5, R5, R4, RZ, 0x3c, !PT ;  /* 0x0000000405053212 */ /* 0x008fc800078e3cff */
[----:B------:R-:W-:-:S04]  /*e7f0*/  @P3 LOP3.LUT R4, R5, R4, RZ, 0x3c, !PT ;  /* 0x0000000405043212 */ /* 0x000fc800078e3cff */
[----:B------:R-:W-:-:S05]  /*e800*/  @P3 LOP3.LUT R5, R5, R4, RZ, 0x3c, !PT ;  /* 0x0000000405053212 */ /* 0x000fca00078e3cff */
[----:B------:R-:W3:Y:S04]  /*e810*/  @P3 LDG.E.U16 R28, desc[UR8][R4.64] ;  /* 0x00000008041c3981 */ /* 0x000ee8000c1e1500 */
[----:B------:R-:W2:Y:S04]  /*e820*/  LDL R4, [R1+0x4f8] ;  /* 0x0004f80001047983 */ /* 0x000ea80000100800 */
[----:B------:R-:W2:Y:S04]  /*e830*/  LDL R5, [R1+0x4fc] ;  /* 0x0004fc0001057983 */ /* 0x000ea80000100800 */
[----:B---3--:R0:W-:Y:S04]  /*e840*/  STL [R1+0x68], R28 ;  /* 0x0000681c01007387 */ /* 0x0081e80000100800 */
[----:B0-----:R-:W3:Y:S01]  /*e850*/  LDL R28, [R1+0x4dc] ;  /* 0x0004dc00011c7983 */ /* 0x001ee20000100800 */
[----:B--2---:R-:W-:-:S04]  /*e860*/  @P1 LOP3.LUT R5, R5, R4, RZ, 0x3c, !PT ;  /* 0x0000000405051212 */ /* 0x004fc800078e3cff */
[----:B------:R-:W-:-:S04]  /*e870*/  @P1 LOP3.LUT R4, R5, R4, RZ, 0x3c, !PT ;  /* 0x0000000405041212 */ /* 0x000fc800078e3cff */
[----:B------:R-:W-:-:S05]  /*e880*/  @P1 LOP3.LUT R5, R5, R4, RZ, 0x3c, !PT ;  /* 0x0000000405051212 */ /* 0x000fca00078e3cff */
[----:B------:R-:W2:Y:S01]  /*e890*/  @P1 LDG.E.U16 R12, desc[UR8][R4.64] ;  /* 0x00000008040c1981 */ /* 0x000ea2000c1e1500 */
[----:B------:R-:W-:-:S03]  /*e8a0*/  PRMT R11, RZ, 0x7610, R11 ;  /* 0x00007610ff0b7816 */ /* 0x000fc6000000000b */
[----:B--2---:R0:W-:Y:S04]  /*e8b0*/  STL [R1+0x60], R12 ;  /* 0x0000600c01007387 */ /* 0x0041e80000100800 */
[----:B0-----:R-:W2:Y:S04]  /*e8c0*/  LDL.LU R12, [R1+0x13e0] ;  /* 0x0013e000010c7983 */ /* 0x001ea80000300800 */
[----:B------:R-:W4:Y:S01]  /*e8d0*/  LDL R5, [R1+0x4f0] ;  /* 0x0004f00001057983 */ /* 0x000f220000100800 */
[----:B------:R-:W-:Y:S01]  /*e8e0*/  @P1 IMAD.MOV.U32 R4, RZ, RZ, R9 ;  /* 0x000000ffff041224 */ /* 0x000fe200078e0009 */
[----:B------:R-:W-:-:S02]  /*e8f0*/  ISETP.GT.AND P2, PT, R2, 0x6a, PT ;  /* 0x0000006a0200780c */ /* 0x000fc40003f44270 */
[----:B------:R-:W2:Y:S04]  /*e900*/  LDL R9, [R1+0x4d4] ;  /* 0x0004d40001097983 */ /* 0x000ea80000100800 */
[----:B----4-:R-:W4:Y:S04]  /*e910*/  @P1 LDG.E.U16 R11, desc[UR8][R4.64] ;  /* 0x00000008040b1981 */ /* 0x010f28000c1e1500 */
        /* <DEDUP_REMOVED lines=9> */
[----:B---3--:R0:W-:Y:S04]  /*e9b0*/  STL [R1+0x30], R10 ;  /* 0x0000300a01007387 */ /* 0x0081e80000100800 */
[----:B0-----:R-:W3:Y:S04]  /*e9c0*/  LDL.LU R10, [R1+0x13d8] ;  /* 0x0013d800010a7983 */ /* 0x001ee80000300800 */
[----:B------:R-:W2:Y:S04]  /*e9d0*/  LDL R4, [R1+0x4e0] ;  /* 0x0004e00001047983 */ /* 0x000ea80000100800 */
[----:B------:R-:W2:Y:S01]  /*e9e0*/  LDL R5, [R1+0x4e4] ;  /* 0x0004e40001057983 */ /* 0x000ea20000100800 */
[----:B------:R-:W-:-:S02]  /*e9f0*/  PRMT R27, RZ, 0x7610, R27 ;  /* 0x00007610ff1b7816 */ /* 0x000fc4000000001b */
[----:B------:R-:W-:Y:S02]  /*ea00*/  ISETP.GT.AND P1, PT, R2, 0x6b, PT ;  /* 0x0000006b0200780c */ /* 0x000fe40003f24270 */
[----:B--2---:R-:W-:-:S04]  /*ea10*/  @P2 LOP3.LUT R5, R5, R4, RZ, 0x3c, !PT ;  /* 0x0000000405052212 */ /* 0x004fc800078e3cff */
[----:B------:R-:W-:-:S04]  /*ea20*/  @P2 LOP3.LUT R4, R5, R4, RZ, 0x3c, !PT ;  /* 0x0000000405042212 */ /* 0x000fc800078e3cff */
[----:B------:R-:W-:-:S05]  /*ea30*/  @P2 LOP3.LUT R5, R5, R4, RZ, 0x3c, !PT ;  /* 0x0000000405052212 */ /* 0x000fca00078e3cff */
[----:B------:R0:W2:Y:S04]  /*ea40*/  @P2 LDG.E.U16 R27, desc[UR8][R4.64] ;  /* 0x00000008041b2981 */ /* 0x0000a8000c1e1500 */
[----:B------:R-:W4:Y:S01]  /*ea50*/  LDL R5, [R1+0x4d8] ;  /* 0x0004d80001057983 */ /* 0x000f220000100800 */
[----:B------:R-:W-:Y:S01]  /*ea60*/  PRMT R25, RZ, 0x7610, R25 ;  /* 0x00007610ff197816 */ /* 0x000fe20000000019 */
[----:B0-----:R-:W-:Y:S02]  /*ea70*/  @P1 IMAD.MOV.U32 R4, RZ, RZ, R28 ;  /* 0x000000ffff041224 */ /* 0x001fe400078e001c */
[----:B--2---:R-:W-:Y:S01]  /*ea80*/  STL [R1+0x138c], R27 ;  /* 0x00138c1b01007387 */ /* 0x004fe20000100800 */
[----:B------:R-:W-:-:S03]  /*ea90*/  PRMT R0, RZ, 0x7610, R0 ;  /* 0x00007610ff007816 */ /* 0x000fc60000000000 */
[----:B------:R-:W2:Y:S04]  /*eaa0*/  LDL R28, [R1+0x48c] ;  /* 0x00048c00011c7983 */ /* 0x000ea80000100800 */
[----:B----4-:R0:W4:Y:S04]  /*eab0*/  @P1 LDG.E.U16 R25, desc[UR8][R4.64] ;  /* 0x0000000804191981 */ /* 0x010128000c1e1500 */
[----:B------:R-:W3:Y:S01]  /*eac0*/  LDL R5, [R1+0x4d0] ;  /* 0x0004d00001057983 */ /* 0x000ee20000100800 */
[----:B0-----:R-:W-:Y:S01]  /*ead0*/  @P1 IMAD.MOV.U32 R4, RZ, RZ, R9 ;  /* 0x000000ffff041224 */ /* 0x001fe200078e0009 */
[----:B------:R-:W-:-:S02]  /*eae0*/  ISETP.GT.AND P2, PT, R2, 0x6c, PT ;  /* 0x0000006c0200780c */ /* 0x000fc40003f44270 */
[----:B----4-:R-:W-:Y:S01]  /*eaf0*/  STL [R1+0x1370], R25 ;  /* 0x0013701901007387 */ /* 0x010fe20000100800 */
[----:B------:R-:W-:-:S03]  /*eb00*/  PRMT R7, RZ, 0x7610, R7 ;  /* 0x00007610ff077816 */ /* 0x000fc60000000007 */
[----:B------:R-:W4:Y:S04]  /*eb10*/  LDL R9, [R1+0x484] ;  /* 0x0004840001097983 */ /* 0x000f280000100800 */
[----:B---3--:R-:W3:Y:S04]  /*eb20*/  @P1 LDG.E.U16 R0, desc[UR8][R4.64] ;  /* 0x0000000804001981 */ /* 0x008ee8000c1e1500 */
[----:B------:R-:W2:Y:S04]  /*eb30*/  LDL R4, [R1+0x4c8] ;  /* 0x0004c80001047983 */ /* 0x000ea80000100800 */
[----:B------:R-:W2:Y:S04]  /*eb40*/  LDL R5, [R1+0x4cc] ;  /* 0x0004cc0001057983 */ /* 0x000ea80000100800 */
[----:B---3--:R-:W-:Y:S01]  /*eb50*/  STL [R1+0x1374], R0 ;  /* 0x0013740001007387 */ /* 0x008fe20000100800 */
        /* <DEDUP_REMOVED lines=13> */
[----:B------:R0:W3:Y:S04]  /*ec30*/  @P2 LDG.E.U16 R29, desc[UR8][R4.64] ;  /* 0x00000008041d2981 */ /* 0x0000e8000c1e1500 */
[----:B------:R-:W4:Y:S01]  /*ec40*/  LDL R5, [R1+0x488] ;  /* 0x0004880001057983 */ /* 0x000f220000100800 */
[----:B------:R-:W-:Y:S01]  /*ec50*/  PRMT R27, RZ, 0x7610, R27 ;  /* 0x00007610ff1b7816 */ /* 0x000fe2000000001b */
[----:B0-----:R-:W-:Y:S02]  /*ec60*/  @P1 IMAD.MOV.U32 R4, RZ, RZ, R28 ;  /* 0x000000ffff041224 */ /* 0x001fe400078e001c */
[----:B---3--:R0:W-:Y:S01]  /*ec70*/  STL [R1+0x1364], R29 ;  /* 0x0013641d01007387 */ /* 0x0081e20000100800 */
[----:B------:R-:W-:-:S03]  /*ec80*/  PRMT R8, RZ, 0x7610, R8 ;  /* 0x00007610ff087816 */ /* 0x000fc60000000008 */
[----:B------:R-:W3:Y:S04]  /*ec90*/  LDL R28, [R1+0x4bc] ;  /* 0x0004bc00011c7983 */ /* 0x000ee80000100800 */
[----:B----4-:R1:W4:Y:S04]  /*eca0*/  @P1 LDG.E.U16 R27, desc[UR8][R4.64] ;  /* 0x00000008041b1981 */ /* 0x010328000c1e1500 */
[----:B0-----:R-:W2:Y:S04]  /*ecb0*/  LDL R29, [R1+0xbd0] ;  /* 0x000bd000011d7983 */ /* 0x001ea80000100800 */
[----:B------:R-:W3:Y:S01]  /*ecc0*/  LDL R5, [R1+0x480] ;  /* 0x0004800001057983 */ /* 0x000ee20000100800 */
[----:B-1----:R-:W-:Y:S01]  /*ecd0*/  @P1 IMAD.MOV.U32 R4, RZ, RZ, R9 ;  /* 0x000000ffff041224 */ /* 0x002fe200078e0009 */
[----:B------:R-:W-:-:S02]  /*ece0*/  ISETP.GT.AND P2, PT, R2, 0x78, PT ;  /* 0x000000780200780c */ /* 0x000fc40003f44270 */
[----:B----4-:R0:W-:Y:S01]  /*ecf0*/  STL [R1+0x13c4], R27 ;  /* 0x0013c41b01007387 */ /* 0x0101e20000100800 */
[----:B------:R-:W-:-:S03]  /*ed00*/  PRMT R6, RZ, 0x7610, R6 ;  /* 0x00007610ff067816 */ /* 0x000fc60000000006 */
[----:B------:R-:W4:Y:S04]  /*ed10*/  LDL R9, [R1+0x478] ;  /* 0x0004780001097983 */ /* 0x000f280000100800 */
[----:B---3--:R1:W3:Y:S04]  /*ed20*/  @P1 LDG.E.U16 R8, desc[UR8][R4.64] ;  /* 0x0000000804081981 */ /* 0x0082e8000c1e1500 */
[----:B0-----:R-:W4:Y:S04]  /*ed30*/  LDL R27, [R1+0x4b8] ;  /* 0x0004b800011b7983 */ /* 0x001f280000100800 */
[----:B------:R-:W1:Y:S04]  /*ed40*/  LDL R4, [R1+0xba0] ;  /* 0x000ba00001047983 */ /* 0x000e680000100800 */
[----:B------:R-:W1:Y:S02]  /*ed50*/  LDL R5, [R1+0xbc8] ;  /* 0x000bc80001057983 */ /* 0x000e640000100800 */
[----:B-1----:R-:W-:-:S04]  /*ed60*/  @P2 LOP3.LUT R5, R5, R4, RZ, 0x3c, !PT ;  /* 0x0000000405052212 */ /* 0x002fc800078e3cff */
[----:B------:R-:W-:-:S04]  /*ed70*/  @P2 LOP3.LUT R4, R5, R4, RZ, 0x3c, !PT ;  /* 0x0000000405042212 */ /* 0x000fc800078e3cff */
[----:B------:R-:W-:-:S05]  /*ed80*/  @P2 LOP3.LUT R5, R5, R4, RZ, 0x3c, !PT ;  /* 0x0000000405052212 */ /* 0x000fca00078e3cff */
[----:B------:R-:W2:Y:S04]  /*ed90*/  @P2 LDG.E.U16 R6, desc[UR8][R4.64] ;  /* 0x0000000804062981 */ /* 0x000ea8000c1e1500 */
[----:B---3--:R0:W-:Y:S04]  /*eda0*/  STL [R1+0x14], R8 ;  /* 0x0000140801007387 */ /* 0x0081e80000100800 */
[----:B0-----:R-:W3:Y:S04]  /*edb0*/  LDL R8, [R1+0x47c] ;  /* 0x00047c0001087983 */ /* 0x001ee80000100800 */
[----:B--2---:R0:W-:Y:S04]  /*edc0*/  STL [R1+0x10], R6 ;  /* 0x0000100601007387 */ /* 0x0041e80000100800 */
[----:B0-----:R-:W2:Y:S04]  /*edd0*/  LDL.LU R6, [R1+0x13d0] ;  /* 0x0013d00001067983 */ /* 0x001ea80000300800 */
[----:B------:R-:W4:Y:S01]  /*ede0*/  LDL R5, [R1+0xbc4] ;  /* 0x000bc40001057983 */ /* 0x000f220000100800 */
[----:B------:R-:W-:-:S02]  /*edf0*/  ISETP.GT.AND P1, PT, R2, 0x6d, PT ;  /* 0x0000006d0200780c */ /* 0x000fc40003f24270 */
[----:B------:R-:W-:Y:S01]  /*ee00*/  PRMT R3, RZ, 0x7610, R3 ;  /* 0x00007610ff037816 */ /* 0x000fe20000000003 */
[----:B------:R-:W-:Y:S01]  /*ee10*/  @P2 IMAD.MOV.U32 R4, RZ, RZ, R29 ;  /* 0x000000ffff042224 */ /* 0x000fe200078e001d */
[----:B------:R-:W-:Y:S01]  /*ee20*/  PRMT R26, RZ, 0x7610, R26 ;  /* 0x00007610ff1a7816 */ /* 0x000fe2000000001a */
[----:B------:R-:W2:Y:S04]  /*ee30*/  LDL R29, [R1+0x474] ;  /* 0x00047400011d7983 */ /* 0x000ea80000100800 */
[----:B----4-:R0:W4:Y:S04]  /*ee40*/  @P2 LDG.E.U16 R3, desc[UR8][R4.64] ;  /* 0x0000000804032981 */ /* 0x010128000c1e1500 */
[----:B0-----:R-:W-:-:S02]  /*ee50*/  @P1 IMAD.MOV.U32 R4, RZ, RZ, R28 ;  /* 0x000000ffff041224 */ /* 0x001fc400078e001c */
[----:B------:R-:W-:-:S05]  /*ee60*/  @P1 IMAD.MOV.U32 R5, RZ, RZ, R27 ;  /* 0x000000ffff051224 */ /* 0x000fca00078e001b */
[----:B------:R3:W2:Y:S01]  /*ee70*/  @P1 LDG.E.U16 R26, desc[UR8][R4.64] ;  /* 0x00000008041a1981 */ /* 0x0006a2000c1e1500 */
[----:B------:R-:W-:Y:S02]  /*ee80*/  ISETP.GT.AND P2, PT, R2, 0x71, PT ;  /* 0x000000710200780c */ /* 0x000fe40003f44270 */
[----:B------:R-:W-:-:S11]  /*ee90*/  PRMT R25, RZ, 0x7610, R25 ;  /* 0x00007610ff197816 */ /* 0x000fd60000000019 */
[----:B---3--:R-:W-:Y:S02]  /*eea0*/  @P2 IMAD.MOV.U32 R4, RZ, RZ, R8 ;  /* 0x000000ffff042224 */ /* 0x008fe400078e0008 */
[----:B------:R-:W-:-:S05]  /*eeb0*/  @P2 IMAD.MOV.U32 R5, RZ, RZ, R9 ;  /* 0x000000ffff052224 */ /* 0x000fca00078e0009 */
[----:B------:R0:W3:Y:S04]  /*eec0*/  @P2 LDG.E.U16 R25, desc[UR8][R4.64] ;  /* 0x0000000804192981 */ /* 0x0000e8000c1e1500 */
[----:B----4-:R1:W-:Y:S04]  /*eed0*/  STL [R1+0xc], R3 ;  /* 0x00000c0301007387 */ /* 0x0103e80000100800 */
[----:B-1----:R-:W4:Y:S04]  /*eee0*/  LDL.LU R3, [R1+0x13cc] ;  /* 0x0013cc0001037983 */ /* 0x002f280000300800 */
[----:B------:R-:W4:Y:S04]  /*eef0*/  LDL R28, [R1+0xbcc] ;  /* 0x000bcc00011c7983 */ /* 0x000f280000100800 */
[----:B------:R-:W4:Y:S04]  /*ef00*/  LDL R27, [R1+0xbd8] ;  /* 0x000bd800011b7983 */ /* 0x000f280000100800 */
[----:B--2---:R1:W-:Y:S01]  /*ef10*/  STL [R1+0x130c], R26 ;  /* 0x00130c1a01007387 */ /* 0x0043e20000100800 */
[----:B------:R-:W-:Y:S01]  /*ef20*/  PRMT R0, RZ, 0x7610, R0 ;  /* 0x00007610ff007816 */ /* 0x000fe20000000000 */
[----:B0-----:R-:W-:-:S02]  /*ef30*/  @P2 IMAD.MOV.U32 R4, RZ, RZ, R29 ;  /* 0x000000ffff042224 */ /* 0x001fc400078e001d */
[----:B------:R-:W2:Y:S04]  /*ef40*/  LDL R9, [R1+0xbd4] ;  /* 0x000bd40001097983 */ /* 0x000ea80000100800 */
[----:B------:R-:W2:Y:S04]  /*ef50*/  LDL R8, [R1+0xbdc] ;  /* 0x000bdc0001087983 */ /* 0x000ea80000100800 */
[----:B-1----:R-:W4:Y:S04]  /*ef60*/  LDL R26, [R1+0x470] ;  /* 0x00047000011a7983 */ /* 0x002f280000100800 */
[----:B---3--:R0:W-:Y:S04]  /*ef70*/  STL [R1+0x13a8], R25 ;  /* 0x0013a81901007387 */ /* 0x0081e80000100800 */
[----:B0-----:R-:W3:Y:S01]  /*ef80*/  LDL R25, [R1+0x46c] ;  /* 0x00046c0001197983 */ /* 0x001ee20000100800 */
[----:B----4-:R-:W-:-:S03]  /*ef90*/  @P2 IMAD.MOV.U32 R5, RZ, RZ, R26 ;  /* 0x000000ffff052224 */ /* 0x010fc600078e001a */
[----:B------:R-:W4:Y:S04]  /*efa0*/  LDL R26, [R1+0x468] ;  /* 0x00046800011a7983 */ /* 0x000f280000100800 */
[----:B------:R0:W4:Y:S01]  /*efb0*/  @P2 LDG.E.U16 R0, desc[UR8][R4.64] ;  /* 0x0000000804002981 */ /* 0x000122000c1e1500 */
[C---:B------:R-:W-:Y:S02]  /*efc0*/  ISETP.GT.AND P3, PT, R2.reuse, 0x79, PT ;  /* 0x000000790200780c */ /* 0x040fe40003f64270 */
[----:B------:R-:W-:Y:S02]  /*efd0*/  PRMT R23, RZ, 0x7610, R23 ;  /* 0x00007610ff177816 */ /* 0x000fe40000000017 */
[----:B------:R-:W-:Y:S02]  /*efe0*/  ISETP.GT.AND P2, PT, R2, 0x72, PT ;  /* 0x000000720200780c */ /* 0x000fe40003f44270 */
[----:B------:R-:W-:-:S07]  /*eff0*/  PRMT R22, RZ, 0x7610, R22 ;  /* 0x00007610ff167816 */ /* 0x000fce0000000016 */
[----:B0-----:R-:W-:Y:S02]  /*f000*/  @P3 IMAD.MOV.U32 R4, RZ, RZ, R27 ;  /* 0x000000ffff043224 */ /* 0x001fe400078e001b */
[----:B------:R-:W-:-:S05]  /*f010*/  @P3 IMAD.MOV.U32 R5, RZ, RZ, R28 ;  /* 0x000000ffff053224 */ /* 0x000fca00078e001c */
[----:B------:R2:W4:Y:S01]  /*f020*/  @P3 LDG.E.U16 R23, desc[UR8][R4.64] ;  /* 0x0000000804173981 */ /* 0x000522000c1e1500 */
[----:B------:R-:W-:Y:S01]  /*f030*/  PRMT R21, RZ, 0x7610, R21 ;  /* 0x00007610ff157816 */ /* 0x000fe20000000015 */
[----:B--2---:R-:W-:Y:S02]  /*f040*/  @P3 IMAD.MOV.U32 R4, RZ, RZ, R8 ;  /* 0x000000ffff043224 */ /* 0x004fe400078e0008 */
[----:B------:R-:W-:-:S05]  /*f050*/  @P3 IMAD.MOV.U32 R5, RZ, RZ, R9 ;  /* 0x000000ffff053224 */ /* 0x000fca00078e0009 */
[----:B------:R3:W2:Y:S02]  /*f060*/  @P3 LDG.E.U16 R22, desc[UR8][R4.64] ;  /* 0x0000000804163981 */ /* 0x0006a4000c1e1500 */
[----:B---3--:R-:W-:Y:S02]  /*f070*/  @P2 IMAD.MOV.U32 R4, RZ, RZ, R25 ;  /* 0x000000ffff042224 */ /* 0x008fe400078e0019 */
[----:B----4-:R-:W-:Y:S04]  /*f080*/  STL [R1+0x13ac], R0 ;  /* 0x0013ac0001007387 */ /* 0x010fe80000100800 */
[----:B------:R-:W3:Y:S04]  /*f090*/  LDL R28, [R1+0x460] ;  /* 0x00046000011c7983 */ /* 0x000ee80000100800 */
[----:B------:R-:W4:Y:S01]  /*f0a0*/  LDL R27, [R1+0x464] ;  /* 0x00046400011b7983 */ /* 0x000f220000100800 */
[----:B------:R-:W-:-:S05]  /*f0b0*/  @P2 IMAD.MOV.U32 R5, RZ, RZ, R26 ;  /* 0x000000ffff052224 */ /* 0x000fca00078e001a */
[----:B------:R3:W4:Y:S01]  /*f0c0*/  @P2 LDG.E.U16 R21, desc[UR8][R4.64] ;  /* 0x0000000804152981 */ /* 0x000722000c1e1500 */
[----:B------:R-:W-:-:S03]  /*f0d0*/  PRMT R20, RZ, 0x7610, R20 ;  /* 0x00007610ff147816 */ /* 0x000fc60000000014 */
[----:B------:R-:W-:Y:S04]  /*f0e0*/  STL [R1+0x13b0], R23 ;  /* 0x0013b01701007387 */ /* 0x000fe80000100800 */
[----:B------:R-:W4:Y:S04]  /*f0f0*/  LDL R9, [R1+0xbc0] ;  /* 0x000bc00001097983 */ /* 0x000f280000100800 */
[----:B------:R-:W4:Y:S04]  /*f100*/  LDL R8, [R1+0xbe8] ;  /* 0x000be80001087983 */ /* 0x000f280000100800 */
[----:B--2---:R-:W-:Y:S04]  /*f110*/  STL [R1+0x13b4], R22 ;  /* 0x0013b41601007387 */ /* 0x004fe80000100800 */
[----:B------:R-:W2:Y:S04]  /*f120*/  LDL R26, [R1+0xbe4] ;  /* 0x000be400011a7983 */ /* 0x000ea80000100800 */
[----:B------:R-:W2:Y:S01]  /*f130*/  LDL R25, [R1+0xbf0] ;  /* 0x000bf00001197983 */ /* 0x000ea20000100800 */
[----:B---3--:R-:W-:-:S02]  /*f140*/  @P2 IMAD.MOV.U32 R5, RZ, RZ, R28 ;  /* 0x000000ffff052224 */ /* 0x008fc400078e001c */
[----:B----4-:R-:W-:-:S05]  /*f150*/  @P2 IMAD.MOV.U32 R4, RZ, RZ, R27 ;  /* 0x000000ffff042224 */ /* 0x010fca00078e001b */
[----:B------:R0:W3:Y:S04]  /*f160*/  @P2 LDG.E.U16 R20, desc[UR8][R4.64] ;  /* 0x0000000804142981 */ /* 0x0000e8000c1e1500 */
[----:B------:R1:W-:Y:S04]  /*f170*/  STL [R1+0x1390], R21 ;  /* 0x0013901501007387 */ /* 0x0003e80000100800 */
[----:B------:R-:W4:Y:S04]  /*f180*/  LDL R27, [R1+0x458] ;  /* 0x00045800011b7983 */ /* 0x000f280000100800 */
[----:B-1----:R-:W4:Y:S01]  /*f190*/  LDL R21, [R1+0x45c] ;  /* 0x00045c0001157983 */ /* 0x002f220000100800 */
[----:B------:R-:W-:-:S02]  /*f1a0*/  ISETP.GT.AND P3, PT, R2, 0x7a, PT ;  /* 0x0000007a0200780c */ /* 0x000fc40003f64270 */
        /* <DEDUP_REMOVED lines=9> */
[----:B------:R4:W2:Y:S04]  /*f240*/  @P3 LDG.E.U16 R18, desc[UR8][R4.64] ;  /* 0x0000000804123981 */ /* 0x0008a8000c1e1500 */
[----:B---3--:R-:W-:Y:S04]  /*f250*/  STL [R1+0x1394], R20 ;  /* 0x0013941401007387 */ /* 0x008fe80000100800 */
[----:B------:R-:W3:Y:S04]  /*f260*/  LDL R9, [R1+0x454] ;  /* 0x0004540001097983 */ /* 0x000ee80000100800 */
[----:B------:R-:W3:Y:S01]  /*f270*/  LDL R8, [R1+0xb80] ;  /* 0x000b800001087983 */ /* 0x000ee20000100800 */
[----:B----4-:R-:W-:-:S02]  /*f280*/  @P2 IMAD.MOV.U32 R5, RZ, RZ, R27 ;  /* 0x000000ffff052224 */ /* 0x010fc400078e001b */
        /* <DEDUP_REMOVED lines=10> */
[----:B------:R-:W-:-:S05]  /*f330*/  @P2 IMAD.MOV.U32 R4, RZ, RZ, R8 ;  /* 0x000000ffff042224 */ /* 0x000fca00078e0008 */
[----:B------:R0:W3:Y:S04]  /*f340*/  @P2 LDG.E.U16 R16, desc[UR8][R4.64] ;  /* 0x0000000804102981 */ /* 0x0000e8000c1e1500 */
[----:B----4-:R-:W-:Y:S04]  /*f350*/  STL [R1+0x1378], R17 ;  /* 0x0013781101007387 */ /* 0x010fe80000100800 */
[----:B------:R-:W4:Y:S04]  /*f360*/  LDL R9, [R1+0x4b0] ;  /* 0x0004b00001097983 */ /* 0x000f280000100800 */
[----:B------:R-:W4:Y:S01]  /*f370*/  LDL R8, [R1+0x4b4] ;  /* 0x0004b40001087983 */ /* 0x000f220000100800 */
[----:B------:R-:W-:-:S02]  /*f380*/  ISETP.GT.AND P3, PT, R2, 0x7b, PT ;  /* 0x0000007b0200780c */ /* 0x000fc40003f64270 */
[----:B------:R-:W-:Y:S02]  /*f390*/  PRMT R15, RZ, 0x7610, R15 ;  /* 0x00007610ff0f7816 */ /* 0x000fe4000000000f */
[----:B------:R-:W-:-:S09]  /*f3a0*/  PRMT R14, RZ, 0x7610, R14 ;  /* 0x00007610ff0e7816 */ /* 0x000fd2000000000e */
        /* <DEDUP_REMOVED lines=13> */
[----:B------:R-:W-:Y:S02]  /*f480*/  ISETP.GT.AND P2, PT, R2, 0x74, PT ;  /* 0x000000740200780c */ /* 0x000fe40003f44270 */
[----:B------:R-:W-:Y:S01]  /*f490*/  PRMT R12, RZ, 0x7610, R12 ;  /* 0x00007610ff0c7816 */ /* 0x000fe2000000000c */
        /* <DEDUP_REMOVED lines=14> */
[----:B------:R-:W-:Y:S01]  /*f580*/  PRMT R10, RZ, 0x7610, R10 ;  /* 0x00007610ff0a7816 */ /* 0x000fe2000000000a */
[----:B0-----:R-:W-:Y:S02]  /*f590*/  @P2 IMAD.MOV.U32 R5, RZ, RZ, R27 ;  /* 0x000000ffff052224 */ /* 0x001fe400078e001b */
[----:B------:R-:W-:-:S05]  /*f5a0*/  @P2 IMAD.MOV.U32 R4, RZ, RZ, R21 ;  /* 0x000000ffff042224 */ /* 0x000fca00078e0015 */
[----:B------:R2:W4:Y:S01]  /*f5b0*/  @P2 LDG.E.U16 R11, desc[UR8][R4.64] ;  /* 0x00000008040b2981 */ /* 0x000522000c1e1500 */
[----:B------:R-:W-:Y:S01]  /*f5c0*/  PRMT R7, RZ, 0x7610, R7 ;  /* 0x00007610ff077816 */ /* 0x000fe20000000007 */
[----:B--2---:R-:W-:Y:S02]  /*f5d0*/  @P3 IMAD.MOV.U32 R5, RZ, RZ, R9 ;  /* 0x000000ffff053224 */ /* 0x004fe400078e0009 */
[----:B------:R-:W-:-:S05]  /*f5e0*/  @P3 IMAD.MOV.U32 R4, RZ, RZ, R8 ;  /* 0x000000ffff043224 */ /* 0x000fca00078e0008 */
[----:B------:R4:W2:Y:S04]  /*f5f0*/  @P3 LDG.E.U16 R10, desc[UR8][R4.64] ;  /* 0x00000008040a3981 */ /* 0x0008a8000c1e1500 */
[----:B---3--:R0:W-:Y:S04]  /*f600*/  STL [R1+0x1368], R12 ;  /* 0x0013680c01007387 */ /* 0x0081e80000100800 */
[----:B------:R-:W3:Y:S04]  /*f610*/  LDL R21, [R1+0xb8c] ;  /* 0x000b8c0001157983 */ /* 0x000ee80000100800 */
[----:B0-----:R-:W3:Y:S01]  /*f620*/  LDL R12, [R1+0xb98] ;  /* 0x000b9800010c7983 */ /* 0x001ee20000100800 */
[----:B----4-:R-:W-:-:S02]  /*f630*/  @P3 IMAD.MOV.U32 R4, RZ, RZ, R25 ;  /* 0x000000ffff043224 */ /* 0x010fc400078e0019 */
[----:B------:R-:W-:-:S05]  /*f640*/  @P3 IMAD.MOV.U32 R5, RZ, RZ, R26 ;  /* 0x000000ffff053224 */ /* 0x000fca00078e001a */
[----:B------:R3:W4:Y:S01]  /*f650*/  @P3 LDG.E.U16 R7, desc[UR8][R4.64] ;  /* 0x0000000804073981 */ /* 0x000722000c1e1500 */
[----:B------:R-:W-:Y:S02]  /*f660*/  ISETP.GT.AND P1, PT, R2, 0x75, PT ;  /* 0x000000750200780c */ /* 0x000fe40003f24270 */
[----:B------:R-:W-:Y:S01]  /*f670*/  PRMT R6, RZ, 0x7610, R6 ;  /* 0x00007610ff067816 */ /* 0x000fe20000000006 */
[----:B------:R0:W-:Y:S04]  /*f680*/  STL [R1+0x1388], R11 ;  /* 0x0013880b01007387 */ /* 0x0001e80000100800 */
        /* <DEDUP_REMOVED lines=8> */
[----:B----4-:R4:W-:Y:S04]  /*f710*/  STL [R1+0x13a4], R7 ;  /* 0x0013a40701007387 */ /* 0x0109e80000100800 */
[----:B------:R-:W4:Y:S04]  /*f720*/  LDL R12, [R1+0xc14] ;  /* 0x000c1400010c7983 */ /* 0x000f280000100800 */
[----:B0-----:R-:W4:Y:S01]  /*f730*/  LDL R11, [R1+0xc1c] ;  /* 0x000c1c00010b7983 */ /* 0x001f220000100800 */
[----:B------:R-:W-:-:S02]  /*f740*/  ISETP.GT.AND P2, PT, R2, 0x7d, PT ;  /* 0x0000007d0200780c */ /* 0x000fc40003f44270 */
[----:B-1----:R-:W-:Y:S02]  /*f750*/  PRMT R5, RZ, 0x7610, R5 ;  /* 0x00007610ff057816 */ /* 0x002fe40000000005 */
[----:B------:R-:W-:Y:S02]  /*f760*/  PRMT R4, RZ, 0x7610, R4 ;  /* 0x00007610ff047816 */ /* 0x000fe40000000004 */
[----:B------:R-:W-:Y:S02]  /*f770*/  PRMT R3, RZ, 0x7610, R3 ;  /* 0x00007610ff037816 */ /* 0x000fe40000000003 */
[----:B------:R2:W4:Y:S05]  /*f780*/  @P1 LDG.E.U16 R5, desc[UR8][R8.64] ;  /* 0x0000000808051981 */ /* 0x00052a000c1e1500 */
[----:B--2---:R-:W-:-:S02]  /*f790*/  @P2 IMAD.MOV.U32 R9, RZ, RZ, R27 ;  /* 0x000000ffff092224 */ /* 0x004fc400078e001b */
[----:B------:R-:W-:-:S05]  /*f7a0*/  @P2 IMAD.MOV.U32 R8, RZ, RZ, R25 ;  /* 0x000000ffff082224 */ /* 0x000fca00078e0019 */
[----:B------:R4:W2:Y:S04]  /*f7b0*/  @P2 LDG.E.U16 R4, desc[UR8][R8.64] ;  /* 0x0000000808042981 */ /* 0x0008a8000c1e1500 */
[----:B---3--:R0:W-:Y:S04]  /*f7c0*/  STL [R1+0x1314], R6 ;  /* 0x0013140601007387 */ /* 0x0081e80000100800 */
[----:B------:R-:W3:Y:S04]  /*f7d0*/  LDL R26, [R1+0x520] ;  /* 0x00052000011a7983 */ /* 0x000ee80000100800 */
[----:B------:R-:W3:Y:S01]  /*f7e0*/  LDL R21, [R1+0x524] ;  /* 0x0005240001157983 */ /* 0x000ee20000100800 */
[----:B----4-:R-:W-:-:S02]  /*f7f0*/  @P2 IMAD.MOV.U32 R8, RZ, RZ, R11 ;  /* 0x000000ffff082224 */ /* 0x010fc400078e000b */
[----:B------:R-:W-:Y:S01]  /*f800*/  @P2 IMAD.MOV.U32 R9, RZ, RZ, R12 ;  /* 0x000000ffff092224 */ /* 0x000fe200078e000c */
[----:B------:R-:W4:Y:S04]  /*f810*/  LDL R7, [R1+0x518] ;  /* 0x0005180001077983 */ /* 0x000f280000100800 */
[----:B------:R3:W4:Y:S04]  /*f820*/  @P2 LDG.E.U16 R3, desc[UR8][R8.64] ;  /* 0x0000000808032981 */ /* 0x000728000c1e1500 */
[----:B0-----:R-:W4:Y:S01]  /*f830*/  LDL R6, [R1+0x51c] ;  /* 0x00051c0001067983 */ /* 0x001f220000100800 */
[----:B------:R-:W-:-:S02]  /*f840*/  PRMT R18, RZ, 0x7610, R18 ;  /* 0x00007610ff127816 */ /* 0x000fc40000000012 */
[----:B------:R-:W-:Y:S01]  /*f850*/  ISETP.GT.AND P1, PT, R2, 0x67, PT ;  /* 0x000000670200780c */ /* 0x000fe20003f24270 */
[----:B------:R-:W-:Y:S04]  /*f860*/  STL [R1+0x1318], R5 ;  /* 0x0013180501007387 */ /* 0x000fe80000100800 */
[----:B--2---:R0:W-:Y:S04]  /*f870*/  STL [R1+0x131c], R4 ;  /* 0x00131c0401007387 */ /* 0x0041e80000100800 */
[----:B------:R-:W2:Y:S04]  /*f880*/  LDL R25, [R1+0x510] ;  /* 0x0005100001197983 */ /* 0x000ea80000100800 */
[----:B------:R-:W2:Y:S04]  /*f890*/  LDL R12, [R1+0x4a8] ;  /* 0x0004a800010c7983 */ /* 0x000ea80000100800 */
[----:B------:R-:W2:Y:S04]  /*f8a0*/  LDL R11, [R1+0x4ac] ;  /* 0x0004ac00010b7983 */ /* 0x000ea80000100800 */
[----:B0-----:R-:W2:Y:S01]  /*f8b0*/  LDL R4, [R1+0x514] ;  /* 0x0005140001047983 */ /* 0x001ea20000100800 */
[----:B---3--:R-:W-:-:S02]  /*f8c0*/  @P0 IMAD.MOV.U32 R9, RZ, RZ, R26 ;  /* 0x000000ffff090224 */ /* 0x008fc400078e001a */
[----:B------:R-:W-:-:S05]  /*f8d0*/  @P0 IMAD.MOV.U32 R8, RZ, RZ, R21 ;  /* 0x000000ffff080224 */ /* 0x000fca00078e0015 */
[----:B------:R0:W3:Y:S04]  /*f8e0*/  @P0 LDG.E.U16 R18, desc[UR8][R8.64] ;  /* 0x0000000808120981 */ /* 0x0000e8000c1e1500 */
[----:B----4-:R1:W-:Y:S04]  /*f8f0*/  STL [R1+0x1320], R3 ;  /* 0x0013200301007387 */ /* 0x0103e80000100800 */
[----:B------:R-:W4:Y:S01]  /*f900*/  LDL R21, [R1+0x4a0] ;  /* 0x0004a00001157983 */ /* 0x000f220000100800 */
[----:B0-----:R-:W-:Y:S01]  /*f910*/  @P1 IMAD.MOV.U32 R8, RZ, RZ, R6 ;  /* 0x000000ffff081224 */ /* 0x001fe200078e0006 */
[----:B-1----:R-:W-:Y:S01]  /*f920*/  PRMT R3, RZ, 0x7610, R3 ;  /* 0x00007610ff037816 */ /* 0x002fe20000000003 */
[----:B------:R-:W-:-:S05]  /*f930*/  @P1 IMAD.MOV.U32 R9, RZ, RZ, R7 ;  /* 0x000000ffff091224 */ /* 0x000fca00078e0007 */
[----:B------:R2:W4:Y:S01]  /*f940*/  @P1 LDG.E.U16 R3, desc[UR8][R8.64] ;  /* 0x0000000808031981 */ /* 0x000522000c1e1500 */
[----:B------:R-:W-:Y:S02]  /*f950*/  ISETP.GT.AND P0, PT, R2, 0x6e, PT ;  /* 0x0000006e0200780c */ /* 0x000fe40003f04270 */
[----:B------:R-:W-:Y:S01]  /*f960*/  PRMT R23, RZ, 0x7610, R23 ;  /* 0x00007610ff177816 */ /* 0x000fe20000000017 */
[----:B--2---:R-:W-:Y:S02]  /*f970*/  @P1 IMAD.MOV.U32 R9, RZ, RZ, R25 ;  /* 0x000000ffff091224 */ /* 0x004fe400078e0019 */
[----:B------:R-:W-:-:S05]  /*f980*/  @P1 IMAD.MOV.U32 R8, RZ, RZ, R4 ;  /* 0x000000ffff081224 */ /* 0x000fca00078e0004 */
[----:B------:R0:W2:Y:S03]  /*f990*/  @P1 LDG.E.U16 R23, desc[UR8][R8.64] ;  /* 0x0000000808171981 */ /* 0x0000a6000c1e1500 */
[----:B0-----:R-:W-:Y:S02]  /*f9a0*/  @P0 IMAD.MOV.U32 R8, RZ, RZ, R11 ;  /* 0x000000ffff080224 */ /* 0x001fe400078e000b */
[----:B------:R-:W-:Y:S01]  /*f9b0*/  @P0 IMAD.MOV.U32 R9, RZ, RZ, R12 ;  /* 0x000000ffff090224 */ /* 0x000fe200078e000c */
[----:B---3--:R0:W-:Y:S04]  /*f9c0*/  STL [R1+0xc0], R18 ;  /* 0x0000c01201007387 */ /* 0x0081e80000100800 */
[----:B------:R-:W3:Y:S04]  /*f9d0*/  LDL R7, [R1+0x498] ;  /* 0x0004980001077983 */ /* 0x000ee80000100800 */
[----:B------:R-:W2:Y:S04]  /*f9e0*/  LDL R6, [R1+0x49c] ;  /* 0x00049c0001067983 */ /* 0x000ea80000100800 */
[----:B------:R-:W3:Y:S04]  /*f9f0*/  LDL R4, [R1+0x490] ;  /* 0x0004900001047983 */ /* 0x000ee80000100800 */
[----:B0-----:R-:W2:Y:S04]  /*fa00*/  LDL R18, [R1+0x4a4] ;  /* 0x0004a40001127983 */ /* 0x001ea80000100800 */
[----:B----4-:R0:W-:Y:S04]  /*fa10*/  STL [R1+0xb8], R3 ;  /* 0x0000b80301007387 */ /* 0x0101e80000100800 */
[----:B------:R-:W4:Y:S04]  /*fa20*/  LDL R12, [R1+0x44c] ;  /* 0x00044c00010c7983 */ /* 0x000f280000100800 */
[----:B------:R-:W4:Y:S04]  /*fa30*/  LDL R11, [R1+0xba8] ;  /* 0x000ba800010b7983 */ /* 0x000f280000100800 */
[----:B0-----:R-:W4:Y:S01]  /*fa40*/  LDL R3, [R1+0x494] ;  /* 0x0004940001037983 */ /* 0x001f220000100800 */
[----:B------:R-:W-:-:S02]  /*fa50*/  PRMT R22, RZ, 0x7610, R22 ;  /* 0x00007610ff167816 */ /* 0x000fc40000000016 */
[----:B------:R-:W-:Y:S02]  /*fa60*/  ISETP.GT.AND P1, PT, R2, 0x6f, PT ;  /* 0x0000006f0200780c */ /* 0x000fe40003f24270 */
[----:B------:R-:W-:Y:S02]  /*fa70*/  PRMT R17, RZ, 0x7610, R17 ;  /* 0x00007610ff117816 */ /* 0x000fe40000000011 */
[----:B------:R0:W4:Y:S01]  /*fa80*/  @P0 LDG.E.U16 R22, desc[UR8][R8.64] ;  /* 0x0000000808160981 */ /* 0x000122000c1e1500 */
[----:B------:R-:W-:Y:S01]  /*fa90*/  PRMT R15, RZ, 0x7610, R15 ;  /* 0x00007610ff0f7816 */ /* 0x000fe2000000000f */
[----:B0-----:R-:W-:Y:S01]  /*faa0*/  @P0 IMAD.MOV.U32 R9, RZ, RZ, R21 ;  /* 0x000000ffff090224 */ /* 0x001fe200078e0015 */
[----:B------:R-:W-:Y:S02]  /*fab0*/  PRMT R14, RZ, 0x7610, R14 ;  /* 0x00007610ff0e7816 */ /* 0x000fe4000000000e */
[----:B------:R-:W-:Y:S01]  /*fac0*/  PRMT R24, RZ, 0x7610, R24 ;  /* 0x00007610ff187816 */ /* 0x000fe20000000018 */
[----:B--2---:R-:W-:-:S02]  /*fad0*/  @P0 IMAD.MOV.U32 R8, RZ, RZ, R18 ;  /* 0x000000ffff080224 */ /* 0x004fc400078e0012 */
[----:B------:R-:W2:Y:S04]  /*fae0*/  LDL R18, [R1+0xbb4] ;  /* 0x000bb40001127983 */ /* 0x000ea80000100800 */
[----:B------:R0:W2:Y:S01]  /*faf0*/  @P0 LDG.E.U16 R17, desc[UR8][R8.64] ;  /* 0x0000000808110981 */ /* 0x0000a2000c1e1500 */
[----:B------:R-:W-:Y:S01]  /*fb00*/  ISETP.GT.AND P0, PT, R2, 0x76, PT ;  /* 0x000000760200780c */ /* 0x000fe20003f04270 */
[----:B0-----:R-:W-:Y:S02]  /*fb10*/  @P1 IMAD.MOV.U32 R8, RZ, RZ, R6 ;  /* 0x000000ffff081224 */ /* 0x001fe400078e0006 */
[----:B---3--:R-:W-:Y:S01]  /*fb20*/  @P1 IMAD.MOV.U32 R9, RZ, RZ, R7 ;  /* 0x000000ffff091224 */ /* 0x008fe200078e0007 */
[----:B------:R-:W3:Y:S04]  /*fb30*/  LDL R6, [R1+0xbb0] ;  /* 0x000bb00001067983 */ /* 0x000ee80000100800 */
[----:B------:R-:W3:Y:S04]  /*fb40*/  LDL R7, [R1+0xba4] ;  /* 0x000ba40001077983 */ /* 0x000ee80000100800 */
[----:B------:R4:W3:Y:S02]  /*fb50*/  @P1 LDG.E.U16 R15, desc[UR8][R8.64] ;  /* 0x00000008080f1981 */ /* 0x0008e4000c1e1500 */
[----:B----4-:R-:W-:-:S02]  /*fb60*/  @P1 IMAD.MOV.U32 R8, RZ, RZ, R3 ;  /* 0x000000ffff081224 */ /* 0x010fc400078e0003 */
[----:B------:R-:W-:Y:S01]  /*fb70*/  @P1 IMAD.MOV.U32 R9, RZ, RZ, R4 ;  /* 0x000000ffff091224 */ /* 0x000fe200078e0004 */
[----:B------:R-:W4:Y:S04]  /*fb80*/  LDL R3, [R1+0xbb8] ;  /* 0x000bb80001037983 */ /* 0x000f280000100800 */
[----:B------:R-:W4:Y:S04]  /*fb90*/  LDL R4, [R1+0xbac] ;  /* 0x000bac0001047983 */ /* 0x000f280000100800 */
[----:B------:R0:W4:Y:S02]  /*fba0*/  @P1 LDG.E.U16 R14, desc[UR8][R8.64] ;  /* 0x00000008080e1981 */ /* 0x000124000c1e1500 */
[----:B0-----:R-:W-:-:S02]  /*fbb0*/  @P0 IMAD.MOV.U32 R8, RZ, RZ, R11 ;  /* 0x000000ffff080224 */ /* 0x001fc400078e000b */
[----:B------:R-:W-:-:S05]  /*fbc0*/  @P0 IMAD.MOV.U32 R9, RZ, RZ, R12 ;  /* 0x000000ffff090224 */ /* 0x000fca00078e000c */
[----:B------:R-:W4:Y:S01]  /*fbd0*/  @P0 LDG.E.U16 R24, desc[UR8][R8.64] ;  /* 0x0000000808180981 */ /* 0x000f22000c1e1500 */
[----:B------:R-:W-:Y:S02]  /*fbe0*/  ISETP.GT.AND P1, PT, R2, 0x77, PT ;  /* 0x000000770200780c */ /* 0x000fe40003f24270 */
[----:B------:R-:W-:Y:S01]  /*fbf0*/  PRMT R20, RZ, 0x7610, R20 ;  /* 0x00007610ff147816 */ /* 0x000fe20000000014 */
[----:B--2---:R0:W-:Y:S04]  /*fc00*/  STL [R1+0xa4], R17 ;  /* 0x0000a41101007387 */ /* 0x0041e80000100800 */
[----:B0-----:R-:W2:Y:S04]  /*fc10*/  LDL R17, [R1+0xbbc] ;  /* 0x000bbc0001117983 */ /* 0x001ea80000100800 */
[----:B---3--:R0:W-:Y:S04]  /*fc20*/  STL [R1+0x94], R15 ;  /* 0x0000940f01007387 */ /* 0x0081e80000100800 */
[----:B0-----:R-:W3:Y:S04]  /*fc30*/  LDL R15, [R1+0xc00] ;  /* 0x000c0000010f7983 */ /* 0x001ee80000100800 */
[----:B----4-:R0:W-:Y:S04]  /*fc40*/  STL [R1+0x90], R14 ;  /* 0x0000900e01007387 */ /* 0x0101e80000100800 */
[----:B0-----:R-:W4:Y:S04]  /*fc50*/  LDL R14, [R1+0xc28] ;  /* 0x000c2800010e7983 */ /* 0x001f280000100800 */
[----:B------:R0:W-:Y:S04]  /*fc60*/  STL [R1+0x1324], R24 ;  /* 0x0013241801007387 */ /* 0x0001e80000100800 */
[----:B------:R-:W-:Y:S04]  /*fc70*/  STL [R1+0xb0], R23 ;  /* 0x0000b01701007387 */ /* 0x000fe80000100800 */
[----:B------:R-:W4:Y:S04]  /*fc80*/  LDL R12, [R1+0xc24] ;  /* 0x000c2400010c7983 */ /* 0x000f280000100800 */
[----:B------:R-:W4:Y:S01]  /*fc90*/  LDL R11, [R1+0xc30] ;  /* 0x000c3000010b7983 */ /* 0x000f220000100800 */
[----:B------:R-:W-:-:S02]  /*fca0*/  @P0 IMAD.MOV.U32 R8, RZ, RZ, R6 ;  /* 0x000000ffff080224 */ /* 0x000fc400078e0006 */
[----:B------:R-:W-:Y:S01]  /*fcb0*/  @P0 IMAD.MOV.U32 R9, RZ, RZ, R7 ;  /* 0x000000ffff090224 */ /* 0x000fe200078e0007 */
[----:B------:R-:W-:Y:S04]  /*fcc0*/  STL [R1+0xa8], R22 ;  /* 0x0000a81601007387 */ /* 0x000fe80000100800 */
[----:B------:R-:W4:Y:S04]  /*fcd0*/  LDL R7, [R1+0xc2c] ;  /* 0x000c2c0001077983 */ /* 0x000f280000100800 */
[----:B------:R-:W4:Y:S04]  /*fce0*/  LDL R6, [R1+0xc38] ;  /* 0x000c380001067983 */ /* 0x000f280000100800 */
[----:B------:R1:W4:Y:S02]  /*fcf0*/  @P0 LDG.E.U16 R20, desc[UR8][R8.64] ;  /* 0x0000000808140981 */ /* 0x000324000c1e1500 */
[----:B-1----:R-:W-:-:S02]  /*fd00*/  @P1 IMAD.MOV.U32 R8, RZ, RZ, R3 ;  /* 0x000000ffff081224 */ /* 0x002fc400078e0003 */
[----:B------:R-:W-:Y:S01]  /*fd10*/  @P1 IMAD.MOV.U32 R9, RZ, RZ, R4 ;  /* 0x000000ffff091224 */ /* 0x000fe200078e0004 */
[----:B------:R-:W4:Y:S04]  /*fd20*/  LDL R3, [R1+0xc40] ;  /* 0x000c400001037983 */ /* 0x000f280000100800 */
[----:B------:R-:W4:Y:S01]  /*fd30*/  LDL R4, [R1+0xc34] ;  /* 0x000c340001047983 */ /* 0x000f220000100800 */
[----:B------:R-:W-:Y:S02]  /*fd40*/  PRMT R19, RZ, 0x7610, R19 ;  /* 0x00007610ff137816 */ /* 0x000fe40000000013 */
[----:B------:R-:W-:Y:S02]  /*fd50*/  ISETP.GT.AND P0, PT, R2, 0x7e, PT ;  /* 0x0000007e0200780c */ /* 0x000fe40003f04270 */
[----:B------:R-:W-:-:S02]  /*fd60*/  PRMT R16, RZ, 0x7610, R16 ;  /* 0x00007610ff107816 */ /* 0x000fc40000000010 */
[----:B------:R-:W-:Y:S02]  /*fd70*/  PRMT R13, RZ, 0x7610, R13 ;  /* 0x00007610ff0d7816 */ /* 0x000fe4000000000d */
[----:B------:R-:W-:Y:S02]  /*fd80*/  PRMT R10, RZ, 0x7610, R10 ;  /* 0x00007610ff0a7816 */ /* 0x000fe4000000000a */
[----:B------:R-:W-:Y:S01]  /*fd90*/  PRMT R5, RZ, 0x7610, R5 ;  /* 0x00007610ff057816 */ /* 0x000fe20000000005 */
[----:B------:R1:W4:Y:S04]  /*fda0*/  @P1 LDG.E.U16 R19, desc[UR8][R8.64] ;  /* 0x0000000808131981 */ /* 0x000328000c1e1500 */
[----:B------:R-:W4:Y:S01]  /*fdb0*/  LDL.LU R27, [R1+0x410] ;  /* 0x00041000011b7983 */ /* 0x000f220000300800 */
[----:B-1----:R-:W-:Y:S01]  /*fdc0*/  @P1 IMAD.MOV.U32 R9, RZ, RZ, R18 ;  /* 0x000000ffff091224 */ /* 0x002fe200078e0012 */
[----:B------:R-:W-:Y:S01]  /*fdd0*/  PRMT R0, RZ, 0x7610, R0 ;  /* 0x00007610ff007816 */ /* 0x000fe20000000000 */
[----:B--2---:R-:W-:-:S05]  /*fde0*/  @P1 IMAD.MOV.U32 R8, RZ, RZ, R17 ;  /* 0x000000ffff081224 */ /* 0x004fca00078e0011 */
[----:B------:R3:W2:Y:S01]  /*fdf0*/  @P1 LDG.E.U16 R16, desc[UR8][R8.64] ;  /* 0x0000000808101981 */ /* 0x0006a2000c1e1500 */
[----:B------:R-:W-:Y:S01]  /*fe00*/  ISETP.GT.AND P1, PT, R2, 0x7f, PT ;  /* 0x0000007f0200780c */ /* 0x000fe20003f24270 */
[----:B---3--:R-:W-:Y:S02]  /*fe10*/  @P0 IMAD.MOV.U32 R9, RZ, RZ, R15 ;  /* 0x000000ffff090224 */ /* 0x008fe400078e000f */
[----:B----4-:R-:W-:-:S05]  /*fe20*/  @P0 IMAD.MOV.U32 R8, RZ, RZ, R14 ;  /* 0x000000ffff080224 */ /* 0x010fca00078e000e */
[----:B------:R1:W3:Y:S02]  /*fe30*/  @P0 LDG.E.U16 R13, desc[UR8][R8.64] ;  /* 0x00000008080d0981 */ /* 0x0002e4000c1e1500 */
[----:B-1----:R-:W-:Y:S02]  /*fe40*/  @P0 IMAD.MOV.U32 R8, RZ, RZ, R11 ;  /* 0x000000ffff080224 */ /* 0x002fe400078e000b */
[----:B------:R-:W-:-:S05]  /*fe50*/  @P0 IMAD.MOV.U32 R9, RZ, RZ, R12 ;  /* 0x000000ffff090224 */ /* 0x000fca00078e000c */
[----:B------:R1:W4:Y:S02]  /*fe60*/  @P0 LDG.E.U16 R10, desc[UR8][R8.64] ;  /* 0x00000008080a0981 */ /* 0x000324000c1e1500 */
[----:B-1----:R-:W-:Y:S02]  /*fe70*/  @P1 IMAD.MOV.U32 R8, RZ, RZ, R6 ;  /* 0x000000ffff081224 */ /* 0x002fe400078e0006 */
[----:B------:R-:W-:-:S05]  /*fe80*/  @P1 IMAD.MOV.U32 R9, RZ, RZ, R7 ;  /* 0x000000ffff091224 */ /* 0x000fca00078e0007 */
[----:B------:R1:W2:Y:S02]  /*fe90*/  @P1 LDG.E.U16 R5, desc[UR8][R8.64] ;  /* 0x0000000808051981 */ /* 0x0002a4000c1e1500 */
[----:B-1----:R-:W-:Y:S02]  /*fea0*/  @P1 IMAD.MOV.U32 R8, RZ, RZ, R3 ;  /* 0x000000ffff081224 */ /* 0x002fe400078e0003 */
[----:B------:R-:W-:-:S05]  /*feb0*/  @P1 IMAD.MOV.U32 R9, RZ, RZ, R4 ;  /* 0x000000ffff091224 */ /* 0x000fca00078e0004 */
[----:B------:R-:W3:Y:S01]  /*fec0*/  @P1 LDG.E.U16 R0, desc[UR8][R8.64] ;  /* 0x0000000808001981 */ /* 0x000ee2000c1e1500 */
[----:B------:R-:W1:Y:S03]  /*fed0*/  S2R R28, SR_TID.X ;  /* 0x00000000001c7919 */ /* 0x000e660000002100 */
[----:B------:R1:W-:Y:S01]  /*fee0*/  STL [R1+0x13c8], R27 ;  /* 0x0013c81b01007387 */ /* 0x0003e20000100800 */
[----:B------:R-:W-:Y:S06]  /*fef0*/  BAR.SYNC.DEFER_BLOCKING 0x0 ;  /* 0x0000000000007b1d */ /* 0x000fec0000010000 */
[----:B------:R-:W3:Y:S04]  /*ff00*/  LDL.LU R8, [R1+0x3c0] ;  /* 0x0003c00001087983 */ /* 0x000ee80000300800 */
[----:B0-----:R-:W3:Y:S04]  /*ff10*/  LDL.LU R24, [R1+0x37c] ;  /* 0x00037c0001187983 */ /* 0x001ee80000300800 */
[----:B------:R-:W3:Y:S04]  /*ff20*/  LDL.LU R3, [R1+0x378] ;  /* 0x0003780001037983 */ /* 0x000ee80000300800 */
[----:B------:R-:W3:Y:S01]  /*ff30*/  LDL.LU R4, [R1+0x338] ;  /* 0x0003380001047983 */ /* 0x000ee20000300800 */
[----:B-1----:R-:W-:-:S04]  /*ff40*/  LOP3.LUT R27, R28, 0x3f, RZ, 0xc0, !PT ;  /* 0x0000003f1c1b7812 */ /* 0x002fc800078ec0ff */
[----:B------:R-:W-:-:S04]  /*ff50*/  LOP3.LUT R27, R27, 0x40, RZ, 0xfc, !PT ;  /* 0x000000401b1b7812 */ /* 0x000fc800078efcff */
[----:B------:R-:W-:Y:S01]  /*ff60*/  ISETP.GE.AND P1, PT, R27, R2, PT ;  /* 0x000000021b00720c */ /* 0x000fe20003f26270 */
[----:B--2---:R0:W-:Y:S04]  /*ff70*/  STL [R1+0x3c], R5 ;  /* 0x00003c0501007387 */ /* 0x0041e80000100800 */
[----:B0-----:R-:W2:Y:S04]  /*ff80*/  LDL.LU R5, [R1+0x334] ;  /* 0x0003340001057983 */ /* 0x001ea80000300800 */
[----:B------:R-:W2:Y:S04]  /*ff90*/  LDL.LU R6, [R1+0x2f8] ;  /* 0x0002f80001067983 */ /* 0x000ea80000300800 */
[----:B------:R-:W-:Y:S04]  /*ffa0*/  STL [R1+0x80], R20 ;  /* 0x0000801401007387 */ /* 0x000fe80000100800 */
[----:B------:R-:W2:Y:S04]  /*ffb0*/  LDL.LU R7, [R1+0x2f4] ;  /* 0x0002f40001077983 */ /* 0x000ea80000300800 */
[----:B----4-:R0:W-:Y:S04]  /*ffc0*/  STL [R1+0x64], R10 ;  /* 0x0000640a01007387 */ /* 0x0101e80000100800 */
[----:B0-----:R-:W4:Y:S04]  /*ffd0*/  LDL.LU R10, [R1+0x2c0] ;  /* 0x0002c000010a7983 */ /* 0x001f280000300800 */
[----:B------:R-:W4:Y:S04]  /*ffe0*/  LDL.LU R11, [R1+0x2bc] ;  /* 0x0002bc00010b7983 */ /* 0x000f280000300800 */
[----:B------:R-:W4:Y:S04]  /*fff0*/  LDL.LU R12, [R1+0x284] ;  /* 0x00028400010c7983 */ /* 0x000f280000300800 */
[----:B------:R-:W-:Y:S04]  /*10000*/  STL [R1+0x78], R19 ;  /* 0x0000781301007387 */ /* 0x000fe80000100800 */
[----:B---3--:R0:W-:Y:S04]  /*10010*/  STL [R1+0x6c], R13 ;  /* 0x00006c0d01007387 */ /* 0x0081e80000100800 */
[----:B0-----:R-:W3:Y:S04]  /*10020*/  LDL.LU R13, [R1+0x280] ;  /* 0x00028000010d7983 */ /* 0x001ee80000300800 */
[----:B------:R-:W3:Y:S04]  /*10030*/  LDL.LU R14, [R1+0x244] ;  /* 0x00024400010e7983 */ /* 0x000ee80000300800 */
[----:B------:R-:W3:Y:S04]  /*10040*/  LDL.LU R15, [R1+0x240] ;  /* 0x00024000010f7983 */ /* 0x000ee80000300800 */
[----:B------:R0:W-:Y:S04]  /*10050*/  STL [R1+0x74], R16 ;  /* 0x0000741001007387 */ /* 0x0001e80000100800 */
[----:B0-----:R-:W3:Y:S04]  /*10060*/  LDL.LU R16, [R1+0x204] ;  /* 0x0002040001107983 */ /* 0x001ee80000300800 */
[----:B------:R-:W3:Y:S04]  /*10070*/  LDL.LU R17, [R1+0x200] ;  /* 0x0002000001117983 */ /* 0x000ee80000300800 */
[----:B------:R-:W3:Y:S04]  /*10080*/  LDL.LU R18, [R1+0x1c4] ;  /* 0x0001c40001127983 */ /* 0x000ee80000300800 */
[----:B------:R-:W3:Y:S04]  /*10090*/  LDL.LU R19, [R1+0x1c0] ;  /* 0x0001c00001137983 */ /* 0x000ee80000300800 */
[----:B------:R-:W3:Y:S04]  /*100a0*/  LDL.LU R20, [R1+0x190] ;  /* 0x0001900001147983 */ /* 0x000ee80000300800 */
[----:B------:R-:W3:Y:S04]  /*100b0*/  LDL.LU R21, [R1+0x13c] ;  /* 0x00013c0001157983 */ /* 0x000ee80000300800 */
[----:B------:R-:W2:Y:S04]  /*100c0*/  LDL.LU R22, [R1+0xfc] ;  /* 0x0000fc0001167983 */ /* 0x000ea80000300800 */
[----:B------:R-:W4:Y:S04]  /*100d0*/  LDL.LU R23, [R1+0xf8] ;  /* 0x0000f80001177983 */ /* 0x000f280000300800 */
[----:B------:R0:W-:Y:S04]  /*100e0*/  STL [R1+0x38], R0 ;  /* 0x0000380001007387 */ /* 0x0001e80000100800 */
[----:B0-----:R-:W3:Y:S04]  /*100f0*/  LDL.LU R0, [R1+0xcc] ;  /* 0x0000cc0001007983 */ /* 0x001ee80000300800 */
[----:B------:R-:W3:Y:S04]  /*10100*/  LDL.LU R25, [R1+0xc8] ;  /* 0x0000c80001197983 */ /* 0x000ee80000300800 */
[----:B------:R-:W3:Y:S04]  /*10110*/  LDL.LU R26, [R1+0x70] ;  /* 0x00007000011a7983 */ /* 0x000ee80000300800 */
[----:B------:R-:W3:Y:S04]  /*10120*/  LDL.LU R29, [R1+0x68] ;  /* 0x00006800011d7983 */ /* 0x000ee80000300800 */
[----:B------:R0:W-:Y:S04]  /*10130*/  STL [R1+0x1328], R9 ;  /* 0x0013280901007387 */ /* 0x0001e80000100800 */
[----:B0-----:R-:W3:Y:S04]  /*10140*/  LDL.LU R9, [R1+0x3c4] ;  /* 0x0003c40001097983 */ /* 0x001ee80000300800 */
[----:B------:R-:W4:Y:S01]  /*10150*/  LDL.LU R27, [R1+0x13c8] ;  /* 0x0013c800011b7983 */ /* 0x000f220000300800 */
[----:B------:R-:W-:-:S04]  /*10160*/  LOP3.LUT R28, R28, 0x3f, RZ, 0xc0, !PT ;  /* 0x0000003f1c1c7812 */ /* 0x000fc800078ec0ff */
[----:B------:R-:W-:Y:S02]  /*10170*/  ISETP.GE.AND P0, PT, R28, R2, PT ;  /* 0x000000021c00720c */ /* 0x000fe40003f06270 */
[----:B------:R-:W0:Y:S01]  /*10180*/  S2R R28, SR_TID.X ;  /* 0x00000000001c7919 */ /* 0x000e220000002100 */
[----:B------:R-:W3:Y:S01]  /*10190*/  LDL.LU R2, [R1+0x40c] ;  /* 0x00040c0001027983 */ /* 0x000ee20000300800 */
[----:B0-----:R-:W-:-:S05]  /*101a0*/  LOP3.LUT R28, R28, 0x3f, RZ, 0xc0, !PT ;  /* 0x0000003f1c1c7812 */ /* 0x001fca00078ec0ff */
[----:B------:R-:W-:-:S05]  /*101b0*/  IMAD.SHL.U32 R28, R28, 0x2, RZ ;  /* 0x000000021c1c7824 */ /* 0x000fca00078e00ff */
[----:B--2---:R-:W-:Y:S04]  /*101c0*/  STS.U16 [R28+UR4+0x5800], R22 ;  /* 0x005800161c007988 */ /* 0x004fe80008000404 */
[----:B----4-:R0:W-:Y:S04]  /*101d0*/  STS.U16 [R28+UR4], R27 ;  /* 0x0000001b1c007988 */ /* 0x0101e80008000404 */
[----:B0-----:R-:W2:Y:S04]  /*101e0*/  LDL.LU R27, [R1+0x13c4] ;  /* 0x0013c400011b7983 */ /* 0x001ea80000300800 */
[----:B------:R-:W4:Y:S04]  /*101f0*/  LDL.LU R22, [R1+0x408] ;  /* 0x0004080001167983 */ /* 0x000f280000300800 */
[----:B----4-:R0:W-:Y:S04]  /*10200*/  STL [R1+0x13b8], R22 ;  /* 0x0013b81601007387 */ /* 0x0101e80000100800 */
[----:B0-----:R-:W4:Y:S04]  /*10210*/  LDL.LU R22, [R1+0xc] ;  /* 0x00000c0001167983 */ /* 0x001f280000300800 */
[----:B----4-:R0:W-:Y:S04]  /*10220*/  STL [R1+0x13bc], R22 ;  /* 0x0013bc1601007387 */ /* 0x0101e80000100800 */
[----:B0-----:R-:W4:Y:S04]  /*10230*/  LDL.LU R22, [R1+0x10] ;  /* 0x0000100001167983 */ /* 0x001f280000300800 */
[----:B------:R-:W-:Y:S04]  /*10240*/  STS.U16 [R28+UR4+0x5880], R23 ;  /* 0x005880171c007988 */ /* 0x000fe80008000404 */
[----:B---3--:R-:W-:Y:S04]  /*10250*/  STS.U16 [R28+UR4+0x6000], R0 ;  /* 0x006000001c007988 */ /* 0x008fe80008000404 */
[----:B------:R-:W-:Y:S04]  /*10260*/  STS.U16 [R28+UR4+0x6080], R25 ;  /* 0x006080191c007988 */ /* 0x000fe80008000404 */
        /* <DEDUP_REMOVED lines=10> */
[----:B----4-:R0:W-:Y:S04]  /*10310*/  STL [R1+0x13c0], R22 ;  /* 0x0013c01601007387 */ /* 0x0101e80000100800 */
[----:B0-----:R-:W3:Y:S04]  /*10320*/  LDL.LU R22, [R1+0x14] ;  /* 0x0000140001167983 */ /* 0x001ee80000300800 */
[----:B------:R-:W4:Y:S04]  /*10330*/  LDL.LU R23, [R1+0x404] ;  /* 0x0004040001177983 */ /* 0x000f280000300800 */
        /* <DEDUP_REMOVED lines=11> */
[----:B------:R0:W-:Y:S04]  /*103f0*/  STS.U16 [R28+UR4+0x3000], R12 ;  /* 0x0030000c1c007988 */ /* 0x0001e80008000404 */
[----:B------:R-:W4:Y:S04]  /*10400*/  LDL.LU R11, [R1+0x23c] ;  /* 0x00023c00010b7983 */ /* 0x000f280000300800 */
[----:B------:R1:W-:Y:S04]  /*10410*/  STS.U16 [R28+UR4+0x3080], R13 ;  /* 0x0030800d1c007988 */ /* 0x0003e80008000404 */
[----:B------:R2:W-:Y:S04]  /*10420*/  STS.U16 [R28+UR4+0x3800], R14 ;  /* 0x0038000e1c007988 */ /* 0x0005e80008000404 */
[----:B------:R2:W-:Y:S04]  /*10430*/  STS.U16 [R28+UR4+0x3880], R15 ;  /* 0x0038800f1c007988 */ /* 0x0005e80008000404 */
[----:B------:R2:W-:Y:S04]  /*10440*/  STS.U16 [R28+UR4+0x4000], R16 ;  /* 0x004000101c007988 */ /* 0x0005e80008000404 */
[----:B------:R2:W-:Y:S04]  /*10450*/  STS.U16 [R28+UR4+0x4080], R17 ;  /* 0x004080111c007988 */ /* 0x0005e80008000404 */
[----:B0-----:R-:W4:Y:S04]  /*10460*/  LDL.LU R12, [R1+0x238] ;  /* 0x00023800010c7983 */ /* 0x001f280000300800 */
[----:B-1----:R-:W4:Y:S04]  /*10470*/  LDL.LU R13, [R1+0x1fc] ;  /* 0x0001fc00010d7983 */ /* 0x002f280000300800 */
[----:B--2---:R-:W2:Y:S04]  /*10480*/  LDL.LU R14, [R1+0x1f8] ;  /* 0x0001f800010e7983 */ /* 0x004ea80000300800 */
[----:B------:R-:W2:Y:S04]  /*10490*/  LDL.LU R15, [R1+0x1bc] ;  /* 0x0001bc00010f7983 */ /* 0x000ea80000300800 */
[----:B------:R-:W2:Y:S04]  /*104a0*/  LDL.LU R16, [R1+0x1b8] ;  /* 0x0001b80001107983 */ /* 0x000ea80000300800 */
[----:B------:R0:W-:Y:S04]  /*104b0*/  STS.U16 [R28+UR4+0x4800], R18 ;  /* 0x004800121c007988 */ /* 0x0001e80008000404 */
[----:B------:R-:W2:Y:S04]  /*104c0*/  LDL.LU R17, [R1+0x138] ;  /* 0x0001380001117983 */ /* 0x000ea80000300800 */
[----:B------:R1:W-:Y:S04]  /*104d0*/  STS.U16 [R28+UR4+0x4880], R19 ;  /* 0x004880131c007988 */ /* 0x0003e80008000404 */
[----:B------:R1:W-:Y:S04]  /*104e0*/  STS.U16 [R28+UR4+0x5000], R20 ;  /* 0x005000141c007988 */ /* 0x0003e80008000404 */
[----:B------:R1:W-:Y:S04]  /*104f0*/  STS.U16 [R28+UR4+0x5080], R21 ;  /* 0x005080151c007988 */ /* 0x0003e80008000404 */
[----:B------:R1:W-:Y:S04]  /*10500*/  STS.U16 [R28+UR4+0x6800], R26 ;  /* 0x0068001a1c007988 */ /* 0x0003e80008000404 */
[----:B------:R1:W-:Y:S04]  /*10510*/  STS.U16 [R28+UR4+0x6880], R29 ;  /* 0x0068801d1c007988 */ /* 0x0003e80008000404 */
[----:B0-----:R-:W2:Y:S04]  /*10520*/  LDL.LU R18, [R1+0x134] ;  /* 0x0001340001127983 */ /* 0x001ea80000300800 */
[----:B-1----:R-:W2:Y:S04]  /*10530*/  LDL.LU R19, [R1+0xf4] ;  /* 0x0000f40001137983 */ /* 0x002ea80000300800 */
[----:B------:R-:W2:Y:S04]  /*10540*/  LDL.LU R20, [R1+0xf0] ;  /* 0x0000f00001147983 */ /* 0x000ea80000300800 */
[----:B------:R-:W2:Y:S04]  /*10550*/  LDL.LU R21, [R1+0xc4] ;  /* 0x0000c40001157983 */ /* 0x000ea80000300800 */
[----:B------:R-:W2:Y:S04]  /*10560*/  LDL.LU R26, [R1+0xbc] ;  /* 0x0000bc00011a7983 */ /* 0x000ea80000300800 */
[----:B------:R0:W-:Y:S04]  /*10570*/  STS.U16 [R28+UR4+0x7000], R27 ;  /* 0x0070001b1c007988 */ /* 0x0001e80008000404 */
[----:B------:R-:W2:Y:S04]  /*10580*/  LDL.LU R29, [R1+0x60] ;  /* 0x00006000011d7983 */ /* 0x000ea80000300800 */
[----:B0-----:R-:W2:Y:S04]  /*10590*/  LDL.LU R27, [R1+0x34] ;  /* 0x00003400011b7983 */ /* 0x001ea80000300800 */
[----:B---3--:R0:W-:Y:S04]  /*105a0*/  STS.U16 [R28+UR4+0x7080], R22 ;  /* 0x007080161c007988 */ /* 0x0081e80008000404 */
[----:B0-----:R-:W3:Y:S04]  /*105b0*/  LDL.LU R22, [R1+0x13c0] ;  /* 0x0013c00001167983 */ /* 0x001ee80000300800 */
[----:B---3--:R0:W-:Y:S04]  /*105c0*/  STS.U16 [R28+UR4+0x7800], R22 ;  /* 0x007800161c007988 */ /* 0x0081e80008000404 */
[----:B0-----:R-:W3:Y:S04]  /*105d0*/  LDL.LU R22, [R1+0x13bc] ;  /* 0x0013bc0001167983 */ /* 0x001ee80000300800 */
[----:B------:R0:W-:Y:S02]  /*105e0*/  STS.U16 [R28+UR4+0x2080], R7 ;  /* 0x002080071c007988 */ /* 0x0001e40008000404 */
[----:B0-----:R-:W-:-:S02]  /*105f0*/  LOP3.LUT R7, R28, 0x10, RZ, 0x3c, !PT ;  /* 0x000000101c077812 */ /* 0x001fc400078e3cff */
[----:B---3--:R0:W-:Y:S04]  /*10600*/  STS.U16 [R28+UR4+0x7880], R22 ;  /* 0x007880161c007988 */ /* 0x0081e80008000404 */
[----:B0-----:R-:W3:Y:S04]  /*10610*/  LDL.LU R22, [R1+0x13b8] ;  /* 0x0013b80001167983 */ /* 0x001ee80000300800 */
[----:B------:R-:W2:Y:S04]  /*10620*/  LDL.LU R28, [R1+0x374] ;  /* 0x00037400011c7983 */ /* 0x000ea80000300800 */
[----:B---3--:R0:W-:Y:S04]  /*10630*/  STS.U16 [R7+UR4+0x100], R22 ;  /* 0x0001001607007988 */ /* 0x0081e80008000404 */
[----:B----4-:R1:W-:Y:S04]  /*10640*/  STS.U16 [R7+UR4+0x180], R23 ;  /* 0x0001801707007988 */ /* 0x0103e80008000404 */
[----:B------:R3:W-:Y:S04]  /*10650*/  STS.U16 [R7+UR4+0x900], R0 ;  /* 0x0009000007007988 */ /* 0x0007e80008000404 */
[----:B------:R4:W-:Y:S04]  /*10660*/  STS.U16 [R7+UR4+0x980], R25 ;  /* 0x0009801907007988 */ /* 0x0009e80008000404 */
[----:B0-----:R-:W2:Y:S04]  /*10670*/  LDL.LU R22, [R1+0x13b4] ;  /* 0x0013b40001167983 */ /* 0x001ea80000300800 */
[----:B-1----:R-:W2:Y:S04]  /*10680*/  LDL.LU R23, [R1+0x13b0] ;  /* 0x0013b00001177983 */ /* 0x002ea80000300800 */
[----:B---3--:R-:W3:Y:S04]  /*10690*/  LDL.LU R0, [R1+0x13ac] ;  /* 0x0013ac0001007983 */ /* 0x008ee80000300800 */
[----:B----4-:R-:W4:Y:S04]  /*106a0*/  LDL.LU R25, [R1+0x13a8] ;  /* 0x0013a80001197983 */ /* 0x010f280000300800 */
[----:B--2---:R-:W-:Y:S04]  /*106b0*/  STS.U16 [R7+UR4+0x1100], R28 ;  /* 0x0011001c07007988 */ /* 0x004fe80008000404 */
        /* <DEDUP_REMOVED lines=8> */
[----:B------:R0:W-:Y:S04]  /*10740*/  STS.U16 [R7+UR4+0x3180], R10 ;  /* 0x0031800a07007988 */ /* 0x0001e80008000404 */
        /* <DEDUP_REMOVED lines=8> */
[----:B------:R2:W-:Y:S04]  /*107d0*/  STS.U16 [R7+UR4+0x5900], R19 ;  /* 0x0059001307007988 */ /* 0x0005e80008000404 */
[----:B------:R2:W-:Y:S04]  /*107e0*/  STS.U16 [R7+UR4+0x5980], R20 ;  /* 0x0059801407007988 */ /* 0x0005e80008000404 */
[----:B0-----:R-:W3:Y:S04]  /*107f0*/  LDL.LU R10, [R1+0x3fc] ;  /* 0x0003fc00010a7983 */ /* 0x001ee80000300800 */
[----:B------:R0:W-:Y:S04]  /*10800*/  STS.U16 [R7+UR4+0x6100], R21 ;  /* 0x0061001507007988 */ /* 0x0001e80008000404 */
[----:B------:R-:W-:Y:S04]  /*10810*/  STS.U16 [R7+UR4+0x6180], R26 ;  /* 0x0061801a07007988 */ /* 0x000fe80008000404 */
[----:B------:R-:W-:Y:S04]  /*10820*/  STS.U16 [R7+UR4+0x6900], R29 ;  /* 0x0069001d07007988 */ /* 0x000fe80008000404 */
[----:B------:R0:W-:Y:S04]  /*10830*/  STS.U16 [R7+UR4+0x6980], R27 ;  /* 0x0069801b07007988 */ /* 0x0001e80008000404 */
[----:B-1----:R-:W3:Y:S04]  /*10840*/  LDL.LU R18, [R1+0x3f8] ;  /* 0x0003f80001127983 */ /* 0x002ee80000300800 */
[----:B--2---:R-:W2:Y:S04]  /*10850*/  LDL.LU R19, [R1+0x3b4] ;  /* 0x0003b40001137983 */ /* 0x004ea80000300800 */
[----:B------:R-:W2:Y:S04]  /*10860*/  LDL.LU R20, [R1+0x3b0] ;  /* 0x0003b00001147983 */ /* 0x000ea80000300800 */
[----:B0-----:R-:W2:Y:S04]  /*10870*/  LDL.LU R21, [R1+0x36c] ;  /* 0x00036c0001157983 */ /* 0x001ea80000300800 */
[----:B------:R-:W2:Y:S01]  /*10880*/  LDL.LU R27, [R1+0x368] ;  /* 0x00036800011b7983 */ /* 0x000ea20000300800 */
[----:B------:R-:W0:Y:S03]  /*10890*/  S2R R28, SR_TID.X ;  /* 0x00000000001c7919 */ /* 0x000e260000002100 */
[----:B------:R-:W2:Y:S04]  /*108a0*/  LDL.LU R2, [R1+0x2e4] ;  /* 0x0002e40001027983 */ /* 0x000ea80000300800 */
        /* <DEDUP_REMOVED lines=14> */
[----:B------:R-:W2:Y:S01]  /*10990*/  LDL.LU R29, [R1+0xb4] ;  /* 0x0000b400011d7983 */ /* 0x000ea20000300800 */
[----:B0-----:R-:W-:-:S05]  /*109a0*/  LOP3.LUT R28, R28, 0x3f, RZ, 0xc0, !PT ;  /* 0x0000003f1c1c7812 */ /* 0x001fca00078ec0ff */
[----:B------:R-:W-:-:S05]  /*109b0*/  IMAD.SHL.U32 R28, R28, 0x2, RZ ;  /* 0x000000021c1c7824 */ /* 0x000fca00078e00ff */
[----:B------:R-:W-:Y:S01]  /*109c0*/  LOP3.LUT R11, R28, 0x20, RZ, 0x3c, !PT ;  /* 0x000000201c0b7812 */ /* 0x000fe200078e3cff */
[----:B----4-:R-:W-:Y:S04]  /*109d0*/  STS.U16 [R7+UR4+0x7100], R25 ;  /* 0x0071001907007988 */ /* 0x010fe80008000404 */
[----:B---3--:R0:W-:Y:S04]  /*109e0*/  STS.U16 [R7+UR4+0x7180], R0 ;  /* 0x0071800007007988 */ /* 0x0081e80008000404 */
[----:B------:R-:W-:Y:S04]  /*109f0*/  STS.U16 [R7+UR4+0x7900], R23 ;  /* 0x0079001707007988 */ /* 0x000fe80008000404 */
[----:B------:R-:W-:Y:S04]  /*10a00*/  STS.U16 [R7+UR4+0x7980], R22 ;  /* 0x0079801607007988 */ /* 0x000fe80008000404 */
[----:B0-----:R-:W3:Y:S04]  /*10a10*/  LDL.LU R0, [R1+0xac] ;  /* 0x0000ac0001007983 */ /* 0x001ee80000300800 */
[----:B------:R-:W4:Y:S04]  /*10a20*/  LDL.LU R25, [R1+0x30] ;  /* 0x0000300001197983 */ /* 0x000f280000300800 */
[----:B------:R-:W3:Y:S04]  /*10a30*/  LDL.LU R28, [R1+0x328] ;  /* 0x00032800011c7983 */ /* 0x000ee80000300800 */
[----:B------:R0:W-:Y:S04]  /*10a40*/  STL [R1+0x132c], R23 ;  /* 0x00132c1701007387 */ /* 0x0001e80000100800 */
[----:B0-----:R-:W4:Y:S04]  /*10a50*/  LDL.LU R23, [R1+0x2e8] ;  /* 0x0002e80001177983 */ /* 0x001f280000300800 */
[----:B------:R-:W4:Y:S04]  /*10a60*/  LDL.LU R7, [R1+0x13a4] ;  /* 0x0013a40001077983 */ /* 0x000f280000300800 */
[----:B------:R0:W-:Y:S04]  /*10a70*/  STL [R1+0x1330], R22 ;  /* 0x0013301601007387 */ /* 0x0001e80000100800 */
[----:B0-----:R-:W4:Y:S04]  /*10a80*/  LDL.LU R22, [R1+0x324] ;  /* 0x0003240001167983 */ /* 0x001f280000300800 */
[----:B------:R0:W-:Y:S04]  /*10a90*/  STS.U16 [R11+UR4+0x200], R10 ;  /* 0x0002000a0b007988 */ /* 0x0001e80008000404 */
[----:B------:R1:W-:Y:S04]  /*10aa0*/  STS.U16 [R11+UR4+0x280], R18 ;  /* 0x000280120b007988 */ /* 0x0003e80008000404 */
[----:B--2---:R2:W-:Y:S04]  /*10ab0*/  STS.U16 [R11+UR4+0xa00], R19 ;  /* 0x000a00130b007988 */ /* 0x0045e80008000404 */
        /* <DEDUP_REMOVED lines=8> */
[----:B------:R-:W2:Y:S04]  /*10b40*/  LDL.LU R27, [R1+0x138c] ;  /* 0x00138c00011b7983 */ /* 0x000ea80000300800 */
[----:B---3--:R-:W-:Y:S04]  /*10b50*/  STS.U16 [R11+UR4+0x1a00], R28 ;  /* 0x001a001c0b007988 */ /* 0x008fe80008000404 */
[----:B----4-:R-:W-:Y:S04]  /*10b60*/  STS.U16 [R11+UR4+0x1a80], R22 ;  /* 0x001a80160b007988 */ /* 0x010fe80008000404 */
        /* <DEDUP_REMOVED lines=14> */
[----:B------:R4:W-:Y:S04]  /*10c50*/  STS.U16 [R11+UR4+0x5a00], R17 ;  /* 0x005a00110b007988 */ /* 0x0009e80008000404 */
[----:B------:R-:W-:Y:S04]  /*10c60*/  STS.U16 [R11+UR4+0x5a80], R26 ;  /* 0x005a801a0b007988 */ /* 0x000fe80008000404 */
[----:B------:R-:W-:Y:S04]  /*10c70*/  STS.U16 [R11+UR4+0x6200], R29 ;  /* 0x0062001d0b007988 */ /* 0x000fe80008000404 */
[----:B------:R2:W-:Y:S04]  /*10c80*/  STS.U16 [R11+UR4+0x6280], R0 ;  /* 0x006280000b007988 */ /* 0x0005e80008000404 */
[----:B0-----:R-:W2:Y:S04]  /*10c90*/  LDL.LU R14, [R1+0x3f4] ;  /* 0x0003f400010e7983 */ /* 0x001ea80000300800 */
[----:B-1----:R-:W2:Y:S04]  /*10ca0*/  LDL.LU R15, [R1+0x3f0] ;  /* 0x0003f000010f7983 */ /* 0x002ea80000300800 */
[----:B---3--:R-:W3:Y:S04]  /*10cb0*/  LDL.LU R16, [R1+0x3ac] ;  /* 0x0003ac0001107983 */ /* 0x008ee80000300800 */
[----:B----4-:R-:W4:Y:S04]  /*10cc0*/  LDL.LU R17, [R1+0x3a8] ;  /* 0x0003a80001117983 */ /* 0x010f280000300800 */
[----:B------:R0:W-:Y:S04]  /*10cd0*/  STS.U16 [R11+UR4+0x6a00], R25 ;  /* 0x006a00190b007988 */ /* 0x0001e80008000404 */
[----:B--2---:R-:W2:Y:S04]  /*10ce0*/  LDL.LU R0, [R1+0x364] ;  /* 0x0003640001007983 */ /* 0x004ea80000300800 */
[----:B------:R1:W-:Y:S04]  /*10cf0*/  STS.U16 [R11+UR4+0x6a80], R27 ;  /* 0x006a801b0b007988 */ /* 0x0003e80008000404 */
[----:B0-----:R-:W2:Y:S04]  /*10d00*/  LDL.LU R25, [R1+0x360] ;  /* 0x0003600001197983 */ /* 0x001ea80000300800 */
[----:B-1----:R-:W2:Y:S01]  /*10d10*/  LDL.LU R27, [R1+0x320] ;  /* 0x00032000011b7983 */ /* 0x002ea20000300800 */
        /* <DEDUP_REMOVED lines=14> */
[----:B------:R-:W-:Y:S04]  /*10e00*/  STS.U16 [R11+UR4+0x7200], R21 ;  /* 0x007200150b007988 */ /* 0x000fe80008000404 */
[----:B------:R1:W-:Y:S04]  /*10e10*/  STL [R1+0x1334], R21 ;  /* 0x0013341501007387 */ /* 0x0003e80000100800 */
[----:B------:R-:W-:Y:S04]  /*10e20*/  STS.U16 [R11+UR4+0x7280], R20 ;  /* 0x007280140b007988 */ /* 0x000fe80008000404 */
[----:B------:R-:W-:Y:S04]  /*10e30*/  STS.U16 [R11+UR4+0x7a00], R19 ;  /* 0x007a00130b007988 */ /* 0x000fe80008000404 */
[----:B------:R-:W-:Y:S04]  /*10e40*/  STS.U16 [R11+UR4+0x7a80], R18 ;  /* 0x007a80120b007988 */ /* 0x000fe80008000404 */
[----:B-1----:R-:W2:Y:S01]  /*10e50*/  LDL.LU R21, [R1+0x2a4] ;  /* 0x0002a40001157983 */ /* 0x002ea20000300800 */
[----:B0-----:R-:W-:-:S03]  /*10e60*/  LOP3.LUT R28, R28, 0x3f, RZ, 0xc0, !PT ;  /* 0x0000003f1c1c7812 */ /* 0x001fc600078ec0ff */
[----:B------:R0:W-:Y:S02]  /*10e70*/  STL [R1+0x1338], R20 ;  /* 0x0013381401007387 */ /* 0x0001e40000100800 */
[----:B------:R-:W-:-:S05]  /*10e80*/  IMAD.SHL.U32 R28, R28, 0x2, RZ ;  /* 0x000000021c1c7824 */ /* 0x000fca00078e00ff */
[----:B------:R-:W-:Y:S01]  /*10e90*/  LOP3.LUT R12, R28, 0x30, RZ, 0x3c, !PT ;  /* 0x000000301c0c7812 */ /* 0x000fe200078e3cff */
[----:B0-----:R-:W2:Y:S04]  /*10ea0*/  LDL.LU R20, [R1+0x2a8] ;  /* 0x0002a80001147983 */ /* 0x001ea80000300800 */
[----:B------:R-:W2:Y:S04]  /*10eb0*/  LDL.LU R28, [R1+0x31c] ;  /* 0x00031c00011c7983 */ /* 0x000ea80000300800 */
[----:B------:R0:W-:Y:S04]  /*10ec0*/  STL [R1+0x133c], R19 ;  /* 0x00133c1301007387 */ /* 0x0001e80000100800 */
[----:B0-----:R-:W2:Y:S04]  /*10ed0*/  LDL.LU R19, [R1+0x2dc] ;  /* 0x0002dc0001137983 */ /* 0x001ea80000300800 */
[----:B------:R-:W2:Y:S04]  /*10ee0*/  LDL.LU R11, [R1+0x1388] ;  /* 0x00138800010b7983 */ /* 0x000ea80000300800 */
[----:B------:R0:W-:Y:S04]  /*10ef0*/  STL [R1+0x134c], R18 ;  /* 0x00134c1201007387 */ /* 0x0001e80000100800 */
[----:B0-----:R-:W2:Y:S04]  /*10f00*/  LDL.LU R18, [R1+0x2e0] ;  /* 0x0002e00001127983 */ /* 0x001ea80000300800 */
[----:B------:R0:W-:Y:S04]  /*10f10*/  STS.U16 [R12+UR4+0x300], R14 ;  /* 0x0003000e0c007988 */ /* 0x0001e80008000404 */
[----:B------:R1:W-:Y:S04]  /*10f20*/  STS.U16 [R12+UR4+0x380], R15 ;  /* 0x0003800f0c007988 */ /* 0x0003e80008000404 */
[----:B---3--:R3:W-:Y:S04]  /*10f30*/  STS.U16 [R12+UR4+0xb00], R16 ;  /* 0x000b00100c007988 */ /* 0x0087e80008000404 */
[----:B----4-:R4:W-:Y:S04]  /*10f40*/  STS.U16 [R12+UR4+0xb80], R17 ;  /* 0x000b80110c007988 */ /* 0x0109e80008000404 */
[----:B--2---:R2:W-:Y:S04]  /*10f50*/  STS.U16 [R12+UR4+0x1300], R0 ;  /* 0x001300000c007988 */ /* 0x0045e80008000404 */
[----:B0-----:R-:W2:Y:S04]  /*10f60*/  LDL.LU R14, [R1+0x1384] ;  /* 0x00138400010e7983 */ /* 0x001ea80000300800 */
[----:B-1----:R-:W2:Y:S04]  /*10f70*/  LDL.LU R15, [R1+0x1380] ;  /* 0x00138000010f7983 */ /* 0x002ea80000300800 */
[----:B---3--:R-:W3:Y:S04]  /*10f80*/  LDL.LU R16, [R1+0x137c] ;  /* 0x00137c0001107983 */ /* 0x008ee80000300800 */
[----:B----4-:R-:W4:Y:S04]  /*10f90*/  LDL.LU R17, [R1+0x1378] ;  /* 0x0013780001117983 */ /* 0x010f280000300800 */
[----:B------:R0:W-:Y:S04]  /*10fa0*/  STS.U16 [R12+UR4+0x1380], R25 ;  /* 0x001380190c007988 */ /* 0x0001e80008000404 */
[----:B--2---:R-:W2:Y:S04]  /*10fb0*/  LDL.LU R0, [R1+0x1374] ;  /* 0x0013740001007983 */ /* 0x004ea80000300800 */
[----:B------:R1:W-:Y:S04]  /*10fc0*/  STS.U16 [R12+UR4+0x1b00], R27 ;  /* 0x001b001b0c007988 */ /* 0x0003e80008000404 */
[----:B0-----:R-:W3:Y:S04]  /*10fd0*/  LDL.LU R25, [R1+0x1370] ;  /* 0x0013700001197983 */ /* 0x001ee80000300800 */
[----:B-1----:R-:W4:Y:S04]  /*10fe0*/  LDL.LU R27, [R1+0x136c] ;  /* 0x00136c00011b7983 */ /* 0x002f280000300800 */
        /* <DEDUP_REMOVED lines=18> */
[----:B0-----:R-:W2:Y:S04]  /*11110*/  LDL.LU R29, [R1+0x3e4] ;  /* 0x0003e400011d7983 */ /* 0x001ea80000300800 */
[----:B------:R-:W2:Y:S04]  /*11120*/  LDL.LU R13, [R1+0x3e0] ;  /* 0x0003e000010d7983 */ /* 0x000ea80000300800 */
[----:B------:R-:W2:Y:S04]  /*11130*/  LDL.LU R26, [R1+0x3a4] ;  /* 0x0003a400011a7983 */ /* 0x000ea80000300800 */
[----:B----4-:R-:W-:Y:S04]  /*11140*/  STS.U16 [R12+UR4+0x6380], R27 ;  /* 0x0063801b0c007988 */ /* 0x010fe80008000404 */
[----:B---3--:R-:W-:Y:S04]  /*11150*/  STS.U16 [R12+UR4+0x6b00], R25 ;  /* 0x006b00190c007988 */ /* 0x008fe80008000404 */
[----:B--2---:R0:W-:Y:S04]  /*11160*/  STS.U16 [R12+UR4+0x6b80], R0 ;  /* 0x006b80000c007988 */ /* 0x0041e80008000404 */
[----:B0-----:R-:W2:Y:S04]  /*11170*/  LDL.LU R0, [R1+0x3a0] ;  /* 0x0003a00001007983 */ /* 0x001ea80000300800 */
[----:B------:R-:W3:Y:S04]  /*11180*/  LDL.LU R25, [R1+0x35c] ;  /* 0x00035c0001197983 */ /* 0x000ee80000300800 */
[----:B------:R-:W4:Y:S01]  /*11190*/  LDL.LU R27, [R1+0x358] ;  /* 0x00035800011b7983 */ /* 0x000f220000300800 */
[----:B------:R-:W0:Y:S03]  /*111a0*/  S2R R28, SR_TID.X ;  /* 0x00000000001c7919 */ /* 0x000e260000002100 */
        /* <DEDUP_REMOVED lines=13> */
[----:B------:R-:W-:Y:S04]  /*11280*/  STS.U16 [R12+UR4+0x7300], R17 ;  /* 0x007300110c007988 */ /* 0x000fe80008000404 */
[----:B------:R1:W-:Y:S04]  /*11290*/  STL [R1+0x1350], R17 ;  /* 0x0013501101007387 */ /* 0x0003e80000100800 */
[----:B------:R-:W-:Y:S04]  /*112a0*/  STS.U16 [R12+UR4+0x7380], R16 ;  /* 0x007380100c007988 */ /* 0x000fe80008000404 */
[----:B-1----:R-:W4:Y:S01]  /*112b0*/  LDL.LU R17, [R1+0x2d8] ;  /* 0x0002d80001117983 */ /* 0x002f220000300800 */
[----:B0-----:R-:W-:-:S05]  /*112c0*/  LOP3.LUT R28, R28, 0x3f, RZ, 0xc0, !PT ;  /* 0x0000003f1c1c7812 */ /* 0x001fca00078ec0ff */
[----:B------:R-:W-:-:S05]  /*112d0*/  IMAD.SHL.U32 R28, R28, 0x2, RZ ;  /* 0x000000021c1c7824 */ /* 0x000fca00078e00ff */
[----:B------:R-:W-:Y:S02]  /*112e0*/  LOP3.LUT R2, R28, 0x40, RZ, 0x3c, !PT ;  /* 0x000000401c027812 */ /* 0x000fe400078e3cff */
[----:B------:R-:W4:Y:S04]  /*112f0*/  LDL.LU R28, [R1+0x318] ;  /* 0x00031800011c7983 */ /* 0x000f280000300800 */
[----:B------:R0:W-:Y:S04]  /*11300*/  STL [R1+0x1354], R16 ;  /* 0x0013541001007387 */ /* 0x0001e80000100800 */
[----:B------:R-:W-:Y:S04]  /*11310*/  STS.U16 [R12+UR4+0x7b00], R15 ;  /* 0x007b000f0c007988 */ /* 0x000fe80008000404 */
[----:B------:R1:W-:Y:S04]  /*11320*/  STS.U16 [R12+UR4+0x7b80], R14 ;  /* 0x007b800e0c007988 */ /* 0x0003e80008000404 */
[----:B0-----:R-:W4:Y:S04]  /*11330*/  LDL.LU R16, [R1+0x314] ;  /* 0x0003140001107983 */ /* 0x001f280000300800 */
[----:B-1----:R-:W4:Y:S04]  /*11340*/  LDL.LU R12, [R1+0x1368] ;  /* 0x00136800010c7983 */ /* 0x002f280000300800 */
[----:B------:R0:W-:Y:S04]  /*11350*/  STS.U16 [R2+UR4+0x400], R29 ;  /* 0x0004001d02007988 */ /* 0x0001e80008000404 */
[----:B------:R1:W-:Y:S04]  /*11360*/  STS.U16 [R2+UR4+0x480], R13 ;  /* 0x0004800d02007988 */ /* 0x0003e80008000404 */
[----:B------:R1:W-:Y:S04]  /*11370*/  STS.U16 [R2+UR4+0xc00], R26 ;  /* 0x000c001a02007988 */ /* 0x0003e80008000404 */
[----:B0-----:R-:W4:Y:S04]  /*11380*/  LDL.LU R29, [R1+0x1364] ;  /* 0x00136400011d7983 */ /* 0x001f280000300800 */
[----:B-1----:R-:W4:Y:S04]  /*11390*/  LDL.LU R13, [R1+0x88] ;  /* 0x00008800010d7983 */ /* 0x002f280000300800 */
[----:B------:R-:W4:Y:S04]  /*113a0*/  LDL.LU R26, [R1+0x20] ;  /* 0x00002000011a7983 */ /* 0x000f280000300800 */
[----:B--2---:R0:W-:Y:S04]  /*113b0*/  STS.U16 [R2+UR4+0xc80], R0 ;  /* 0x000c800002007988 */ /* 0x0041e80008000404 */
[----:B---3--:R1:W-:Y:S04]  /*113c0*/  STS.U16 [R2+UR4+0x1400], R25 ;  /* 0x0014001902007988 */ /* 0x0083e80008000404 */
[----:B----4-:R2:W-:Y:S04]  /*113d0*/  STS.U16 [R2+UR4+0x1480], R27 ;  /* 0x0014801b02007988 */ /* 0x0105e80008000404 */
[----:B0-----:R-:W3:Y:S04]  /*113e0*/  LDL.LU R0, [R1+0x1360] ;  /* 0x0013600001007983 */ /* 0x001ee80000300800 */
[----:B-1----:R-:W4:Y:S04]  /*113f0*/  LDL.LU R25, [R1+0x135c] ;  /* 0x00135c0001197983 */ /* 0x002f280000300800 */
[----:B--2---:R-:W2:Y:S04]  /*11400*/  LDL.LU R27, [R1+0x1358] ;  /* 0x00135800011b7983 */ /* 0x004ea80000300800 */
[----:B------:R-:W-:Y:S04]  /*11410*/  STS.U16 [R2+UR4+0x1c00], R28 ;  /* 0x001c001c02007988 */ /* 0x000fe80008000404 */
[----:B------:R0:W-:Y:S04]  /*11420*/  STS.U16 [R2+UR4+0x1c80], R16 ;  /* 0x001c801002007988 */ /* 0x0001e80008000404 */
[----:B------:R1:W-:Y:S04]  /*11430*/  STS.U16 [R2+UR4+0x2400], R17 ;  /* 0x0024001102007988 */ /* 0x0003e80008000404 */
        /* <DEDUP_REMOVED lines=13> */
[----:B0-----:R-:W3:Y:S04]  /*11510*/  LDL.LU R16, [R1+0x3dc] ;  /* 0x0003dc0001107983 */ /* 0x001ee80000300800 */
[----:B-1----:R-:W3:Y:S04]  /*11520*/  LDL.LU R17, [R1+0x3d8] ;  /* 0x0003d80001117983 */ /* 0x002ee80000300800 */
[----:B------:R-:W3:Y:S04]  /*11530*/  LDL.LU R18, [R1+0x39c] ;  /* 0x00039c0001127983 */ /* 0x000ee80000300800 */
[----:B--2---:R-:W-:Y:S04]  /*11540*/  STS.U16 [R2+UR4+0x5c00], R27 ;  /* 0x005c001b02007988 */ /* 0x004fe80008000404 */
[----:B----4-:R-:W-:Y:S04]  /*11550*/  STS.U16 [R2+UR4+0x5c80], R25 ;  /* 0x005c801902007988 */ /* 0x010fe80008000404 */
[----:B---3--:R0:W-:Y:S04]  /*11560*/  STS.U16 [R2+UR4+0x6400], R0 ;  /* 0x0064000002007988 */ /* 0x0081e80008000404 */
[----:B0-----:R-:W2:Y:S04]  /*11570*/  LDL.LU R0, [R1+0x398] ;  /* 0x0003980001007983 */ /* 0x001ea80000300800 */
[----:B------:R-:W3:Y:S04]  /*11580*/  LDL.LU R25, [R1+0x354] ;  /* 0x0003540001197983 */ /* 0x000ee80000300800 */
[----:B------:R-:W4:Y:S01]  /*11590*/  LDL.LU R27, [R1+0x350] ;  /* 0x00035000011b7983 */ /* 0x000f220000300800 */
[----:B------:R-:W0:Y:S03]  /*115a0*/  S2R R28, SR_TID.X ;  /* 0x00000000001c7919 */ /* 0x000e260000002100 */
[----:B------:R-:W-:Y:S04]  /*115b0*/  STS.U16 [R2+UR4+0x6480], R13 ;  /* 0x0064800d02007988 */ /* 0x000fe80008000404 */
[----:B------:R-:W-:Y:S04]  /*115c0*/  STS.U16 [R2+UR4+0x6c00], R26 ;  /* 0x006c001a02007988 */ /* 0x000fe80008000404 */
[----:B------:R-:W-:Y:S04]  /*115d0*/  STS.U16 [R2+UR4+0x6c80], R29 ;  /* 0x006c801d02007988 */ /* 0x000fe80008000404 */
[----:B------:R-:W-:Y:S04]  /*115e0*/  STS.U16 [R2+UR4+0x7400], R12 ;  /* 0x0074000c02007988 */ /* 0x000fe80008000404 */
[----:B------:R-:W-:Y:S04]  /*115f0*/  STS.U16 [R2+UR4+0x7480], R11 ;  /* 0x0074800b02007988 */ /* 0x000fe80008000404 */
[----:B------:R-:W-:Y:S04]  /*11600*/  STS.U16 [R2+UR4+0x7c00], R10 ;  /* 0x007c000a02007988 */ /* 0x000fe80008000404 */
[----:B------:R-:W4:Y:S04]  /*11610*/  LDL.LU R8, [R1+0x30c] ;  /* 0x00030c0001087983 */ /* 0x000f280000300800 */
[----:B------:R1:W-:Y:S04]  /*11620*/  STS.U16 [R2+UR4+0x7c80], R7 ;  /* 0x007c800702007988 */ /* 0x0003e80008000404 */
[----:B-1----:R-:W4:Y:S04]  /*11630*/  LDL.LU R7, [R1+0x310] ;  /* 0x0003100001077983 */ /* 0x002f280000300800 */
        /* <DEDUP_REMOVED lines=12> */
[----:B------:R-:W4:Y:S01]  /*11700*/  LDL.LU R26, [R1+0xd0] ;  /* 0x0000d000011a7983 */ /* 0x000f220000300800 */
[----:B0-----:R-:W-:-:S05]  /*11710*/  LOP3.LUT R28, R28, 0x3f, RZ, 0xc0, !PT ;  /* 0x0000003f1c1c7812 */ /* 0x001fca00078ec0ff */
[----:B------:R-:W-:-:S05]  /*11720*/  IMAD.SHL.U32 R28, R28, 0x2, RZ ;  /* 0x000000021c1c7824 */ /* 0x000fca00078e00ff */
[----:B------:R-:W-:Y:S02]  /*11730*/  LOP3.LUT R29, R28, 0x50, RZ, 0x3c, !PT ;  /* 0x000000501c1d7812 */ /* 0x000fe400078e3cff */
[----:B------:R-:W4:Y:S04]  /*11740*/  LDL.LU R28, [R1+0x84] ;  /* 0x00008400011c7983 */ /* 0x000f280000300800 */
[----:B------:R-:W4:Y:S04]  /*11750*/  LDL.LU R2, [R1+0x7c] ;  /* 0x00007c0001027983 */ /* 0x000f280000300800 */
        /* <DEDUP_REMOVED lines=13> */
[----:B------:R-:W-:Y:S04]  /*11830*/  STS.U16 [R29+UR4+0x1d80], R8 ;  /* 0x001d80081d007988 */ /* 0x000fe80008000404 */
[----:B--2---:R0:W-:Y:S04]  /*11840*/  STS.U16 [R29+UR4+0x2500], R27 ;  /* 0x0025001b1d007988 */ /* 0x0041e80008000404 */
[----:B----4-:R1:W-:Y:S04]  /*11850*/  STS.U16 [R29+UR4+0x2580], R25 ;  /* 0x002580191d007988 */ /* 0x0103e80008000404 */
[----:B---3--:R2:W-:Y:S04]  /*11860*/  STS.U16 [R29+UR4+0x2d00], R0 ;  /* 0x002d00001d007988 */ /* 0x0085e80008000404 */
[----:B------:R3:W-:Y:S04]  /*11870*/  STS.U16 [R29+UR4+0x2d80], R19 ;  /* 0x002d80131d007988 */ /* 0x0007e80008000404 */
[----:B------:R4:W-:Y:S04]  /*11880*/  STS.U16 [R29+UR4+0x3500], R20 ;  /* 0x003500141d007988 */ /* 0x0009e80008000404 */
[----:B0-----:R-:W4:Y:S04]  /*11890*/  LDL.LU R27, [R1+0x3d4] ;  /* 0x0003d400011b7983 */ /* 0x001f280000300800 */
[----:B-1----:R-:W4:Y:S04]  /*118a0*/  LDL.LU R25, [R1+0x3d0] ;  /* 0x0003d00001197983 */ /* 0x002f280000300800 */
[----:B--2---:R-:W2:Y:S04]  /*118b0*/  LDL.LU R0, [R1+0x394] ;  /* 0x0003940001007983 */ /* 0x004ea80000300800 */
[----:B------:R-:W2:Y:S04]  /*118c0*/  LDL.LU R7, [R1+0x38c] ;  /* 0x00038c0001077983 */ /* 0x000ea80000300800 */
[----:B------:R-:W2:Y:S04]  /*118d0*/  LDL.LU R8, [R1+0x34c] ;  /* 0x00034c0001087983 */ /* 0x000ea80000300800 */
[----:B---3--:R-:W3:Y:S04]  /*118e0*/  LDL.LU R19, [R1+0x133c] ;  /* 0x00133c0001137983 */ /* 0x008ee80000300800 */
[----:B----4-:R-:W4:Y:S04]  /*118f0*/  LDL.LU R20, [R1+0x1338] ;  /* 0x0013380001147983 */ /* 0x010f280000300800 */
[----:B------:R0:W-:Y:S04]  /*11900*/  STS.U16 [R29+UR4+0x3580], R21 ;  /* 0x003580151d007988 */ /* 0x0001e80008000404 */
[----:B------:R1:W-:Y:S04]  /*11910*/  STS.U16 [R29+UR4+0x3d00], R22 ;  /* 0x003d00161d007988 */ /* 0x0003e80008000404 */
[----:B------:R1:W-:Y:S04]  /*11920*/  STS.U16 [R29+UR4+0x3d80], R23 ;  /* 0x003d80171d007988 */ /* 0x0003e80008000404 */
[----:B------:R1:W-:Y:S04]  /*11930*/  STS.U16 [R29+UR4+0x4500], R9 ;  /* 0x004500091d007988 */ /* 0x0003e80008000404 */
[----:B------:R1:W-:Y:S04]  /*11940*/  STS.U16 [R29+UR4+0x4580], R24 ;  /* 0x004580181d007988 */ /* 0x0003e80008000404 */
[----:B------:R1:W-:Y:S04]  /*11950*/  STS.U16 [R29+UR4+0x4d00], R3 ;  /* 0x004d00031d007988 */ /* 0x0003e80008000404 */
[----:B0-----:R-:W3:Y:S04]  /*11960*/  LDL.LU R21, [R1+0x1334] ;  /* 0x0013340001157983 */ /* 0x001ee80000300800 */
[----:B-1----:R-:W4:Y:S04]  /*11970*/  LDL.LU R22, [R1+0x1330] ;  /* 0x0013300001167983 */ /* 0x002f280000300800 */
[----:B------:R-:W3:Y:S04]  /*11980*/  LDL.LU R23, [R1+0x132c] ;  /* 0x00132c0001177983 */ /* 0x000ee80000300800 */
[----:B------:R-:W4:Y:S04]  /*11990*/  LDL.LU R9, [R1+0x1328] ;  /* 0x0013280001097983 */ /* 0x000f280000300800 */
[----:B------:R-:W3:Y:S04]  /*119a0*/  LDL.LU R24, [R1+0x1324] ;  /* 0x0013240001187983 */ /* 0x000ee80000300800 */
[----:B------:R-:W2:Y:S04]  /*119b0*/  LDL.LU R3, [R1+0x1320] ;  /* 0x0013200001037983 */ /* 0x000ea80000300800 */
[----:B------:R0:W-:Y:S04]  /*119c0*/  STS.U16 [R29+UR4+0x4d80], R4 ;  /* 0x004d80041d007988 */ /* 0x0001e80008000404 */
[----:B------:R1:W-:Y:S04]  /*119d0*/  STS.U16 [R29+UR4+0x5500], R5 ;  /* 0x005500051d007988 */ /* 0x0003e80008000404 */
[----:B------:R1:W-:Y:S04]  /*119e0*/  STS.U16 [R29+UR4+0x5580], R6 ;  /* 0x005580061d007988 */ /* 0x0003e80008000404 */
[----:B------:R1:W-:Y:S04]  /*119f0*/  STS.U16 [R29+UR4+0x5d00], R13 ;  /* 0x005d000d1d007988 */ /* 0x0003e80008000404 */
[----:B------:R1:W-:Y:S04]  /*11a00*/  STS.U16 [R29+UR4+0x5d80], R26 ;  /* 0x005d801a1d007988 */ /* 0x0003e80008000404 */
[----:B0-----:R-:W4:Y:S04]  /*11a10*/  LDL.LU R4, [R1+0x131c] ;  /* 0x00131c0001047983 */ /* 0x001f280000300800 */
[----:B-1----:R-:W3:Y:S04]  /*11a20*/  LDL.LU R5, [R1+0x1318] ;  /* 0x0013180001057983 */ /* 0x002ee80000300800 */
[----:B------:R-:W2:Y:S04]  /*11a30*/  LDL.LU R6, [R1+0x1314] ;  /* 0x0013140001067983 */ /* 0x000ea80000300800 */
[----:B------:R-:W4:Y:S04]  /*11a40*/  LDL.LU R13, [R1+0x1310] ;  /* 0x00131000010d7983 */ /* 0x000f280000300800 */
[----:B------:R-:W3:Y:S04]  /*11a50*/  LDL.LU R26, [R1+0x130c] ;  /* 0x00130c00011a7983 */ /* 0x000ee80000300800 */
[----:B------:R0:W-:Y:S02]  /*11a60*/  STS.U16 [R29+UR4+0x6500], R28 ;  /* 0x0065001c1d007988 */ /* 0x0001e40008000404 */
[----:B0-----:R-:W0:Y:S02]  /*11a70*/  S2R R28, SR_TID.X ;  /* 0x00000000001c7919 */ /* 0x001e240000002100 */
[----:B------:R1:W-:Y:S04]  /*11a80*/  STS.U16 [R29+UR4+0x6580], R2 ;  /* 0x006580021d007988 */ /* 0x0003e80008000404 */
[----:B-1----:R-:W2:Y:S01]  /*11a90*/  LDL R2, [R1+0x448] ;  /* 0x0004480001027983 */ /* 0x002ea20000100800 */
[----:B0-----:R-:W-:-:S05]  /*11aa0*/  LOP3.LUT R28, R28, 0x3f, RZ, 0xc0, !PT ;  /* 0x0000003f1c1c7812 */ /* 0x001fca00078ec0ff */
[----:B------:R-:W-:Y:S01]  /*11ab0*/  IMAD.SHL.U32 R28, R28, 0x2, RZ ;  /* 0x000000021c1c7824 */ /* 0x000fe200078e00ff */
[----:B---3--:R0:W-:Y:S04]  /*11ac0*/  STS.U16 [R29+UR4+0x6d00], R26 ;  /* 0x006d001a1d007988 */ /* 0x0081e80008000404 */
[----:B----4-:R-:W-:Y:S04]  /*11ad0*/  STS.U16 [R29+UR4+0x6d80], R13 ;  /* 0x006d800d1d007988 */ /* 0x010fe80008000404 */
[----:B--2---:R-:W-:Y:S04]  /*11ae0*/  STS.U16 [R29+UR4+0x7500], R6 ;  /* 0x007500061d007988 */ /* 0x004fe80008000404 */
[----:B------:R1:W-:Y:S04]  /*11af0*/  STS.U16 [R29+UR4+0x7580], R5 ;  /* 0x007580051d007988 */ /* 0x0003e80008000404 */
[----:B------:R-:W-:Y:S04]  /*11b00*/  STS.U16 [R29+UR4+0x7d00], R4 ;  /* 0x007d00041d007988 */ /* 0x000fe80008000404 */
[----:B------:R2:W-:Y:S01]  /*11b10*/  STS.U16 [R29+UR4+0x7d80], R3 ;  /* 0x007d80031d007988 */ /* 0x0005e20008000404 */
[----:B0-----:R-:W-:-:S03]  /*11b20*/  LOP3.LUT R26, R28, 0x60, RZ, 0x3c, !PT ;  /* 0x000000601c1a7812 */ /* 0x001fc600078e3cff */
[----:B-1----:R-:W3:Y:S04]  /*11b30*/  LDL R5, [R1+0x438] ;  /* 0x0004380001057983 */ /* 0x002ee80000100800 */
[----:B--2---:R-:W2:Y:S04]  /*11b40*/  LDL R3, [R1+0x444] ;  /* 0x0004440001037983 */ /* 0x004ea80000100800 */
[----:B------:R-:W-:Y:S04]  /*11b50*/  STL [R1+0x127c], R29 ;  /* 0x00127c1d01007387 */ /* 0x000fe80000100800 */
[----:B------:R0:W-:Y:S04]  /*11b60*/  STS.U16 [R26+UR4+0x600], R27 ;  /* 0x0006001b1a007988 */ /* 0x0001e80008000404 */
[----:B------:R1:W-:Y:S04]  /*11b70*/  STS.U16 [R26+UR4+0x680], R25 ;  /* 0x000680191a007988 */ /* 0x0003e80008000404 */
[----:B------:R4:W-:Y:S04]  /*11b80*/  STS.U16 [R26+UR4+0xe00], R0 ;  /* 0x000e00001a007988 */ /* 0x0009e80008000404 */
[----:B0-----:R-:W3:Y:S04]  /*11b90*/  LDL.LU R27, [R1+0x1308] ;  /* 0x00130800011b7983 */ /* 0x001ee80000300800 */
[----:B-1----:R-:W3:Y:S04]  /*11ba0*/  LDL.LU R25, [R1+0x1304] ;  /* 0x0013040001197983 */ /* 0x002ee80000300800 */
[----:B----4-:R-:W4:Y:S04]  /*11bb0*/  LDL.LU R0, [R1+0x1300] ;  /* 0x0013000001007983 */ /* 0x010f280000300800 */
[----:B------:R-:W-:Y:S01]  /*11bc0*/  STS.U16 [R26+UR4+0xe80], R7 ;  /* 0x000e80071a007988 */ /* 0x000fe20008000404 */
[----:B------:R-:W-:-:S03]  /*11bd0*/  PRMT R9, RZ, 0x7610, R9 ;  /* 0x00007610ff097816 */ /* 0x000fc60000000009 */
[----:B------:R-:W-:Y:S04]  /*11be0*/  STS.U16 [R26+UR4+0x1600], R8 ;  /* 0x001600081a007988 */ /* 0x000fe80008000404 */
[----:B--2---:R0:W2:Y:S04]  /*11bf0*/  @!P1 LDG.E.U16 R9, desc[UR8][R2.64] ;  /* 0x0000000802099981 */ /* 0x0040a8000c1e1500 */
[----:B----4-:R1:W-:Y:S04]  /*11c00*/  STS.U16 [R26+UR4+0x1680], R0 ;  /* 0x001680001a007988 */ /* 0x0103e80008000404 */
[----:B---3--:R3:W-:Y:S04]  /*11c10*/  STS.U16 [R26+UR4+0x1e00], R25 ;  /* 0x001e00191a007988 */ /* 0x0087e80008000404 */
[----:B------:R4:W-:Y:S04]  /*11c20*/  STS.U16 [R26+UR4+0x1e80], R27 ;  /* 0x001e801b1a007988 */ /* 0x0009e80008000404 */
[----:B-1----:R-:W2:Y:S04]  /*11c30*/  LDL.LU R0, [R1+0x12fc] ;  /* 0x0012fc0001007983 */ /* 0x002ea80000300800 */
[----:B------:R-:W2:Y:S04]  /*11c40*/  LDL R8, [R1+0xc58] ;  /* 0x000c580001087983 */ /* 0x000ea80000100800 */
[----:B------:R-:W2:Y:S04]  /*11c50*/  LDL R7, [R1+0xc5c] ;  /* 0x000c5c0001077983 */ /* 0x000ea80000100800 */
[----:B---3--:R-:W3:Y:S04]  /*11c60*/  LDL.LU R25, [R1+0x12f8] ;  /* 0x0012f80001197983 */ /* 0x008ee80000300800 */
[----:B----4-:R-:W4:Y:S04]  /*11c70*/  LDL.LU R27, [R1+0x12f4] ;  /* 0x0012f400011b7983 */ /* 0x010f280000300800 */
[----:B------:R-:W3:Y:S01]  /*11c80*/  LDL R3, [R1+0x434] ;  /* 0x0004340001037983 */ /* 0x000ee20000100800 */
[----:B------:R-:W-:Y:S01]  /*11c90*/  PRMT R4, RZ, 0x7610, R4 ;  /* 0x00007610ff047816 */ /* 0x000fe20000000004 */
[----:B0-----:R-:W-:-:S02]  /*11ca0*/  @!P1 IMAD.MOV.U32 R2, RZ, RZ, R5 ;  /* 0x000000ffff029224 */ /* 0x001fc400078e0005 */
[----:B--2---:R0:W-:Y:S04]  /*11cb0*/  STL [R1+0x2c], R9 ;  /* 0x00002c0901007387 */ /* 0x0041e80000100800 */
[----:B------:R-:W2:Y:S04]  /*11cc0*/  LDL R5, [R1+0xc84] ;  /* 0x000c840001057983 */ /* 0x000ea80000100800 */
[----:B0-----:R-:W2:Y:S04]  /*11cd0*/  LDL R9, [R1+0xc80] ;  /* 0x000c800001097983 */ /* 0x001ea80000100800 */
[----:B---3--:R0:W3:Y:S04]  /*11ce0*/  @!P1 LDG.E.U16 R4, desc[UR8][R2.64] ;  /* 0x0000000802049981 */ /* 0x0080e8000c1e1500 */
[----:B------:R-:W0:Y:S04]  /*11cf0*/  LDL R2, [R1+0xc48] ;  /* 0x000c480001027983 */ /* 0x000e280000100800 */
[----:B------:R-:W0:Y:S01]  /*11d00*/  LDL R3, [R1+0xc4c] ;  /* 0x000c4c0001037983 */ /* 0x000e220000100800 */
[----:B------:R-:W-:-:S02]  /*11d10*/  PRMT R25, RZ, 0x7610, R25 ;  /* 0x00007610ff197816 */ /* 0x000fc40000000019 */
[----:B----4-:R-:W-:Y:S02]  /*11d20*/  PRMT R27, RZ, 0x7610, R27 ;  /* 0x00007610ff1b7816 */ /* 0x010fe4000000001b */
[----:B0-----:R-:W-:-:S04]  /*11d30*/  @!P1 LOP3.LUT R3, R3, R2, RZ, 0x3c, !PT ;  /* 0x0000000203039212 */ /* 0x001fc800078e3cff */
[----:B------:R-:W-:-:S04]  /*11d40*/  @!P1 LOP3.LUT R2, R3, R2, RZ, 0x3c, !PT ;  /* 0x0000000203029212 */ /* 0x000fc800078e3cff */
[----:B------:R-:W-:-:S05]  /*11d50*/  @!P1 LOP3.LUT R3, R3, R2, RZ, 0x3c, !PT ;  /* 0x0000000203039212 */ /* 0x000fca00078e3cff */
[----:B------:R0:W4:Y:S02]  /*11d60*/  @!P1 LDG.E.U16 R25, desc[UR8][R2.64] ;  /* 0x0000000802199981 */ /* 0x000124000c1e1500 */
[----:B0-----:R-:W-:Y:S02]  /*11d70*/  @!P1 IMAD.MOV.U32 R2, RZ, RZ, R7 ;  /* 0x000000ffff029224 */ /* 0x001fe400078e0007 */
[----:B------:R-:W-:-:S05]  /*11d80*/  @!P1 IMAD.MOV.U32 R3, RZ, RZ, R8 ;  /* 0x000000ffff039224 */ /* 0x000fca00078e0008 */
[----:B------:R-:W2:Y:S04]  /*11d90*/  @!P1 LDG.E.U16 R27, desc[UR8][R2.64] ;  /* 0x00000008021b9981 */ /* 0x000ea8000c1e1500 */
[----:B---3--:R0:W-:Y:S04]  /*11da0*/  STL [R1+0x28], R4 ;  /* 0x0000280401007387 */ /* 0x0081e80000100800 */
[----:B0-----:R-:W3:Y:S04]  /*11db0*/  LDL R4, [R1+0xc90] ;  /* 0x000c900001047983 */ /* 0x001ee80000100800 */
[----:B----4-:R0:W-:Y:S04]  /*11dc0*/  STL [R1+0x24], R25 ;  /* 0x0000241901007387 */ /* 0x0101e80000100800 */
[----:B0-----:R-:W4:Y:S04]  /*11dd0*/  LDL.LU R25, [R1+0x12f0] ;  /* 0x0012f00001197983 */ /* 0x001f280000300800 */
[----:B------:R-:W3:Y:S04]  /*11de0*/  LDL R8, [R1+0xc94] ;  /* 0x000c940001087983 */ /* 0x000ee80000100800 */
[----:B------:R-:W3:Y:S04]  /*11df0*/  LDL R7, [R1+0xca0] ;  /* 0x000ca00001077983 */ /* 0x000ee80000100800 */
[----:B--2---:R0:W-:Y:S04]  /*11e00*/  STL [R1+0x20], R27 ;  /* 0x0000201b01007387 */ /* 0x0041e80000100800 */
[----:B0-----:R-:W2:Y:S04]  /*11e10*/  LDL.LU R27, [R1+0x12ec] ;  /* 0x0012ec00011b7983 */ /* 0x001ea80000300800 */
[----:B------:R-:W4:Y:S04]  /*11e20*/  LDL R2, [R1+0xc68] ;  /* 0x000c680001027983 */ /* 0x000f280000100800 */
[----:B------:R-:W4:Y:S01]  /*11e30*/  LDL R3, [R1+0xc6c] ;  /* 0x000c6c0001037983 */ /* 0x000f220000100800 */
[----:B------:R-:W-:-:S02]  /*11e40*/  PRMT R28, RZ, 0x7610, R28 ;  /* 0x00007610ff1c7816 */ /* 0x000fc4000000001c */
[----:B----4-:R-:W-:-:S04]  /*11e50*/  @!P1 LOP3.LUT R3, R3, R2, RZ, 0x3c, !PT ;  /* 0x0000000203039212 */ /* 0x010fc800078e3cff */
[----:B------:R-:W-:-:S04]  /*11e60*/  @!P1 LOP3.LUT R2, R3, R2, RZ, 0x3c, !PT ;  /* 0x0000000203029212 */ /* 0x000fc800078e3cff */
[----:B------:R-:W-:-:S05]  /*11e70*/  @!P1 LOP3.LUT R3, R3, R2, RZ, 0x3c, !PT ;  /* 0x0000000203039212 */ /* 0x000fca00078e3cff */
[----:B------:R-:W4:Y:S01]  /*11e80*/  @!P1 LDG.E.U16 R28, desc[UR8][R2.64] ;  /* 0x00000008021c9981 */ /* 0x000f22000c1e1500 */
[----:B------:R-:W-:-:S03]  /*11e90*/  PRMT R0, RZ, 0x7610, R0 ;  /* 0x00007610ff007816 */ /* 0x000fc60000000000 */
[----:B----4-:R-:W-:Y:S04]  /*11ea0*/  STL [R1+0x1c], R28 ;  /* 0x00001c1c01007387 */ /* 0x010fe80000100800 */
[----:B------:R-:W4:Y:S01]  /*11eb0*/  LDL R3, [R1+0xc74] ;  /* 0x000c740001037983 */ /* 0x000f220000100800 */
[----:B------:R-:W-:Y:S01]  /*11ec0*/  @!P1 IMAD.MOV.U32 R2, RZ, RZ, R9 ;  /* 0x000000ffff029224 */ /* 0x000fe200078e0009 */
[----:B--2---:R-:W-:Y:S02]  /*11ed0*/  PRMT R27, RZ, 0x7610, R27 ;  /* 0x00007610ff1b7816 */ /* 0x004fe4000000001b */
[----:B------:R-:W-:Y:S01]  /*11ee0*/  PRMT R25, RZ, 0x7610, R25 ;  /* 0x00007610ff197816 */ /* 0x000fe20000000019 */
[----:B------:R-:W2:Y:S04]  /*11ef0*/  LDL R9, [R1+0xcb0] ;  /* 0x000cb00001097983 */ /* 0x000ea80000100800 */
[----:B----4-:R3:W4:Y:S02]  /*11f00*/  @!P1 LDG.E.U16 R0, desc[UR8][R2.64] ;  /* 0x0000000802009981 */ /* 0x010724000c1e1500 */
[----:B---3--:R-:W-:-:S02]  /*11f10*/  @!P1 IMAD.MOV.U32 R2, RZ, RZ, R4 ;  /* 0x000000ffff029224 */ /* 0x008fc400078e0004 */
[----:B------:R-:W-:-:S05]  /*11f20*/  @!P1 IMAD.MOV.U32 R3, RZ, RZ, R5 ;  /* 0x000000ffff039224 */ /* 0x000fca00078e0005 */
[----:B------:R0:W3:Y:S02]  /*11f30*/  @!P1 LDG.E.U16 R27, desc[UR8][R2.64] ;  /* 0x00000008021b9981 */ /* 0x0000e4000c1e1500 */
[----:B0-----:R-:W-:Y:S02]  /*11f40*/  @!P1 IMAD.MOV.U32 R2, RZ, RZ, R7 ;  /* 0x000000ffff029224 */ /* 0x001fe400078e0007 */
[----:B------:R-:W-:-:S05]  /*11f50*/  @!P1 IMAD.MOV.U32 R3, RZ, RZ, R8 ;  /* 0x000000ffff039224 */ /* 0x000fca00078e0008 */
[----:B------:R2:W2:Y:S04]  /*11f60*/  @!P1 LDG.E.U16 R25, desc[UR8][R2.64] ;  /* 0x0000000802199981 */ /* 0x0004a8000c1e1500 */
[----:B----4-:R0:W-:Y:S04]  /*11f70*/  STL [R1+0x1280], R0 ;  /* 0x0012800001007387 */ /* 0x0101e80000100800 */
[----:B------:R-:W4:Y:S04]  /*11f80*/  LDL R5, [R1+0xcc4] ;  /* 0x000cc40001057983 */ /* 0x000f280000100800 */
[----:B------:R-:W4:Y:S04]  /*11f90*/  LDL R4, [R1+0xcd0] ;  /* 0x000cd00001047983 */ /* 0x000f280000100800 */
[----:B---3--:R-:W-:Y:S04]  /*11fa0*/  STL [R1+0x1278], R27 ;  /* 0x0012781b01007387 */ /* 0x008fe80000100800 */
[----:B------:R-:W3:Y:S01]  /*11fb0*/  LDL R3, [R1+0xca4] ;  /* 0x000ca40001037983 */ /* 0x000ee20000100800 */
[----:B------:R-:W-:-:S03]  /*11fc0*/  PRMT R6, RZ, 0x7610, R6 ;  /* 0x00007610ff067816 */ /* 0x000fc60000000006 */
[----:B------:R-:W4:Y:S04]  /*11fd0*/  LDL R8, [R1+0xcd4] ;  /* 0x000cd40001087983 */ /* 0x000f280000100800 */
[----:B------:R-:W4:Y:S01]  /*11fe0*/  LDL R7, [R1+0xce0] ;  /* 0x000ce00001077983 */ /* 0x000f220000100800 */
[----:B--2---:R-:W-:-:S03]  /*11ff0*/  @!P1 IMAD.MOV.U32 R2, RZ, RZ, R9 ;  /* 0x000000ffff029224 */ /* 0x004fc600078e0009 */
[----:B------:R1:W-:Y:S01]  /*12000*/  STL [R1+0x1284], R25 ;  /* 0x0012841901007387 */ /* 0x0003e20000100800 */
[----:B0-----:R-:W-:-:S03]  /*12010*/  PRMT R0, RZ, 0x7610, R0 ;  /* 0x00007610ff007816 */ /* 0x001fc60000000000 */
[----:B------:R-:W2:Y:S04]  /*12020*/  LDL R9, [R1+0xce4] ;  /* 0x000ce40001097983 */ /* 0x000ea80000100800 */
[----:B-1----:R-:W4:Y:S04]  /*12030*/  LDL R25, [R1+0xcc0] ;  /* 0x000cc00001197983 */ /* 0x002f280000100800 */
[----:B---3--:R4:W3:Y:S04]  /*12040*/  @!P1 LDG.E.U16 R6, desc[UR8][R2.64] ;  /* 0x0000000802069981 */ /* 0x0088e8000c1e1500 */
[----:B------:R-:W2:Y:S01]  /*12050*/  LDL R3, [R1+0xcb4] ;  /* 0x000cb40001037983 */ /* 0x000ea20000100800 */
[----:B----4-:R-:W-:-:S05]  /*12060*/  @!P1 IMAD.MOV.U32 R2, RZ, RZ, R25 ;  /* 0x000000ffff029224 */ /* 0x010fca00078e0019 */
[----:B--2---:R0:W2:Y:S04]  /*12070*/  @!P1 LDG.E.U16 R0, desc[UR8][R2.64] ;  /* 0x0000000802009981 */ /* 0x0040a8000c1e1500 */
[----:B---3--:R1:W-:Y:S01]  /*12080*/  STL [R1+0xc], R6 ;  /* 0x00000c0601007387 */ /* 0x0083e20000100800 */
[----:B------:R-:W-:-:S03]  /*12090*/  PRMT R29, RZ, 0x7610, R29 ;  /* 0x00007610ff1d7816 */ /* 0x000fc6000000001d */
[----:B-1----:R-:W3:Y:S01]  /*120a0*/  LDL R6, [R1+0xcf0] ;  /* 0x000cf00001067983 */ /* 0x002ee20000100800 */
[----:B0-----:R-:W-:Y:S02]  /*120b0*/  @!P1 IMAD.MOV.U32 R2, RZ, RZ, R4 ;  /* 0x000000ffff029224 */ /* 0x001fe400078e0004 */
[----:B------:R-:W-:Y:S01]  /*120c0*/  @!P1 IMAD.MOV.U32 R3, RZ, RZ, R5 ;  /* 0x000000ffff039224 */ /* 0x000fe200078e0005 */
[----:B------:R-:W-:-:S04]  /*120d0*/  PRMT R27, RZ, 0x7610, R27 ;  /* 0x00007610ff1b7816 */ /* 0x000fc8000000001b */
[----:B------:R0:W4:Y:S02]  /*120e0*/  @!P1 LDG.E.U16 R29, desc[UR8][R2.64] ;  /* 0x00000008021d9981 */ /* 0x000124000c1e1500 */
[----:B0-----:R-:W-:Y:S02]  /*120f0*/  @!P1 IMAD.MOV.U32 R2, RZ, RZ, R7 ;  /* 0x000000ffff029224 */ /* 0x001fe400078e0007 */
[----:B------:R-:W-:-:S05]  /*12100*/  @!P1 IMAD.MOV.U32 R3, RZ, RZ, R8 ;  /* 0x000000ffff039224 */ /* 0x000fca00078e0008 */
[----:B------:R0:W4:Y:S04]  /*12110*/  @!P1 LDG.E.U16 R27, desc[UR8][R2.64] ;  /* 0x00000008021b9981 */ /* 0x000128000c1e1500 */
[----:B--2---:R1:W-:Y:S04]  /*12120*/  STL [R1+0x1288], R0 ;  /* 0x0012880001007387 */ /* 0x0043e80000100800 */
[----:B------:R-:W2:Y:S04]  /*12130*/  LDL R5, [R1+0xcf4] ;  /* 0x000cf40001057983 */ /* 0x000ea80000100800 */
[----:B------:R-:W2:Y:S01]  /*12140*/  LDL R4, [R1+0xd00] ;  /* 0x000d000001047983 */ /* 0x000ea20000100800 */
[----:B------:R-:W-:Y:S01]  /*12150*/  PRMT R23, RZ, 0x7610, R23 ;  /* 0x00007610ff177816 */ /* 0x000fe20000000017 */
[----:B0-----:R-:W-:-:S02]  /*12160*/  @!P1 IMAD.MOV.U32 R3, RZ, RZ, R9 ;  /* 0x000000ffff039224 */ /* 0x001fc400078e0009 */
[----:B---3--:R-:W-:-:S05]  /*12170*/  @!P1 IMAD.MOV.U32 R2, RZ, RZ, R6 ;  /* 0x000000ffff029224 */ /* 0x008fca00078e0006 */
[----:B------:R0:W3:Y:S04]  /*12180*/  @!P1 LDG.E.U16 R23, desc[UR8][R2.64] ;  /* 0x0000000802179981 */ /* 0x0000e8000c1e1500 */
[----:B----4-:R-:W-:Y:S04]  /*12190*/  STL [R1+0x128c], R29 ;  /* 0x00128c1d01007387 */ /* 0x010fe80000100800 */
[----:B------:R-:W4:Y:S04]  /*121a0*/  LDL R8, [R1+0xd04] ;  /* 0x000d040001087983 */ /* 0x000f280000100800 */
[----:B------:R-:W4:Y:S01]  /*121b0*/  LDL R7, [R1+0xd10] ;  /* 0x000d100001077983 */ /* 0x000f220000100800 */
[----:B------:R-:W-:-:S03]  /*121c0*/  PRMT R22, RZ, 0x7610, R22 ;  /* 0x00007610ff167816 */ /* 0x000fc60000000016 */
[----:B------:R0:W-:Y:S04]  /*121d0*/  STL [R1+0x1290], R27 ;  /* 0x0012901b01007387 */ /* 0x0001e80000100800 */
[----:B------:R-:W4:Y:S04]  /*121e0*/  LDL R25, [R1+0xc3c] ;  /* 0x000c3c0001197983 */ /* 0x000f280000100800 */
[----:B------:R-:W4:Y:S04]  /*121f0*/  LDL R6, [R1+0x43c] ;  /* 0x00043c0001067983 */ /* 0x000f280000100800 */
[----:B-1----:R-:W4:Y:S04]  /*12200*/  LDL R0, [R1+0x440] ;  /* 0x0004400001007983 */ /* 0x002f280000100800 */
[----:B0-----:R-:W4:Y:S04]  /*12210*/  LDL R27, [R1+0xc20] ;  /* 0x000c2000011b7983 */ /* 0x001f280000100800 */
[----:B--2---:R4:W2:Y:S01]  /*12220*/  @!P1 LDG.E.U16 R22, desc[UR8][R4.64] ;  /* 0x0000000804169981 */ /* 0x0048a2000c1e1500 */
[----:B------:R-:W-:-:S02]  /*12230*/  PRMT R2, RZ, 0x7610, R2 ;  /* 0x00007610ff027816 */ /* 0x000fc40000000002 */
[----:B------:R-:W-:Y:S01]  /*12240*/  PRMT R21, RZ, 0x7610, R21 ;  /* 0x00007610ff157816 */ /* 0x000fe20000000015 */
[----:B---3--:R0:W-:Y:S04]  /*12250*/  STL [R1+0x1294], R23 ;  /* 0x0012941701007387 */ /* 0x0081e80000100800 */
[----:B------:R-:W3:Y:S01]  /*12260*/  LDL R9, [R1+0xc50] ;  /* 0x000c500001097983 */ /* 0x000ee20000100800 */
[----:B----4-:R-:W-:Y:S02]  /*12270*/  @!P1 IMAD.MOV.U32 R4, RZ, RZ, R7 ;  /* 0x000000ffff049224 */ /* 0x010fe400078e0007 */
[----:B------:R-:W-:-:S05]  /*12280*/  @!P1 IMAD.MOV.U32 R5, RZ, RZ, R8 ;  /* 0x000000ffff059224 */ /* 0x000fca00078e0008 */
[----:B------:R1:W4:Y:S04]  /*12290*/  @!P1 LDG.E.U16 R2, desc[UR8][R4.64] ;  /* 0x0000000804029981 */ /* 0x000328000c1e1500 */
[----:B0-----:R-:W4:Y:S01]  /*122a0*/  LDL R23, [R1+0x430] ;  /* 0x0004300001177983 */ /* 0x001f220000100800 */
[----:B-1----:R-:W-:Y:S02]  /*122b0*/  @!P0 IMAD.MOV.U32 R4, RZ, RZ, R25 ;  /* 0x000000ffff048224 */ /* 0x002fe400078e0019 */
[----:B------:R-:W-:-:S05]  /*122c0*/  @!P0 IMAD.MOV.U32 R5, RZ, RZ, R27 ;  /* 0x000000ffff058224 */ /* 0x000fca00078e001b */
[----:B------:R0:W4:Y:S04]  /*122d0*/  @!P0 LDG.E.U16 R21, desc[UR8][R4.64] ;  /* 0x0000000804158981 */ /* 0x000128000c1e1500 */
[----:B--2---:R-:W-:Y:S04]  /*122e0*/  STL [R1+0x1298], R22 ;  /* 0x0012981601007387 */ /* 0x004fe80000100800 */
[----:B------:R-:W2:Y:S04]  /*122f0*/  LDL R8, [R1+0xc44] ;  /* 0x000c440001087983 */ /* 0x000ea80000100800 */
[----:B------:R-:W2:Y:S01]  /*12300*/  LDL R7, [R1+0xc60] ;  /* 0x000c600001077983 */ /* 0x000ea20000100800 */
[----:B------:R-:W-:Y:S01]  /*12310*/  PRMT R20, RZ, 0x7610, R20 ;  /* 0x00007610ff147816 */ /* 0x000fe20000000014 */
[----:B0-----:R-:W-:-:S02]  /*12320*/  @!P0 IMAD.MOV.U32 R4, RZ, RZ, R0 ;  /* 0x000000ffff048224 */ /* 0x001fc400078e0000 */
[----:B------:R-:W-:Y:S01]  /*12330*/  @!P0 IMAD.MOV.U32 R5, RZ, RZ, R6 ;  /* 0x000000ffff058224 */ /* 0x000fe200078e0006 */
[----:B------:R-:W-:-:S04]  /*12340*/  PRMT R19, RZ, 0x7610, R19 ;  /* 0x00007610ff137816 */ /* 0x000fc80000000013 */
[----:B------:R3:W2:Y:S02]  /*12350*/  @!P0 LDG.E.U16 R20, desc[UR8][R4.64] ;  /* 0x0000000804148981 */ /* 0x0006a4000c1e1500 */
[----:B---3--:R-:W-:Y:S02]  /*12360*/  @!P0 IMAD.MOV.U32 R4, RZ, RZ, R9 ;  /* 0x000000ffff048224 */ /* 0x008fe400078e0009 */
[----:B----4-:R-:W-:-:S05]  /*12370*/  @!P0 IMAD.MOV.U32 R5, RZ, RZ, R23 ;  /* 0x000000ffff058224 */ /* 0x010fca00078e0017 */
[----:B------:R2:W3:Y:S01]  /*12380*/  @!P0 LDG.E.U16 R19, desc[UR8][R4.64] ;  /* 0x0000000804138981 */ /* 0x0004e2000c1e1500 */
[----:B------:R-:W-:-:S03]  /*12390*/  PRMT R18, RZ, 0x7610, R18 ;  /* 0x00007610ff127816 */ /* 0x000fc60000000012 */
[----:B------:R-:W-:Y:S04]  /*123a0*/  STL [R1+0x129c], R2 ;  /* 0x00129c0201007387 */ /* 0x000fe80000100800 */
[----:B------:R-:W-:Y:S04]  /*123b0*/  STL [R1+0x12a0], R21 ;  /* 0x0012a01501007387 */ /* 0x000fe80000100800 */
[----:B------:R-:W4:Y:S04]  /*123c0*/  LDL R6, [R1+0xc54] ;  /* 0x000c540001067983 */ /* 0x000f280000100800 */
[----:B------:R-:W4:Y:S01]  /*123d0*/  LDL R0, [R1+0xc70] ;  /* 0x000c700001007983 */ /* 0x000f220000100800 */
[----:B--2---:R-:W-:-:S02]  /*123e0*/  @!P0 IMAD.MOV.U32 R5, RZ, RZ, R8 ;  /* 0x000000ffff058224 */ /* 0x004fc400078e0008 */
[----:B------:R-:W-:-:S05]  /*123f0*/  @!P0 IMAD.MOV.U32 R4, RZ, RZ, R7 ;  /* 0x000000ffff048224 */ /* 0x000fca00078e0007 */
[----:B------:R4:W2:Y:S04]  /*12400*/  @!P0 LDG.E.U16 R18, desc[UR8][R4.64] ;  /* 0x0000000804128981 */ /* 0x0008a8000c1e1500 */
[----:B------:R0:W-:Y:S04]  /*12410*/  STL [R1+0x12a4], R20 ;  /* 0x0012a41401007387 */ /* 0x0001e80000100800 */
[----:B------:R-:W2:Y:S04]  /*12420*/  LDL R9, [R1+0xc78] ;  /* 0x000c780001097983 */ /* 0x000ea80000100800 */
[----:B0-----:R-:W2:Y:S04]  /*12430*/  LDL R20, [R1+0xc64] ;  /* 0x000c640001147983 */ /* 0x001ea80000100800 */
[----:B---3--:R0:W-:Y:S04]  /*12440*/  STL [R1+0x12a8], R19 ;  /* 0x0012a81301007387 */ /* 0x0081e80000100800 */
[----:B------:R-:W3:Y:S04]  /*12450*/  LDL R8, [R1+0xca8] ;  /* 0x000ca80001087983 */ /* 0x000ee80000100800 */
[----:B------:R-:W3:Y:S04]  /*12460*/  LDL R7, [R1+0xcac] ;  /* 0x000cac0001077983 */ /* 0x000ee80000100800 */
[----:B------:R-:W3:Y:S04]  /*12470*/  LDL R2, [R1+0xcb8] ;  /* 0x000cb80001027983 */ /* 0x000ee80000100800 */
[----:B0-----:R-:W3:Y:S01]  /*12480*/  LDL R19, [R1+0xc9c] ;  /* 0x000c9c0001137983 */ /* 0x001ee20000100800 */
[----:B------:R-:W-:Y:S01]  /*12490*/  PRMT R17, RZ, 0x7610, R17 ;  /* 0x00007610ff117816 */ /* 0x000fe20000000011 */
[----:B----4-:R-:W-:-:S02]  /*124a0*/  @!P0 IMAD.MOV.U32 R5, RZ, RZ, R6 ;  /* 0x000000ffff058224 */ /* 0x010fc400078e0006 */
[----:B------:R-:W-:-:S05]  /*124b0*/  @!P0 IMAD.MOV.U32 R4, RZ, RZ, R0 ;  /* 0x000000ffff048224 */ /* 0x000fca00078e0000 */
[----:B------:R0:W4:Y:S04]  /*124c0*/  @!P0 LDG.E.U16 R17, desc[UR8][R4.64] ;  /* 0x0000000804118981 */ /* 0x000128000c1e1500 */
[----:B--2---:R-:W-:Y:S04]  /*124d0*/  STL [R1+0x12ac], R18 ;  /* 0x0012ac1201007387 */ /* 0x004fe80000100800 */
[----:B------:R-:W2:Y:S04]  /*124e0*/  LDL R6, [R1+0xc7c] ;  /* 0x000c7c0001067983 */ /* 0x000ea80000100800 */
[----:B------:R-:W2:Y:S01]  /*124f0*/  LDL R0, [R1+0xc88] ;  /* 0x000c880001007983 */ /* 0x000ea20000100800 */
[----:B------:R-:W-:Y:S01]  /*12500*/  PRMT R16, RZ, 0x7610, R16 ;  /* 0x00007610ff107816 */ /* 0x000fe20000000010 */
[----:B0-----:R-:W-:Y:S01]  /*12510*/  @!P0 IMAD.MOV.U32 R4, RZ, RZ, R9 ;  /* 0x000000ffff048224 */ /* 0x001fe200078e0009 */
[----:B------:R-:W-:Y:S01]  /*12520*/  PRMT R14, RZ, 0x7610, R14 ;  /* 0x00007610ff0e7816 */ /* 0x000fe2000000000e */
[----:B------:R-:W-:-:S05]  /*12530*/  @!P0 IMAD.MOV.U32 R5, RZ, RZ, R20 ;  /* 0x000000ffff058224 */ /* 0x000fca00078e0014 */
[----:B------:R3:W2:Y:S01]  /*12540*/  @!P0 LDG.E.U16 R16, desc[UR8][R4.64] ;  /* 0x0000000804108981 */ /* 0x0006a2000c1e1500 */
[----:B------:R-:W-:Y:S01]  /*12550*/  PRMT R3, RZ, 0x7610, R3 ;  /* 0x00007610ff037816 */ /* 0x000fe20000000003 */
[----:B---3--:R-:W-:Y:S02]  /*12560*/  @!P0 IMAD.MOV.U32 R4, RZ, RZ, R8 ;  /* 0x000000ffff048224 */ /* 0x008fe400078e0008 */
[----:B------:R-:W-:-:S05]  /*12570*/  @!P0 IMAD.MOV.U32 R5, RZ, RZ, R19 ;  /* 0x000000ffff058224 */ /* 0x000fca00078e0013 */
[----:B------:R0:W3:Y:S01]  /*12580*/  @!P0 LDG.E.U16 R14, desc[UR8][R4.64] ;  /* 0x00000008040e8981 */ /* 0x0000e2000c1e1500 */
[----:B------:R-:W-:Y:S01]  /*12590*/  PRMT R15, RZ, 0x7610, R15 ;  /* 0x00007610ff0f7816 */ /* 0x000fe2000000000f */
[----:B0-----:R-:W-:Y:S02]  /*125a0*/  @!P0 IMAD.MOV.U32 R4, RZ, RZ, R2 ;  /* 0x000000ffff048224 */ /* 0x001fe400078e0002 */
[----:B------:R-:W-:-:S05]  /*125b0*/  @!P0 IMAD.MOV.U32 R5, RZ, RZ, R7 ;  /* 0x000000ffff058224 */ /* 0x000fca00078e0007 */
[----:B------:R0:W3:Y:S04]  /*125c0*/  @!P0 LDG.E.U16 R3, desc[UR8][R4.64] ;  /* 0x0000000804038981 */ /* 0x0000e8000c1e1500 */
[----:B----4-:R1:W-:Y:S04]  /*125d0*/  STL [R1+0x12b0], R17 ;  /* 0x0012b01101007387 */ /* 0x0103e80000100800 */
[----:B------:R-:W4:Y:S04]  /*125e0*/  LDL R9, [R1+0xcc8] ;  /* 0x000cc80001097983 */ /* 0x000f280000100800 */
[----:B-1----:R-:W4:Y:S01]  /*125f0*/  LDL R17, [R1+0xcbc] ;  /* 0x000cbc0001117983 */ /* 0x002f220000100800 */
[----:B--2---:R-:W-:-:S02]  /*12600*/  @!P0 IMAD.MOV.U32 R7, RZ, RZ, R6 ;  /* 0x000000ffff078224 */ /* 0x004fc400078e0006 */
[----:B------:R-:W-:-:S05]  /*12610*/  @!P0 IMAD.MOV.U32 R6, RZ, RZ, R0 ;  /* 0x000000ffff068224 */ /* 0x000fca00078e0000 */
[----:B------:R4:W2:Y:S04]  /*12620*/  @!P0 LDG.E.U16 R15, desc[UR8][R6.64] ;  /* 0x00000008060f8981 */ /* 0x0008a8000c1e1500 */
[----:B------:R-:W-:Y:S01]  /*12630*/  STL [R1+0x12b4], R16 ;  /* 0x0012b41001007387 */ /* 0x000fe20000100800 */
[----:B0-----:R-:W-:-:S03]  /*12640*/  PRMT R4, RZ, 0x7610, R4 ;  /* 0x00007610ff047816 */ /* 0x001fc60000000004 */
[----:B---3--:R-:W-:Y:S04]  /*12650*/  STL [R1+0x12b8], R14 ;  /* 0x0012b80e01007387 */ /* 0x008fe80000100800 */
[----:B------:R-:W3:Y:S04]  /*12660*/  LDL R8, [R1+0xccc] ;  /* 0x000ccc0001087983 */ /* 0x000ee80000100800 */
[----:B------:R-:W3:Y:S04]  /*12670*/  LDL R2, [R1+0xcd8] ;  /* 0x000cd80001027983 */ /* 0x000ee80000100800 */
[----:B------:R0:W-:Y:S04]  /*12680*/  STL [R1+0x12bc], R3 ;  /* 0x0012bc0301007387 */ /* 0x0001e80000100800 */
[----:B------:R-:W3:Y:S04]  /*12690*/  LDL R0, [R1+0xce8] ;  /* 0x000ce80001007983 */ /* 0x000ee80000100800 */
[----:B0-----:R-:W3:Y:S01]  /*126a0*/  LDL R3, [R1+0xcdc] ;  /* 0x000cdc0001037983 */ /* 0x001ee20000100800 */
[----:B----4-:R-:W-:-:S02]  /*126b0*/  @!P0 IMAD.MOV.U32 R7, RZ, RZ, R17 ;  /* 0x000000ffff078224 */ /* 0x010fc400078e0011 */
[----:B------:R-:W-:-:S05]  /*126c0*/  @!P0 IMAD.MOV.U32 R6, RZ, RZ, R9 ;  /* 0x000000ffff068224 */ /* 0x000fca00078e0009 */
[----:B------:R0:W4:Y:S04]  /*126d0*/  @!P0 LDG.E.U16 R4, desc[UR8][R6.64] ;  /* 0x0000000806048981 */ /* 0x000128000c1e1500 */
[----:B--2---:R1:W-:Y:S04]  /*126e0*/  STL [R1+0x12c0], R15 ;  /* 0x0012c00f01007387 */ /* 0x0043e80000100800 */
[----:B------:R-:W2:Y:S04]  /*126f0*/  LDL R17, [R1+0xc8c] ;  /* 0x000c8c0001117983 */ /* 0x000ea80000100800 */
[----:B------:R-:W2:Y:S04]  /*12700*/  LDL R16, [R1+0xc98] ;  /* 0x000c980001107983 */ /* 0x000ea80000100800 */
[----:B------:R-:W2:Y:S04]  /*12710*/  LDL R14, [R1+0xcf8] ;  /* 0x000cf800010e7983 */ /* 0x000ea80000100800 */
[----:B-1----:R-:W2:Y:S01]  /*12720*/  LDL R15, [R1+0xcec] ;  /* 0x000cec00010f7983 */ /* 0x002ea20000100800 */
[----:B------:R-:W-:-:S02]  /*12730*/  PRMT R5, RZ, 0x7610, R5 ;  /* 0x00007610ff057816 */ /* 0x000fc40000000005 */
[----:B0-----:R-:W-:Y:S02]  /*12740*/  PRMT R6, RZ, 0x7610, R6 ;  /* 0x00007610ff067816 */ /* 0x001fe40000000006 */
[----:B------:R-:W-:Y:S01]  /*12750*/  PRMT R13, RZ, 0x7610, R13 ;  /* 0x00007610ff0d7816 */ /* 0x000fe2000000000d */
[----:B---3--:R-:W-:Y:S02]  /*12760*/  @!P0 IMAD.MOV.U32 R9, RZ, RZ, R8 ;  /* 0x000000ffff098224 */ /* 0x008fe400078e0008 */
[----:B------:R-:W-:-:S05]  /*12770*/  @!P0 IMAD.MOV.U32 R8, RZ, RZ, R2 ;  /* 0x000000ffff088224 */ /* 0x000fca00078e0002 */
[----:B------:R0:W3:Y:S02]  /*12780*/  @!P0 LDG.E.U16 R5, desc[UR8][R8.64] ;  /* 0x0000000808058981 */ /* 0x0000e4000c1e1500 */
[----:B0-----:R-:W-:Y:S02]  /*12790*/  @!P0 IMAD.MOV.U32 R8, RZ, RZ, R0 ;  /* 0x000000ffff088224 */ /* 0x001fe400078e0000 */
[----:B------:R-:W-:-:S05]  /*127a0*/  @!P0 IMAD.MOV.U32 R9, RZ, RZ, R3 ;  /* 0x000000ffff098224 */ /* 0x000fca00078e0003 */
[----:B------:R2:W3:Y:S01]  /*127b0*/  @!P0 LDG.E.U16 R6, desc[UR8][R8.64] ;  /* 0x0000000808068981 */ /* 0x0004e2000c1e1500 */
[----:B------:R-:W-:-:S03]  /*127c0*/  PRMT R7, RZ, 0x7610, R7 ;  /* 0x00007610ff077816 */ /* 0x000fc60000000007 */
[----:B----4-:R0:W-:Y:S04]  /*127d0*/  STL [R1+0x12c4], R4 ;  /* 0x0012c40401007387 */ /* 0x0101e80000100800 */
[----:B------:R-:W4:Y:S04]  /*127e0*/  LDL R2, [R1+0xd08] ;  /* 0x000d080001027983 */ /* 0x000f280000100800 */
[----:B0-----:R-:W4:Y:S01]  /*127f0*/  LDL R4, [R1+0xcfc] ;  /* 0x000cfc0001047983 */ /* 0x001f220000100800 */
[----:B--2---:R-:W-:Y:S02]  /*12800*/  @!P0 IMAD.MOV.U32 R9, RZ, RZ, R17 ;  /* 0x000000ffff098224 */ /* 0x004fe400078e0011 */
[----:B------:R-:W-:-:S05]  /*12810*/  @!P0 IMAD.MOV.U32 R8, RZ, RZ, R16 ;  /* 0x000000ffff088224 */ /* 0x000fca00078e0010 */
[----:B------:R0:W2:Y:S02]  /*12820*/  @!P0 LDG.E.U16 R13, desc[UR8][R8.64] ;  /* 0x00000008080d8981 */ /* 0x0000a4000c1e1500 */
[----:B0-----:R-:W-:Y:S02]  /*12830*/  @!P0 IMAD.MOV.U32 R8, RZ, RZ, R14 ;  /* 0x000000ffff088224 */ /* 0x001fe400078e000e */
[----:B------:R-:W-:-:S05]  /*12840*/  @!P0 IMAD.MOV.U32 R9, RZ, RZ, R15 ;  /* 0x000000ffff098224 */ /* 0x000fca00078e000f */
[----:B------:R4:W2:Y:S04]  /*12850*/  @!P0 LDG.E.U16 R7, desc[UR8][R8.64] ;  /* 0x0000000808078981 */ /* 0x0008a8000c1e1500 */
[----:B---3--:R-:W-:Y:S04]  /*12860*/  STL [R1+0x12c8], R5 ;  /* 0x0012c80501007387 */ /* 0x008fe80000100800 */
[----:B------:R-:W3:Y:S04]  /*12870*/  LDL R3, [R1+0xd14] ;  /* 0x000d140001037983 */ /* 0x000ee80000100800 */
[----:B------:R-:W3:Y:S04]  /*12880*/  LDL R0, [R1+0xd1c] ;  /* 0x000d1c0001007983 */ /* 0x000ee80000100800 */
[----:B------:R-:W-:Y:S01]  /*12890*/  STL [R1+0x12cc], R6 ;  /* 0x0012cc0601007387 */ /* 0x000fe20000100800 */
[----:B----4-:R-:W-:-:S03]  /*128a0*/  @!P0 IMAD.MOV.U32 R8, RZ, RZ, R2 ;  /* 0x000000ffff088224 */ /* 0x010fc600078e0002 */
[----:B--2---:R-:W-:Y:S04]  /*128b0*/  STL [R1+0x12d0], R13 ;  /* 0x0012d00d01007387 */ /* 0x004fe80000100800 */
[----:B------:R-:W-:Y:S04]  /*128c0*/  STL [R1+0x12d4], R7 ;  /* 0x0012d40701007387 */ /* 0x000fe80000100800 */
[----:B------:R-:W2:Y:S04]  /*128d0*/  LDL R21, [R1+0xd0c] ;  /* 0x000d0c0001157983 */ /* 0x000ea80000100800 */
[----:B------:R-:W4:Y:S01]  /*128e0*/  LDL R2, [R1+0xd18] ;  /* 0x000d180001027983 */ /* 0x000f220000100800 */
[----:B------:R-:W-:Y:S01]  /*128f0*/  PRMT R10, RZ, 0x7610, R10 ;  /* 0x00007610ff0a7816 */ /* 0x000fe2000000000a */
[----:B------:R-:W-:-:S05]  /*12900*/  @!P0 IMAD.MOV.U32 R9, RZ, RZ, R4 ;  /* 0x000000ffff098224 */ /* 0x000fca00078e0004 */
[----:B------:R3:W4:Y:S01]  /*12910*/  @!P0 LDG.E.U16 R10, desc[UR8][R8.64] ;  /* 0x00000008080a8981 */ /* 0x000722000c1e1500 */
[----:B------:R-:W-:Y:S01]  /*12920*/  PRMT R11, RZ, 0x7610, R11 ;  /* 0x00007610ff0b7816 */ /* 0x000fe2000000000b */
[----:B---3--:R-:W-:Y:S02]  /*12930*/  @!P1 IMAD.MOV.U32 R8, RZ, RZ, R0 ;  /* 0x000000ffff089224 */ /* 0x008fe400078e0000 */
[----:B------:R-:W-:Y:S01]  /*12940*/  @!P1 IMAD.MOV.U32 R9, RZ, RZ, R3 ;  /* 0x000000ffff099224 */ /* 0x000fe200078e0003 */
[----:B------:R-:W-:-:S04]  /*12950*/  PRMT R12, RZ, 0x7610, R12 ;  /* 0x00007610ff0c7816 */ /* 0x000fc8000000000c */
[----:B------:R2:W3:Y:S02]  /*12960*/  @!P1 LDG.E.U16 R11, desc[UR8][R8.64] ;  /* 0x00000008080b9981 */ /* 0x0004e4000c1e1500 */
[----:B--2---:R-:W-:Y:S02]  /*12970*/  @!P0 IMAD.MOV.U32 R9, RZ, RZ, R21 ;  /* 0x000000ffff098224 */ /* 0x004fe400078e0015 */
[----:B----4-:R-:W-:-:S05]  /*12980*/  @!P0 IMAD.MOV.U32 R8, RZ, RZ, R2 ;  /* 0x000000ffff088224 */ /* 0x010fca00078e0002 */
[----:B------:R-:W2:Y:S04]  /*12990*/  @!P0 LDG.E.U16 R12, desc[UR8][R8.64] ;  /* 0x00000008080c8981 */ /* 0x000ea8000c1e1500 */
[----:B------:R0:W-:Y:S04]  /*129a0*/  STL [R1+0x12d8], R10 ;  /* 0x0012d80a01007387 */ /* 0x0001e80000100800 */
[----:B0-----:R-:W4:Y:S04]  /*129b0*/  LDL.LU R10, [R1+0x308] ;  /* 0x00030800010a7983 */ /* 0x001f280000300800 */
        /* <DEDUP_REMOVED lines=15> */
[----:B---3--:R0:W-:Y:S04]  /*12ab0*/  STL [R1+0x12dc], R11 ;  /* 0x0012dc0b01007387 */ /* 0x0081e80000100800 */
[----:B0-----:R-:W3:Y:S04]  /*12ac0*/  LDL.LU R11, [R1+0x344] ;  /* 0x00034400010b7983 */ /* 0x001ee80000300800 */
[----:B------:R-:W4:Y:S04]  /*12ad0*/  LDL.LU R21, [R1+0x80] ;  /* 0x0000800001157983 */ /* 0x000f280000300800 */
[----:B------:R-:W4:Y:S04]  /*12ae0*/  LDL.LU R2, [R1+0x6c] ;  /* 0x00006c0001027983 */ /* 0x000f280000300800 */
[----:B------:R-:W4:Y:S04]  /*12af0*/  LDL.LU R22, [R1+0x64] ;  /* 0x0000640001167983 */ /* 0x000f280000300800 */
[----:B------:R-:W4:Y:S04]  /*12b00*/  LDL.LU R23, [R1+0x428] ;  /* 0x0004280001177983 */ /* 0x000f280000300800 */
[----:B------:R-:W4:Y:S04]  /*12b10*/  LDL.LU R27, [R1+0x424] ;  /* 0x00042400011b7983 */ /* 0x000f280000300800 */
[----:B------:R-:W4:Y:S04]  /*12b20*/  LDL.LU R25, [R1+0x420] ;  /* 0x0004200001197983 */ /* 0x000f280000300800 */
[----:B------:R-:W3:Y:S04]  /*12b30*/  LDL.LU R8, [R1+0x388] ;  /* 0x0003880001087983 */ /* 0x000ee80000300800 */
[----:B------:R-:W4:Y:S04]  /*12b40*/  LDL.LU R9, [R1+0x348] ;  /* 0x0003480001097983 */ /* 0x000f280000300800 */
[----:B--2---:R0:W-:Y:S04]  /*12b50*/  STL [R1+0x12e0], R12 ;  /* 0x0012e00c01007387 */ /* 0x0041e80000100800 */
[----:B0-----:R-:W2:Y:S04]  /*12b60*/  LDL.LU R12, [R1+0x390] ;  /* 0x00039000010c7983 */ /* 0x001ea80000300800 */
[----:B--2---:R-:W-:Y:S04]  /*12b70*/  STS.U16 [R26+UR4+0x2600], R12 ;  /* 0x0026000c1a007988 */ /* 0x004fe80008000404 */
[----:B---3--:R-:W-:Y:S04]  /*12b80*/  STS.U16 [R26+UR4+0x2680], R8 ;  /* 0x002680081a007988 */ /* 0x008fe80008000404 */
[----:B----4-:R-:W-:Y:S04]  /*12b90*/  STS.U16 [R26+UR4+0x2e00], R9 ;  /* 0x002e00091a007988 */ /* 0x010fe80008000404 */
        /* <DEDUP_REMOVED lines=18> */
[----:B0-----:R-:W2:Y:S04]  /*12cc0*/  LDL.LU R29, [R1+0x41c] ;  /* 0x00041c00011d7983 */ /* 0x001ea80000300800 */
[----:B------:R-:W-:Y:S04]  /*12cd0*/  STS.U16 [R26+UR4+0x7680], R21 ;  /* 0x007680151a007988 */ /* 0x000fe80008000404 */
[----:B------:R-:W-:Y:S04]  /*12ce0*/  STS.U16 [R26+UR4+0x7e00], R2 ;  /* 0x007e00021a007988 */ /* 0x000fe80008000404 */
[----:B------:R-:W-:Y:S04]  /*12cf0*/  STS.U16 [R26+UR4+0x7e80], R22 ;  /* 0x007e80161a007988 */ /* 0x000fe80008000404 */
[----:B-1----:R-:W3:Y:S04]  /*12d00*/  LDL.LU R0, [R1+0x418] ;  /* 0x0004180001007983 */ /* 0x002ee80000300800 */
[----:B------:R0:W-:Y:S04]  /*12d10*/  STL [R1+0x12e4], R26 ;  /* 0x0012e41a01007387 */ /* 0x0001e80000100800 */
[----:B0-----:R-:W4:Y:S01]  /*12d20*/  LDL.LU R26, [R1+0x3cc] ;  /* 0x0003cc00011a7983 */ /* 0x001f220000300800 */
[----:B------:R-:W0:Y:S02]  /*12d30*/  S2R R28, SR_TID.X ;  /* 0x00000000001c7919 */ /* 0x000e240000002100 */
[----:B0-----:R-:W-:Y:S01]  /*12d40*/  LOP3.LUT R28, R28, 0x3f, RZ, 0xc0, !PT ;  /* 0x0000003f1c1c7812 */ /* 0x001fe200078ec0ff */
[----:B----4-:R0:W-:Y:S04]  /*12d50*/  STL [R1+0x12e8], R26 ;  /* 0x0012e81a01007387 */ /* 0x0101e80000100800 */
[----:B0-----:R-:W4:Y:S01]  /*12d60*/  LDL.LU R26, [R1+0x414] ;  /* 0x00041400011a7983 */ /* 0x001f220000300800 */
[----:B------:R-:W-:-:S03]  /*12d70*/  IMAD.SHL.U32 R28, R28, 0x2, RZ ;  /* 0x000000021c1c7824 */ /* 0x000fc600078e00ff */
[----:B------:R-:W4:Y:S04]  /*12d80*/  LDL.LU R12, [R1+0x3c8] ;  /* 0x0003c800010c7983 */ /* 0x000f280000300800 */
[----:B------:R-:W4:Y:S04]  /*12d90*/  LDL.LU R11, [R1+0x384] ;  /* 0x00038400010b7983 */ /* 0x000f280000300800 */
[----:B------:R-:W4:Y:S04]  /*12da0*/  LDL.LU R10, [R1+0x380] ;  /* 0x00038000010a7983 */ /* 0x000f280000300800 */
[----:B------:R-:W4:Y:S01]  /*12db0*/  LDL.LU R7, [R1+0x340] ;  /* 0x0003400001077983 */ /* 0x000f220000300800 */
[----:B------:R-:W-:-:S03]  /*12dc0*/  LOP3.LUT R24, R28, 0x70, RZ, 0x3c, !PT ;  /* 0x000000701c187812 */ /* 0x000fc600078e3cff */
[----:B------:R-:W4:Y:S04]  /*12dd0*/  LDL.LU R13, [R1+0x33c] ;  /* 0x00033c00010d7983 */ /* 0x000f280000300800 */
[----:B------:R-:W-:Y:S04]  /*12de0*/  STS.U16 [R24+UR4+0x700], R23 ;  /* 0x0007001718007988 */ /* 0x000fe80008000404 */
[----:B------:R-:W-:Y:S04]  /*12df0*/  STS.U16 [R24+UR4+0x780], R27 ;  /* 0x0007801b18007988 */ /* 0x000fe80008000404 */
[----:B------:R0:W-:Y:S04]  /*12e00*/  STS.U16 [R24+UR4+0xf00], R25 ;  /* 0x000f001918007988 */ /* 0x0001e80008000404 */
        /* <DEDUP_REMOVED lines=17> */
[----:B--2---:R0:W-:Y:S04]  /*12f20*/  STS.U16 [R24+UR4+0xf80], R29 ;  /* 0x000f801d18007988 */ /* 0x0041e80008000404 */
[----:B------:R-:W2:Y:S04]  /*12f30*/  LDL.LU R27, [R1+0x74] ;  /* 0x00007400011b7983 */ /* 0x000ea80000300800 */
[----:B---3--:R1:W-:Y:S04]  /*12f40*/  STS.U16 [R24+UR4+0x1700], R0 ;  /* 0x0017000018007988 */ /* 0x0083e80008000404 */
[----:B0-----:R-:W3:Y:S04]  /*12f50*/  LDL.LU R29, [R1+0x3c] ;  /* 0x00003c00011d7983 */ /* 0x001ee80000300800 */
[----:B------:R-:W3:Y:S04]  /*12f60*/  LDL.LU R28, [R1+0x38] ;  /* 0x00003800011c7983 */ /* 0x000ee80000300800 */
[----:B-1----:R-:W3:Y:S04]  /*12f70*/  LDL.LU R0, [R1+0x2c] ;  /* 0x00002c0001007983 */ /* 0x002ee80000300800 */
[----:B------:R-:W3:Y:S04]  /*12f80*/  LDL.LU R9, [R1+0xc] ;  /* 0x00000c0001097983 */ /* 0x000ee80000300800 */
[----:B----4-:R0:W-:Y:S04]  /*12f90*/  STS.U16 [R24+UR4+0x1780], R26 ;  /* 0x0017801a18007988 */ /* 0x0101e80008000404 */
[----:B0-----:R-:W4:Y:S04]  /*12fa0*/  LDL.LU R26, [R1+0x12e8] ;  /* 0x0012e800011a7983 */ /* 0x001f280000300800 */
[----:B----4-:R0:W-:Y:S04]  /*12fb0*/  STS.U16 [R24+UR4+0x1f00], R26 ;  /* 0x001f001a18007988 */ /* 0x0101e80008000404 */
[----:B------:R1:W-:Y:S04]  /*12fc0*/  STS.U16 [R24+UR4+0x1f80], R12 ;  /* 0x001f800c18007988 */ /* 0x0003e80008000404 */
[----:B------:R4:W-:Y:S04]  /*12fd0*/  STS.U16 [R24+UR4+0x2700], R11 ;  /* 0x0027000b18007988 */ /* 0x0009e80008000404 */
[----:B------:R2:W-:Y:S04]  /*12fe0*/  STS.U16 [R24+UR4+0x2780], R10 ;  /* 0x0027800a18007988 */ /* 0x0005e80008000404 */
[----:B------:R3:W-:Y:S04]  /*12ff0*/  STS.U16 [R24+UR4+0x2f00], R7 ;  /* 0x002f000718007988 */ /* 0x0007e80008000404 */
[----:B------:R3:W-:Y:S04]  /*13000*/  STS.U16 [R24+UR4+0x2f80], R13 ;  /* 0x002f800d18007988 */ /* 0x0007e80008000404 */
[----:B0-----:R-:W3:Y:S04]  /*13010*/  LDL.LU R26, [R1+0x12e4] ;  /* 0x0012e400011a7983 */ /* 0x001ee80000300800 */
[----:B-1----:R-:W3:Y:S04]  /*13020*/  LDL.LU R12, [R1+0x12e0] ;  /* 0x0012e000010c7983 */ /* 0x002ee80000300800 */
[----:B----4-:R-:W4:Y:S04]  /*13030*/  LDL.LU R11, [R1+0x12dc] ;  /* 0x0012dc00010b7983 */ /* 0x010f280000300800 */
[----:B--2---:R-:W2:Y:S04]  /*13040*/  LDL.LU R10, [R1+0x12d8] ;  /* 0x0012d800010a7983 */ /* 0x004ea80000300800 */
[----:B---3--:R-:W3:Y:S04]  /*13050*/  LDL.LU R7, [R1+0x12d4] ;  /* 0x0012d40001077983 */ /* 0x008ee80000300800 */
[----:B------:R-:W4:Y:S04]  /*13060*/  LDL.LU R13, [R1+0x12d0] ;  /* 0x0012d000010d7983 */ /* 0x000f280000300800 */
[----:B------:R0:W-:Y:S04]  /*13070*/  STS.U16 [R24+UR4+0x3700], R25 ;  /* 0x0037001918007988 */ /* 0x0001e80008000404 */
[----:B------:R1:W-:Y:S04]  /*13080*/  STS.U16 [R24+UR4+0x3780], R6 ;  /* 0x0037800618007988 */ /* 0x0003e80008000404 */
[----:B------:R1:W-:Y:S04]  /*13090*/  STS.U16 [R24+UR4+0x3f00], R5 ;  /* 0x003f000518007988 */ /* 0x0003e80008000404 */
[----:B------:R1:W-:Y:S04]  /*130a0*/  STS.U16 [R24+UR4+0x3f80], R4 ;  /* 0x003f800418007988 */ /* 0x0003e80008000404 */
[----:B------:R1:W-:Y:S04]  /*130b0*/  STS.U16 [R24+UR4+0x4700], R15 ;  /* 0x0047000f18007988 */ /* 0x0003e80008000404 */
[----:B------:R1:W-:Y:S04]  /*130c0*/  STS.U16 [R24+UR4+0x4780], R3 ;  /* 0x0047800318007988 */ /* 0x0003e80008000404 */
[----:B0-----:R-:W2:Y:S04]  /*130d0*/  LDL.LU R25, [R1+0x28] ;  /* 0x0000280001197983 */ /* 0x001ea80000300800 */
[----:B-1----:R-:W3:Y:S04]  /*130e0*/  LDL.LU R6, [R1+0x12cc] ;  /* 0x0012cc0001067983 */ /* 0x002ee80000300800 */
[----:B------:R-:W4:Y:S04]  /*130f0*/  LDL.LU R5, [R1+0x12c8] ;  /* 0x0012c80001057983 */ /* 0x000f280000300800 */
[----:B------:R-:W3:Y:S04]  /*13100*/  LDL.LU R4, [R1+0x12c4] ;  /* 0x0012c40001047983 */ /* 0x000ee80000300800 */
[----:B------:R-:W4:Y:S04]  /*13110*/  LDL.LU R15, [R1+0x12c0] ;  /* 0x0012c000010f7983 */ /* 0x000f280000300800 */
[----:B------:R-:W3:Y:S04]  /*13120*/  LDL.LU R3, [R1+0x12bc] ;  /* 0x0012bc0001037983 */ /* 0x000ee80000300800 */
[----:B------:R0:W-:Y:S04]  /*13130*/  STS.U16 [R24+UR4+0x4f00], R14 ;  /* 0x004f000e18007988 */ /* 0x0001e80008000404 */
[----:B------:R1:W-:Y:S04]  /*13140*/  STS.U16 [R24+UR4+0x4f80], R16 ;  /* 0x004f801018007988 */ /* 0x0003e80008000404 */
[----:B------:R1:W-:Y:S04]  /*13150*/  STS.U16 [R24+UR4+0x5700], R8 ;  /* 0x0057000818007988 */ /* 0x0003e80008000404 */
[----:B------:R1:W-:Y:S04]  /*13160*/  STS.U16 [R24+UR4+0x5780], R17 ;  /* 0x0057801118007988 */ /* 0x0003e80008000404 */
[----:B------:R1:W-:Y:S04]  /*13170*/  STS.U16 [R24+UR4+0x5f00], R18 ;  /* 0x005f001218007988 */ /* 0x0003e80008000404 */
[----:B------:R1:W-:Y:S04]  /*13180*/  STS.U16 [R24+UR4+0x5f80], R19 ;  /* 0x005f801318007988 */ /* 0x0003e80008000404 */
[----:B0-----:R-:W2:Y:S04]  /*13190*/  LDL.LU R14, [R1+0x12b8] ;  /* 0x0012b800010e7983 */ /* 0x001ea80000300800 */
[----:B-1----:R-:W4:Y:S04]  /*131a0*/  LDL.LU R16, [R1+0x12b4] ;  /* 0x0012b40001107983 */ /* 0x002f280000300800 */
[----:B------:R-:W4:Y:S04]  /*131b0*/  LDL.LU R8, [R1+0x1c] ;  /* 0x00001c0001087983 */ /* 0x000f280000300800 */
[----:B------:R-:W4:Y:S04]  /*131c0*/  LDL.LU R17, [R1+0x12b0] ;  /* 0x0012b00001117983 */ /* 0x000f280000300800 */
[----:B------:R-:W4:Y:S04]  /*131d0*/  LDL.LU R18, [R1+0x12ac] ;  /* 0x0012ac0001127983 */ /* 0x000f280000300800 */
[----:B------:R-:W4:Y:S04]  /*131e0*/  LDL.LU R19, [R1+0x12a8] ;  /* 0x0012a80001137983 */ /* 0x000f280000300800 */
[----:B------:R0:W-:Y:S04]  /*131f0*/  STS.U16 [R24+UR4+0x6700], R20 ;  /* 0x0067001418007988 */ /* 0x0001e80008000404 */
[----:B------:R1:W-:Y:S04]  /*13200*/  STS.U16 [R24+UR4+0x6780], R21 ;  /* 0x0067801518007988 */ /* 0x0003e80008000404 */
[----:B0-----:R-:W3:Y:S04]  /*13210*/  LDL.LU R20, [R1+0x12a4] ;  /* 0x0012a40001147983 */ /* 0x001ee80000300800 */
[----:B-1----:R-:W4:Y:S04]  /*13220*/  LDL.LU R21, [R1+0x12a0] ;  /* 0x0012a00001157983 */ /* 0x002f280000300800 */
[----:B------:R0:W-:Y:S04]  /*13230*/  STS.U16 [R24+UR4+0x6f00], R2 ;  /* 0x006f000218007988 */ /* 0x0001e80008000404 */
[----:B------:R1:W-:Y:S04]  /*13240*/  STS.U16 [R24+UR4+0x6f80], R22 ;  /* 0x006f801618007988 */ /* 0x0003e80008000404 */
[----:B------:R1:W-:Y:S04]  /*13250*/  STS.U16 [R24+UR4+0x7700], R23 ;  /* 0x0077001718007988 */ /* 0x0003e80008000404 */
[----:B------:R1:W-:Y:S04]  /*13260*/  STS.U16 [R24+UR4+0x7780], R27 ;  /* 0x0077801b18007988 */ /* 0x0003e80008000404 */
[----:B------:R1:W-:Y:S04]  /*13270*/  STS.U16 [R24+UR4+0x7f00], R29 ;  /* 0x007f001d18007988 */ /* 0x0003e80008000404 */
[----:B------:R1:W-:Y:S04]  /*13280*/  STS.U16 [R24+UR4+0x7f80], R28 ;  /* 0x007f801c18007988 */ /* 0x0003e80008000404 */
[----:B0-----:R-:W3:Y:S04]  /*13290*/  LDL.LU R2, [R1+0x129c] ;  /* 0x00129c0001027983 */ /* 0x001ee80000300800 */
[----:B-1----:R-:W3:Y:S04]  /*132a0*/  LDL.LU R22, [R1+0x1298] ;  /* 0x0012980001167983 */ /* 0x002ee80000300800 */
[----:B------:R-:W3:Y:S04]  /*132b0*/  LDL.LU R23, [R1+0x1294] ;  /* 0x0012940001177983 */ /* 0x000ee80000300800 */
[----:B------:R-:W3:Y:S04]  /*132c0*/  LDL.LU R27, [R1+0x1290] ;  /* 0x00129000011b7983 */ /* 0x000ee80000300800 */
[----:B------:R-:W3:Y:S01]  /*132d0*/  LDL.LU R29, [R1+0x128c] ;  /* 0x00128c00011d7983 */ /* 0x000ee20000300800 */
[----:B------:R-:W0:Y:S02]  /*132e0*/  S2R R28, SR_TID.X ;  /* 0x00000000001c7919 */ /* 0x000e240000002100 */
[----:B0-----:R-:W-:-:S05]  /*132f0*/  LOP3.LUT R28, R28, 0x3f, RZ, 0xc0, !PT ;  /* 0x0000003f1c1c7812 */ /* 0x001fca00078ec0ff */
[----:B------:R-:W-:-:S05]  /*13300*/  IMAD.SHL.U32 R28, R28, 0x2, RZ ;  /* 0x000000021c1c7824 */ /* 0x000fca00078e00ff */
[----:B------:R0:W-:Y:S04]  /*13310*/  STS.U16 [R28+UR4+0x8080], R0 ;  /* 0x008080001c007988 */ /* 0x0001e80008000404 */
[----:B------:R-:W-:Y:S04]  /*13320*/  STS.U16 [R28+UR4+0x8880], R9 ;  /* 0x008880091c007988 */ /* 0x000fe80008000404 */
[----:B0-----:R-:W3:Y:S04]  /*13330*/  LDL.LU R0, [R1+0x1288] ;  /* 0x0012880001007983 */ /* 0x001ee80000300800 */
[----:B--2---:R-:W-:Y:S04]  /*13340*/  STS.U16 [R28+UR4+0x8800], R14 ;  /* 0x0088000e1c007988 */ /* 0x004fe80008000404 */
[----:B----4-:R0:W-:Y:S02]  /*13350*/  STS.U16 [R28+UR4+0x8000], R21 ;  /* 0x008000151c007988 */ /* 0x0101e40008000404 */
[----:B0-----:R-:W-:-:S02]  /*13360*/  LOP3.LUT R21, R28, 0x10, RZ, 0x3c, !PT ;  /* 0x000000101c157812 */ /* 0x001fc400078e3cff */
[----:B------:R-:W2:Y:S04]  /*13370*/  LDL.LU R28, [R1+0x20] ;  /* 0x00002000011c7983 */ /* 0x000ea80000300800 */
[----:B---3--:R0:W-:Y:S04]  /*13380*/  STS.U16 [R21+UR4+0x8100], R20 ;  /* 0x0081001415007988 */ /* 0x0081e80008000404 */
[----:B0-----:R-:W3:Y:S01]  /*13390*/  LDL.LU R20, [R1+0x24] ;  /* 0x0000240001147983 */ /* 0x001ee20000300800 */
[----:B------:R-:W0:Y:S03]  /*133a0*/  S2R R9, SR_TID.X ;  /* 0x0000000000097919 */ /* 0x000e260000002100 */
[----:B------:R1:W-:Y:S04]  /*133b0*/  STS.U16 [R21+UR4+0x8180], R25 ;  /* 0x0081801915007988 */ /* 0x0003e80008000404 */
[----:B-1----:R-:W4:Y:S01]  /*133c0*/  LDL.LU R25, [R1+0x1284] ;  /* 0x0012840001197983 */ /* 0x002f220000300800 */
[----:B0-----:R-:W-:-:S05]  /*133d0*/  LOP3.LUT R14, R9, 0x3f, RZ, 0xc0, !PT ;  /* 0x0000003f090e7812 */ /* 0x001fca00078ec0ff */
[----:B------:R-:W-:-:S05]  /*133e0*/  IMAD.SHL.U32 R14, R14, 0x2, RZ ;  /* 0x000000020e0e7824 */ /* 0x000fca00078e00ff */
[----:B------:R-:W-:Y:S01]  /*133f0*/  LOP3.LUT R14, R14, 0x20, RZ, 0x3c, !PT ;  /* 0x000000200e0e7812 */ /* 0x000fe200078e3cff */
[----:B------:R0:W-:Y:S04]  /*13400*/  STS.U16 [R21+UR4+0x8980], R0 ;  /* 0x0089800015007988 */ /* 0x0001e80008000404 */
[----:B------:R1:W-:Y:S04]  /*13410*/  STS.U16 [R21+UR4+0x8900], R3 ;  /* 0x0089000315007988 */ /* 0x0003e80008000404 */
[----:B------:R-:W-:Y:S04]  /*13420*/  STS.U16 [R14+UR4+0x8200], R19 ;  /* 0x008200130e007988 */ /* 0x000fe80008000404 */
[----:B0-----:R-:W4:Y:S01]  /*13430*/  LDL.LU R0, [R1+0x1280] ;  /* 0x0012800001007983 */ /* 0x001f220000300800 */
[----:B------:R-:W-:-:S05]  /*13440*/  LOP3.LUT R9, R9, 0x3f, RZ, 0xc0, !PT ;  /* 0x0000003f09097812 */ /* 0x000fca00078ec0ff */
[----:B-1----:R-:W-:-:S05]  /*13450*/  IMAD.SHL.U32 R21, R9, 0x2, RZ ;  /* 0x0000000209157824 */ /* 0x002fca00078e00ff */
[----:B------:R-:W-:Y:S01]  /*13460*/  LOP3.LUT R21, R21, 0x30, RZ, 0x3c, !PT ;  /* 0x0000003015157812 */ /* 0x000fe200078e3cff */
[----:B---3--:R-:W-:Y:S04]  /*13470*/  STS.U16 [R14+UR4+0x8280], R20 ;  /* 0x008280140e007988 */ /* 0x008fe80008000404 */
[----:B------:R0:W-:Y:S04]  /*13480*/  STS.U16 [R14+UR4+0x8a80], R29 ;  /* 0x008a801d0e007988 */ /* 0x0001e80008000404 */
[----:B0-----:R-:W3:Y:S04]  /*13490*/  LDL.LU R29, [R1+0x127c] ;  /* 0x00127c00011d7983 */ /* 0x001ee80000300800 */
[----:B------:R-:W-:Y:S04]  /*134a0*/  STS.U16 [R14+UR4+0x8a00], R4 ;  /* 0x008a00040e007988 */ /* 0x000fe80008000404 */
[----:B------:R-:W-:Y:S04]  /*134b0*/  STS.U16 [R21+UR4+0x8300], R18 ;  /* 0x0083001215007988 */ /* 0x000fe80008000404 */
[----:B--2---:R-:W-:Y:S04]  /*134c0*/  STS.U16 [R21+UR4+0x8380], R28 ;  /* 0x0083801c15007988 */ /* 0x004fe80008000404 */
[----:B------:R0:W-:Y:S04]  /*134d0*/  STS.U16 [R21+UR4+0x8b80], R27 ;  /* 0x008b801b15007988 */ /* 0x0001e80008000404 */
[----:B0-----:R-:W2:Y:S01]  /*134e0*/  LDL.LU R27, [R1+0x1278] ;  /* 0x00127800011b7983 */ /* 0x001ea20000300800 */
[----:B------:R-:W-:-:S03]  /*134f0*/  IMAD.SHL.U32 R9, R9, 0x2, RZ ;  /* 0x0000000209097824 */ /* 0x000fc600078e00ff */
[----:B------:R-:W-:Y:S04]  /*13500*/  STS.U16 [R21+UR4+0x8b00], R5 ;  /* 0x008b000515007988 */ /* 0x000fe80008000404 */
[----:B------:R-:W2:Y:S01]  /*13510*/  LDL R3, [R1+0x120] ;  /* 0x0001200001037983 */ /* 0x000ea20000100800 */
[----:B------:R-:W-:-:S05]  /*13520*/  LOP3.LUT R9, R9, 0x40, RZ, 0x3c, !PT ;  /* 0x0000004009097812 */ /* 0x000fca00078e3cff */
[----:B------:R-:W-:Y:S04]  /*13530*/  STS.U16 [R9+UR4+0x8400], R17 ;  /* 0x0084001109007988 */ /* 0x000fe80008000404 */
[----:B------:R-:W-:Y:S04]  /*13540*/  STS.U16 [R9+UR4+0x8480], R8 ;  /* 0x0084800809007988 */ /* 0x000fe80008000404 */
[----:B------:R-:W-:Y:S04]  /*13550*/  STS.U16 [R9+UR4+0x8c80], R23 ;  /* 0x008c801709007988 */ /* 0x000fe80008000404 */
[----:B------:R-:W-:Y:S04]  /*13560*/  STS.U16 [R9+UR4+0x8c00], R6 ;  /* 0x008c000609007988 */ /* 0x000fe80008000404 */
[----:B---3--:R-:W-:Y:S04]  /*13570*/  STS.U16 [R29+UR4+0x8500], R16 ;  /* 0x008500101d007988 */ /* 0x008fe80008000404 */
[----:B----4-:R0:W-:Y:S04]  /*13580*/  STS.U16 [R29+UR4+0x8580], R0 ;  /* 0x008580001d007988 */ /* 0x0101e80008000404 */
[----:B0-----:R-:W3:Y:S04]  /*13590*/  LDL R0, [R1+0xd4c] ;  /* 0x000d4c0001007983 */ /* 0x001ee80000100800 */
[----:B------:R-:W-:Y:S04]  /*135a0*/  STS.U16 [R29+UR4+0x8d80], R22 ;  /* 0x008d80161d007988 */ /* 0x000fe80008000404 */
[----:B------:R-:W-:Y:S04]  /*135b0*/  STS.U16 [R29+UR4+0x8d00], R7 ;  /* 0x008d00071d007988 */ /* 0x000fe80008000404 */
[----:B------:R-:W-:Y:S04]  /*135c0*/  STS.U16 [R26+UR4+0x8600], R15 ;  /* 0x0086000f1a007988 */ /* 0x000fe80008000404 */
[----:B--2---:R-:W-:Y:S04]  /*135d0*/  STS.U16 [R26+UR4+0x8680], R27 ;  /* 0x0086801b1a007988 */ /* 0x004fe80008000404 */
[----:B------:R-:W-:Y:S04]  /*135e0*/  STS.U16 [R26+UR4+0x8e80], R2 ;  /* 0x008e80021a007988 */ /* 0x000fe80008000404 */
[----:B------:R-:W-:Y:S04]  /*135f0*/  STS.U16 [R26+UR4+0x8e00], R10 ;  /* 0x008e000a1a007988 */ /* 0x000fe80008000404 */
[----:B------:R-:W-:Y:S04]  /*13600*/  STS.U16 [R24+UR4+0x8700], R13 ;  /* 0x0087000d18007988 */ /* 0x000fe80008000404 */
[----:B------:R-:W-:Y:S04]  /*13610*/  STS.U16 [R24+UR4+0x8780], R25 ;  /* 0x0087801918007988 */ /* 0x000fe80008000404 */
[----:B------:R-:W-:Y:S04]  /*13620*/  STS.U16 [R24+UR4+0x8f80], R11 ;  /* 0x008f800b18007988 */ /* 0x000fe80008000404 */
[----:B------:R0:W-:Y:S01]  /*13630*/  STS.U16 [R24+UR4+0x8f00], R12 ;  /* 0x008f000c18007988 */ /* 0x0001e20008000404 */
[----:B------:R-:W-:Y:S06]  /*13640*/  BAR.SYNC.DEFER_BLOCKING 0x0 ;  /* 0x0000000000007b1d */ /* 0x000fec0000010000 */
[----:B0-----:R-:W2:Y:S04]  /*13650*/  LDL.LU.64 R24, [R1+0x180] ;  /* 0x0001800001187983 */ /* 0x001ea80000300a00 */
[----:B------:R-:W2:Y:S01]  /*13660*/  LDL.LU.64 R26, [R1+0x188] ;  /* 0x00018800011a7983 */ /* 0x000ea20000300a00 */
[----:B------:R-:W0:Y:S03]  /*13670*/  S2R R29, SR_TID.X ;  /* 0x00000000001d7919 */ /* 0x000e260000002100 */
[----:B------:R-:W-:Y:S04]  /*13680*/  LDSM.16.MT88.4 R20, [R3+UR4+0x80] ;  /* 0x000080040314783b */ /* 0x000fe80008004200 */
[----:B------:R-:W-:Y:S01]  /*13690*/  LDSM.16.MT88.4 R4, [R3+UR4] ;  /* 0x000000040304783b */ /* 0x000fe20008004200 */
[C---:B0-----:R-:W-:Y:S01]  /*136a0*/  LOP3.LUT R8, R29.reuse, 0x7, RZ, 0xc0, !PT ;  /* 0x000000071d087812 */ /* 0x041fe200078ec0ff */
[----:B------:R-:W-:-:S04]  /*136b0*/  IMAD.SHL.U32 R9, R29, 0x2, RZ ;  /* 0x000000021d097824 */ /* 0x000fc800078e00ff */
[----:B------:R-:W-:-:S05]  /*136c0*/  IMAD R8, R8, 0x110, RZ ;  /* 0x0000011008087824 */ /* 0x000fca00078e02ff */
[----:B------:R-:W-:-:S05]  /*136d0*/  LOP3.LUT R8, R8, 0x30, R9, 0x78, !PT ;  /* 0x0000003008087812 */ /* 0x000fca00078e7809 */
[----:B------:R-:W0:Y:S04]  /*136e0*/  LDSM.16.M88.4 R16, [R8+UR4+0x8800] ;  /* 0x008800040810783b */ /* 0x000e280008000200 */
[----:B------:R-:W-:Y:S04]  /*136f0*/  LDSM.16.M88.4 R12, [R8+UR4+0x8000] ;  /* 0x00800004080c783b */ /* 0x000fe80008000200 */
[----:B0-----:R-:W-:Y:S04]  /*13700*/  STL [R1+0x120c], R18 ;  /* 0x00120c1201007387 */ /* 0x001fe80000100800 */
[----:B------:R-:W-:Y:S04]  /*13710*/  STL [R1+0x1208], R19 ;  /* 0x0012081301007387 */ /* 0x000fe80000100800 */
[----:B------:R-:W-:Y:S04]  /*13720*/  STL.64 [R1+0x1270], R22 ;  /* 0x0012701601007387 */ /* 0x000fe80000100a00 */
[----:B------:R-:W-:Y:S04]  /*13730*/  STL.64 [R1+0x1268], R20 ;  /* 0x0012681401007387 */ /* 0x000fe80000100a00 */
[----:B------:R-:W-:Y:S04]  /*13740*/  LDSM.16.MT88.4 R20, [R3+UR4+0x1000] ;  /* 0x001000040314783b */ /* 0x000fe80008004200 */
[----:B---3--:R-:W0:Y:S04]  /*13750*/  LDSM.16.MT88.4 R8, [R0+UR4] ;  /* 0x000000040008783b */ /* 0x008e280008004200 */
[----:B0-----:R-:W-:Y:S04]  /*13760*/  STL.64 [R1+0x1250], R10 ;  /* 0x0012500a01007387 */ /* 0x001fe80000100a00 */
[----:B------:R-:W-:Y:S04]  /*13770*/  STL.64 [R1+0x1248], R8 ;  /* 0x0012480801007387 */ /* 0x000fe80000100a00 */
[----:B------:R-:W0:Y:S04]  /*13780*/  LDSM.16.MT88.4 R8, [R0+UR4+0x80] ;  /* 0x000080040008783b */ /* 0x000e280008004200 */
[----:B0-----:R-:W-:Y:S04]  /*13790*/  STL.64 [R1], R8 ;  /* 0x0000000801007387 */ /* 0x001fe80000100a00 */
[----:B------:R-:W-:Y:S04]  /*137a0*/  STL.64 [R1+0x8], R10 ;  /* 0x0000080a01007387 */ /* 0x000fe80000100a00 */
[----:B------:R-:W0:Y:S04]  /*137b0*/  LDSM.16.MT88.4 R8, [R3+UR4+0x1080] ;  /* 0x001080040308783b */ /* 0x000e280008004200 */
[----:B------:R-:W-:Y:S04]  /*137c0*/  STL.64 [R1+0x30], R20 ;  /* 0x0000301401007387 */ /* 0x000fe80000100a00 */
[----:B------:R-:W-:Y:S04]  /*137d0*/  STL.64 [R1+0x38], R22 ;  /* 0x0000381601007387 */ /* 0x000fe80000100a00 */
[----:B------:R-:W-:Y:S01]  /*137e0*/  LDSM.16.MT88.4 R20, [R0+UR4+0x1080] ;  /* 0x001080040014783b */ /* 0x000fe20008004200 */
[----:B0-----:R-:W-:-:S03]  /*137f0*/  IMAD.MOV.U32 R18, RZ, RZ, R10 ;  /* 0x000000ffff127224 */ /* 0x001fc600078e000a */
[----:B------:R-:W-:Y:S01]  /*13800*/  STL.64 [R1+0x20], R8 ;  /* 0x0000200801007387 */ /* 0x000fe20000100a00 */
[----:B------:R-:W-:-:S03]  /*13810*/  IMAD.MOV.U32 R19, RZ, RZ, R11 ;  /* 0x000000ffff137224 */ /* 0x000fc600078e000b */
[----:B------:R-:W0:Y:S04]  /*13820*/  LDSM.16.MT88.4 R8, [R0+UR4+0x1000] ;  /* 0x001000040008783b */ /* 0x000e280008004200 */
[----:B------:R-:W-:Y:S04]  /*13830*/  STL [R1+0x1214], R19 ;  /* 0x0012141301007387 */ /* 0x000fe80000100800 */
[----:B------:R-:W-:Y:S04]  /*13840*/  STL [R1+0x1210], R18 ;  /* 0x0012101201007387 */ /* 0x000fe80000100800 */
[----:B------:R-:W-:Y:S04]  /*13850*/  STL [R1+0x1218], R0 ;  /* 0x0012180001007387 */ /* 0x000fe80000100800 */
[----:B0-----:R-:W-:Y:S04]  /*13860*/  STL.64 [R1+0x10], R8 ;  /* 0x0000100801007387 */ /* 0x001fe80000100a00 */
[----:B------:R2:W-:Y:S02]  /*13870*/  STL.64 [R1+0x18], R10 ;  /* 0x0000180a01007387 */ /* 0x0005e40000100a00 */
[----:B--2---:R-:W-:Y:S02]  /*13880*/  HMMA.16816.F32.BF16 R8, R4, R12, R24 ;  /* 0x0000000c0408723c */ /* 0x004fe40000041818 */
[----:B------:R0:W-:Y:S04]  /*13890*/  STL.64 [R1+0x60], R20 ;  /* 0x0000601401007387 */ /* 0x0001e80000100a00 */
[----:B------:R1:W-:-:S15]  /*138a0*/  STL.64 [R1+0x68], R22 ;  /* 0x0000681601007387 */ /* 0x0003de0000100a00 */
[----:B------:R-:W-:-:S02]  /*138b0*/  NOP ;  /* 0x0000000000007918 */ /* 0x000fc40000000000 */
[----:B------:R2:W-:Y:S04]  /*138c0*/  STL.64 [R1+0xc0], R8 ;  /* 0x0000c00801007387 */ /* 0x0005e80000100a00 */
[----:B0-----:R-:W3:Y:S04]  /*138d0*/  LDL.LU.64 R20, [R1+0x170] ;  /* 0x0001700001147983 */ /* 0x001ee80000300a00 */
[----:B-1----:R-:W3:Y:S01]  /*138e0*/  LDL.LU.64 R22, [R1+0x178] ;  /* 0x0001780001167983 */ /* 0x002ee20000300a00 */
[----:B------:R-:W-:Y:S02]  /*138f0*/  IMAD.MOV.U32 R19, RZ, RZ, R10 ;  /* 0x000000ffff137224 */ /* 0x000fe400078e000a */
[----:B------:R-:W-:Y:S01]  /*13900*/  IMAD.MOV.U32 R18, RZ, RZ, R11 ;  /* 0x000000ffff127224 */ /* 0x000fe200078e000b */
[----:B--2---:R-:W2:Y:S04]  /*13910*/  LDL.LU.64 R8, [R1+0x50] ;  /* 0x0000500001087983 */ /* 0x004ea80000300a00 */
[----:B------:R-:W4:Y:S04]  /*13920*/  LDL.LU.64 R10, [R1+0x58] ;  /* 0x00005800010a7983 */ /* 0x000f280000300a00 */
[----:B----4-:R-:W-:Y:S04]  /*13930*/  STL.64 [R1+0x1260], R10 ;  /* 0x0012600a01007387 */ /* 0x010fe80000100a00 */
[----:B--2---:R0:W-:Y:S04]  /*13940*/  STL.64 [R1+0x1258], R8 ;  /* 0x0012580801007387 */ /* 0x0041e80000100a00 */
[----:B0-----:R-:W2:Y:S04]  /*13950*/  LDL.LU.64 R8, [R1+0x160] ;  /* 0x0001600001087983 */ /* 0x001ea80000300a00 */
[----:B------:R-:W2:Y:S04]  /*13960*/  LDL.LU.64 R10, [R1+0x168] ;  /* 0x00016800010a7983 */ /* 0x000ea80000300a00 */
[----:B------:R-:W4:Y:S04]  /*13970*/  LDL.LU.64 R24, [R1+0x40] ;  /* 0x0000400001187983 */ /* 0x000f280000300a00 */
[----:B------:R-:W2:Y:S01]  /*13980*/  LDL.LU.64 R26, [R1+0x48] ;  /* 0x00004800011a7983 */ /* 0x000ea20000300a00 */
[----:B---3--:R-:W-:Y:S03]  /*13990*/  HMMA.16816.F32.BF16 R4, R4, R16, R20 ;  /* 0x000000100404723c */ /* 0x008fe60000041814 */
[----:B--2---:R-:W-:Y:S04]  /*139a0*/  STL.64 [R1+0x1240], R26 ;  /* 0x0012401a01007387 */ /* 0x004fe80000100a00 */
[----:B----4-:R0:W-:Y:S04]  /*139b0*/  STL.64 [R1+0x1238], R24 ;  /* 0x0012381801007387 */ /* 0x0101e80000100a00 */
[----:B0-----:R-:W2:Y:S04]  /*139c0*/  LDL.LU.64 R24, [R1+0x140] ;  /* 0x0001400001187983 */ /* 0x001ea80000300a00 */
[----:B------:R-:W2:Y:S04]  /*139d0*/  LDL.LU.64 R26, [R1+0x148] ;  /* 0x00014800011a7983 */ /* 0x000ea80000300a00 */
[----:B------:R-:W-:Y:S04]  /*139e0*/  STL [R1+0x1220], R18 ;  /* 0x0012201201007387 */ /* 0x000fe80000100800 */
[----:B------:R-:W-:Y:S04]  /*139f0*/  STL [R1+0x121c], R19 ;  /* 0x00121c1301007387 */ /* 0x000fe80000100800 */
[----:B------:R-:W3:Y:S04]  /*13a00*/  LDL.LU.64 R22, [R1+0x1270] ;  /* 0x0012700001167983 */ /* 0x000ee80000300a00 */
[----:B------:R-:W3:Y:S04]  /*13a10*/  LDL.LU.64 R20, [R1+0x1268] ;  /* 0x0012680001147983 */ /* 0x000ee80000300a00 */
[----:B------:R0:W-:Y:S04]  /*13a20*/  STL.64 [R1+0xb0], R4 ;  /* 0x0000b00401007387 */ /* 0x0001e80000100a00 */
[----:B------:R1:W-:Y:S01]  /*13a30*/  STL [R1+0xb8], R6 ;  /* 0x0000b80601007387 */ /* 0x0003e20000100800 */
[----:B------:R-:W-:-:S03]  /*13a40*/  IMAD.MOV.U32 R0, RZ, RZ, R7 ;  /* 0x000000ffff007224 */ /* 0x000fc600078e0007 */
[----:B0-----:R-:W4:Y:S04]  /*13a50*/  LDL.LU.64 R4, [R1] ;  /* 0x0000000001047983 */ /* 0x001f280000300a00 */
[----:B-1----:R-:W4:Y:S01]  /*13a60*/  LDL.LU.64 R6, [R1+0x8] ;  /* 0x0000080001067983 */ /* 0x002f220000300a00 */
[----:B---3--:R-:W-:-:S15]  /*13a70*/  HMMA.16816.F32.BF16 R8, R20, R12, R8 ;  /* 0x0000000c1408723c */ /* 0x008fde0000041808 */
[----:B------:R-:W-:-:S08]  /*13a80*/  NOP ;  /* 0x0000000000007918 */ /* 0x000fd00000000000 */
[----:B------:R0:W-:Y:S01]  /*13a90*/  STL.64 [R1+0xa0], R8 ;  /* 0x0000a00801007387 */ /* 0x0001e20000100a00 */
[----:B------:R-:W-:Y:S02]  /*13aa0*/  IMAD.MOV.U32 R18, RZ, RZ, R10 ;  /* 0x000000ffff127224 */ /* 0x000fe400078e000a */
[----:B------:R-:W-:Y:S02]  /*13ab0*/  IMAD.MOV.U32 R19, RZ, RZ, R11 ;  /* 0x000000ffff137224 */ /* 0x000fe400078e000b */
[----:B------:R-:W3:Y:S04]  /*13ac0*/  LDL.LU.64 R10, [R1+0x1260] ;  /* 0x00126000010a7983 */ /* 0x000ee80000300a00 */
[----:B0-----:R-:W3:Y:S02]  /*13ad0*/  LDL.LU.64 R8, [R1+0x1258] ;  /* 0x0012580001087983 */ /* 0x001ee40000300a00 */
[----:B---3--:R-:W-:Y:S02]  /*13ae0*/  HMMA.16816.F32.BF16 R20, R20, R16, R8 ;  /* 0x000000101414723c */ /* 0x008fe40000041808 */
[----:B------:R-:W2:Y:S04]  /*13af0*/  LDL.LU.64 R10, [R1+0x1250] ;  /* 0x00125000010a7983 */ /* 0x000ea80000300a00 */
[----:B------:R-:W2:-:S15]  /*13b00*/  LDL.LU.64 R8, [R1+0x1248] ;  /* 0x0012480001087983 */ /* 0x000e9e0000300a00 */
[----:B------:R-:W-:-:S02]  /*13b10*/  NOP ;  /* 0x0000000000007918 */ /* 0x000fc40000000000 */
[----:B------:R-:W-:Y:S01]  /*13b20*/  STL [R1+0x80], R20 ;  /* 0x0000801401007387 */ /* 0x000fe20000100800 */
[----:B------:R-:W-:-:S03]  /*13b30*/  IMAD.MOV.U32 R2, RZ, RZ, R23 ;  /* 0x000000ffff027224 */ /* 0x000fc600078e0017 */
[----:B------:R-:W3:Y:S01]  /*13b40*/  LDL R23, [R1+0xd50] ;  /* 0x000d500001177983 */ /* 0x000ee20000100800 */
[----:B--2---:R-:W-:-:S15]  /*13b50*/  HMMA.16816.F32.BF16 R24, R8, R12, R24 ;  /* 0x0000000c0818723c */ /* 0x004fde0000041818 */
[----:B------:R-:W-:-:S08]  /*13b60*/  NOP ;  /* 0x0000000000007918 */ /* 0x000fd00000000000 */
[----:B------:R-:W-:Y:S04]  /*13b70*/  STL.64 [R1+0x90], R24 ;  /* 0x0000901801007387 */ /* 0x000fe80000100a00 */
[----:B------:R0:W-:Y:S04]  /*13b80*/  STL.64 [R1+0x98], R26 ;  /* 0x0000981a01007387 */ /* 0x0001e80000100a00 */
[----:B0-----:R-:W2:Y:S04]  /*13b90*/  LDL.LU.64 R26, [R1+0x1240] ;  /* 0x00124000011a7983 */ /* 0x001ea80000300a00 */
[----:B------:R-:W2:Y:S02]  /*13ba0*/  LDL.LU.64 R24, [R1+0x1238] ;  /* 0x0012380001187983 */ /* 0x000ea40000300a00 */
[----:B--2---:R-:W-:Y:S02]  /*13bb0*/  HMMA.16816.F32.BF16 R8, R8, R16, R24 ;  /* 0x000000100808723c */ /* 0x004fe40000041818 */
[----:B------:R-:W2:Y:S04]  /*13bc0*/  LDL.LU.64 R26, [R1+0x1230] ;  /* 0x00123000011a7983 */ /* 0x000ea80000300a00 */
[----:B------:R-:W2:-:S15]  /*13bd0*/  LDL.LU.64 R24, [R1+0x1228] ;  /* 0x0012280001187983 */ /* 0x000e9e0000300a00 */
[----:B------:R-:W-:-:S02]  /*13be0*/  NOP ;  /* 0x0000000000007918 */ /* 0x000fc40000000000 */
[----:B------:R-:W-:Y:S04]  /*13bf0*/  STL.64 [R1+0x70], R8 ;  /* 0x0000700801007387 */ /* 0x000fe80000100a00 */
[----:B------:R2:W-:Y:S01]  /*13c00*/  STL.64 [R1+0x78], R10 ;  /* 0x0000780a01007387 */ /* 0x0005e20000100a00 */
[----:B------:R-:W-:Y:S02]  /*13c10*/  IMAD.MOV.U32 R29, RZ, RZ, R21 ;  /* 0x000000ffff1d7224 */ /* 0x000fe400078e0015 */
[----:B----4-:R-:W-:Y:S02]  /*13c20*/  IMAD.MOV.U32 R21, RZ, RZ, R6 ;  /* 0x000000ffff157224 */ /* 0x010fe400078e0006 */
[----:B------:R-:W-:Y:S01]  /*13c30*/  IMAD.MOV.U32 R20, RZ, RZ, R7 ;  /* 0x000000ffff147224 */ /* 0x000fe200078e0007 */
[----:B--2---:R-:W-:Y:S01]  /*13c40*/  HMMA.16816.F32.BF16 R8, R4, R12, R24 ;  /* 0x0000000c0408723c */ /* 0x004fe20000041818 */
[----:B------:R-:W-:Y:S06]  /*13c50*/  LDSM.16.MT88.4 R24, [R3+UR4+0x2080] ;  /* 0x002080040318783b */ /* 0x000fec0008004200 */
[----:B------:R-:W-:-:S02]  /*13c60*/  IMAD.MOV.U32 R12, RZ, RZ, R4 ;  /* 0x000000ffff0c7224 */ /* 0x000fc400078e0004 */
[----:B------:R-:W-:Y:S02]  /*13c70*/  IMAD.MOV.U32 R13, RZ, RZ, R5 ;  /* 0x000000ffff0d7224 */ /* 0x000fe400078e0005 */
[----:B---3--:R-:W0:-:S12]  /*13c80*/  LDSM.16.M88.4 R4, [R23+UR4+0x8000] ;  /* 0x008000041704783b */ /* 0x008e180008000200 */
[----:B------:R-:W-:Y:S04]  /*13c90*/  STL.64 [R1+0x50], R8 ;  /* 0x0000500801007387 */ /* 0x000fe80000100a00 */
[----:B------:R-:W-:Y:S04]  /*13ca0*/  STL.64 [R1+0x58], R10 ;  /* 0x0000580a01007387 */ /* 0x000fe80000100a00 */
[----:B------:R-:W1:Y:S04]  /*13cb0*/  LDSM.16.MT88.4 R8, [R3+UR4+0x2000] ;  /* 0x002000040308783b */ /* 0x000e680008004200 */
[----:B------:R-:W-:Y:S04]  /*13cc0*/  STL.64 [R1+0x11f0], R14 ;  /* 0x0011f00e01007387 */ /* 0x000fe80000100a00 */
[----:B0-----:R-:W-:Y:S04]  /*13cd0*/  STL.64 [R1+0x1170], R6 ;  /* 0x0011700601007387 */ /* 0x001fe80000100a00 */
[----:B-1----:R-:W-:Y:S04]  /*13ce0*/  STL.64 [R1+0x40], R8 ;  /* 0x0000400801007387 */ /* 0x002fe80000100a00 */
[----:B------:R-:W-:Y:S04]  /*13cf0*/  STL.64 [R1+0x48], R10 ;  /* 0x0000480a01007387 */ /* 0x000fe80000100a00 */
[----:B------:R0:W-:Y:S04]  /*13d00*/  STL.64 [R1+0x1168], R4 ;  /* 0x0011680401007387 */ /* 0x0001e80000100a00 */
[----:B------:R-:W1:Y:S04]  /*13d10*/  LDSM.16.M88.4 R8, [R23+UR4+0x8800] ;  /* 0x008800041708783b */ /* 0x000e680008000200 */
[----:B0-----:R-:W2:Y:S04]  /*13d20*/  LDL.LU R4, [R1+0x60] ;  /* 0x0000600001047983 */ /* 0x001ea80000300800 */
[----:B------:R-:W2:Y:S04]  /*13d30*/  LDL.LU R5, [R1+0x64] ;  /* 0x0000640001057983 */ /* 0x000ea80000300800 */
[----:B------:R-:W3:Y:S04]  /*13d40*/  LDL.LU R6, [R1+0x68] ;  /* 0x0000680001067983 */ /* 0x000ee80000300800 */
[----:B------:R-:W3:Y:S04]  /*13d50*/  LDL.LU R7, [R1+0x6c] ;  /* 0x00006c0001077983 */ /* 0x000ee80000300800 */
[----:B---3--:R-:W-:Y:S04]  /*13d60*/  STL.64 [R1+0x11b0], R6 ;  /* 0x0011b00601007387 */ /* 0x008fe80000100a00 */
[----:B--2---:R0:W-:Y:S04]  /*13d70*/  STL.64 [R1+0x11a8], R4 ;  /* 0x0011a80401007387 */ /* 0x0041e80000100a00 */
[----:B0-----:R-:W2:Y:S04]  /*13d80*/  LDL.LU R4, [R1+0xa0] ;  /* 0x0000a00001047983 */ /* 0x001ea80000300800 */
[----:B------:R-:W2:Y:S01]  /*13d90*/  LDL.LU R5, [R1+0xa4] ;  /* 0x0000a40001057983 */ /* 0x000ea20000300800 */
[----:B------:R-:W-:-:S02]  /*13da0*/  IMAD.MOV.U32 R6, RZ, RZ, R18 ;  /* 0x000000ffff067224 */ /* 0x000fc400078e0012 */
[----:B------:R-:W-:Y:S01]  /*13db0*/  IMAD.MOV.U32 R7, RZ, RZ, R19 ;  /* 0x000000ffff077224 */ /* 0x000fe200078e0013 */
[----:B------:R-:W3:Y:S04]  /*13dc0*/  LDL.LU R18, [R1+0x1220] ;  /* 0x0012200001127983 */ /* 0x000ee80000300800 */
[----:B------:R-:W4:Y:S04]  /*13dd0*/  LDL.LU R19, [R1+0x121c] ;  /* 0x00121c0001137983 */ /* 0x000f280000300800 */
[----:B------:R0:W-:Y:S02]  /*13de0*/  STL.64 [R1+0x11e8], R6 ;  /* 0x0011e80601007387 */ /* 0x0001e40000100a00 */
[----:B0-----:R-:W-:-:S02]  /*13df0*/  IMAD.MOV.U32 R7, RZ, RZ, R0 ;  /* 0x000000ffff077224 */ /* 0x001fc400078e0000 */
[----:B--2---:R0:W-:Y:S04]  /*13e00*/  STL.64 [R1+0x11e0], R4 ;  /* 0x0011e00401007387 */ /* 0x0041e80000100a00 */
[----:B0-----:R-:W2:Y:S04]  /*13e10*/  LDL.LU R4, [R1+0xb0] ;  /* 0x0000b00001047983 */ /* 0x001ea80000300800 */
[----:B------:R-:W2:Y:S04]  /*13e20*/  LDL.LU R5, [R1+0xb4] ;  /* 0x0000b40001057983 */ /* 0x000ea80000300800 */
[----:B------:R-:W3:Y:S04]  /*13e30*/  LDL.LU R6, [R1+0xb8] ;  /* 0x0000b80001067983 */ /* 0x000ee80000300800 */
[----:B------:R-:W4:Y:S01]  /*13e40*/  LDL.LU R0, [R1+0x1218] ;  /* 0x0012180001007983 */ /* 0x000f220000300800 */
[----:B------:R-:W-:-:S02]  /*13e50*/  IMAD.MOV.U32 R28, RZ, RZ, R22 ;  /* 0x000000ffff1c7224 */ /* 0x000fc400078e0016 */
[----:B------:R-:W-:Y:S02]  /*13e60*/  IMAD.MOV.U32 R14, RZ, RZ, R21 ;  /* 0x000000ffff0e7224 */ /* 0x000fe400078e0015 */
[----:B------:R-:W-:Y:S01]  /*13e70*/  IMAD.MOV.U32 R15, RZ, RZ, R20 ;  /* 0x000000ffff0f7224 */ /* 0x000fe200078e0014 */
[----:B---3--:R-:W-:Y:S04]  /*13e80*/  STL.64 [R1+0x1200], R6 ;  /* 0x0012000601007387 */ /* 0x008fe80000100a00 */
[----:B--2---:R0:W-:Y:S04]  /*13e90*/  STL.64 [R1+0x11f8], R4 ;  /* 0x0011f80401007387 */ /* 0x0041e80000100a00 */
[----:B----4-:R-:W2:Y:S04]  /*13ea0*/  LDSM.16.MT88.4 R20, [R0+UR4+0x2000] ;  /* 0x002000040014783b */ /* 0x010ea80008004200 */
[----:B0-----:R-:W3:Y:S04]  /*13eb0*/  LDL.LU.64 R4, [R1+0x150] ;  /* 0x0001500001047983 */ /* 0x001ee80000300a00 */
[----:B------:R-:W3:Y:S04]  /*13ec0*/  LDL.LU.64 R6, [R1+0x158] ;  /* 0x0001580001067983 */ /* 0x000ee80000300a00 */
[----:B-1----:R0:W-:Y:S04]  /*13ed0*/  STL [R1+0x10ec], R10 ;  /* 0x0010ec0a01007387 */ /* 0x0021e80000100800 */
[----:B------:R1:W-:Y:S04]  /*13ee0*/  STL [R1+0x10e8], R11 ;  /* 0x0010e80b01007387 */ /* 0x0003e80000100800 */
[----:B------:R4:W-:Y:S01]  /*13ef0*/  STL.64 [R1+0x1160], R8 ;  /* 0x0011600801007387 */ /* 0x0009e20000100a00 */
[----:B0-----:R-:W-:-:S02]  /*13f00*/  IMAD.MOV.U32 R10, RZ, RZ, R19 ;  /* 0x000000ffff0a7224 */ /* 0x001fc400078e0013 */
[----:B-1----:R-:W-:Y:S01]  /*13f10*/  IMAD.MOV.U32 R11, RZ, RZ, R18 ;  /* 0x000000ffff0b7224 */ /* 0x002fe200078e0012 */
[----:B----4-:R-:W4:Y:S04]  /*13f20*/  LDL.LU R8, [R1+0xc0] ;  /* 0x0000c00001087983 */ /* 0x010f280000300800 */
[----:B------:R-:W4:Y:S04]  /*13f30*/  LDL.LU R9, [R1+0xc4] ;  /* 0x0000c40001097983 */ /* 0x000f280000300800 */
[----:B------:R-:W4:Y:S04]  /*13f40*/  LDL.LU R19, [R1+0x1214] ;  /* 0x0012140001137983 */ /* 0x000f280000300800 */
[----:B------:R-:W4:Y:S04]  /*13f50*/  LDL.LU R18, [R1+0x1210] ;  /* 0x0012100001127983 */ /* 0x000f280000300800 */
[----:B------:R-:W-:Y:S04]  /*13f60*/  STL [R1+0x11d8], R3 ;  /* 0x0011d80301007387 */ /* 0x000fe80000100800 */
[----:B------:R-:W-:Y:S04]  /*13f70*/  STL.64 [R1+0x1148], R26 ;  /* 0x0011481a01007387 */ /* 0x000fe80000100a00 */
[----:B------:R0:W-:Y:S04]  /*13f80*/  STL.64 [R1+0x1140], R24 ;  /* 0x0011401801007387 */ /* 0x0001e80000100a00 */
[----:B0-----:R-:W4:Y:S04]  /*13f90*/  LDL.LU R24, [R1+0x30] ;  /* 0x0000300001187983 */ /* 0x001f280000300800 */
[----:B------:R-:W4:Y:S04]  /*13fa0*/  LDL.LU R25, [R1+0x34] ;  /* 0x0000340001197983 */ /* 0x000f280000300800 */
[----:B------:R-:W4:Y:S04]  /*13fb0*/  LDL.LU R26, [R1+0x38] ;  /* 0x00003800011a7983 */ /* 0x000f280000300800 */
[----:B------:R-:W4:Y:S04]  /*13fc0*/  LDL.LU R27, [R1+0x3c] ;  /* 0x00003c00011b7983 */ /* 0x000f280000300800 */
[----:B--2---:R-:W-:Y:S04]  /*13fd0*/  STL.64 [R1+0x1128], R22 ;  /* 0x0011281601007387 */ /* 0x004fe80000100a00 */
[----:B------:R0:W-:Y:S04]  /*13fe0*/  STL.64 [R1+0x1120], R20 ;  /* 0x0011201401007387 */ /* 0x0001e80000100a00 */
[----:B0-----:R-:W2:Y:S04]  /*13ff0*/  LDL.LU R20, [R1+0x20] ;  /* 0x0000200001147983 */ /* 0x001ea80000300800 */
[----:B------:R-:W2:Y:S01]  /*14000*/  LDL.LU R21, [R1+0x24] ;  /* 0x0000240001157983 */ /* 0x000ea20000300800 */
[----:B---3--:R-:W-:Y:S01]  /*14010*/  HMMA.16816.F32.BF16 R12, R12, R16, R4 ;  /* 0x000000100c0c723c */ /* 0x008fe20000041804 */
[----:B----4-:R-:W-:-:S02]  /*14020*/  IMAD.MOV.U32 R23, RZ, RZ, R19 ;  /* 0x000000ffff177224 */ /* 0x010fc400078e0013 */
[----:B------:R-:W-:Y:S02]  /*14030*/  IMAD.MOV.U32 R22, RZ, RZ, R18 ;  /* 0x000000ffff167224 */ /* 0x000fe400078e0012 */
[----:B------:R-:W3:Y:S04]  /*14040*/  LDL.LU R18, [R1+0x120c] ;  /* 0x00120c0001127983 */ /* 0x000ee80000300800 */
[----:B------:R-:W3:Y:S04]  /*14050*/  LDL.LU R19, [R1+0x1208] ;  /* 0x0012080001137983 */ /* 0x000ee80000300800 */
[----:B------:R-:W3:Y:S04]  /*14060*/  LDL.LU.64 R6, [R1+0x1200] ;  /* 0x0012000001067983 */ /* 0x000ee80000300a00 */
[----:B------:R-:W3:Y:S06]  /*14070*/  LDL.LU.64 R4, [R1+0x11f8] ;  /* 0x0011f80001047983 */ /* 0x000eec0000300a00 */
[----:B------:R-:W-:Y:S04]  /*14080*/  STL.64 [R1+0xd0], R12 ;  /* 0x0000d00c01007387 */ /* 0x000fe80000100a00 */
[----:B------:R-:W-:Y:S04]  /*14090*/  STL.64 [R1+0xd8], R14 ;  /* 0x0000d80e01007387 */ /* 0x000fe80000100a00 */
[----:B------:R-:W0:Y:S04]  /*140a0*/  LDSM.16.MT88.4 R12, [R0+UR4+0x2080] ;  /* 0x00208004000c783b */ /* 0x000e280008004200 */
[----:B0-----:R-:W-:Y:S04]  /*140b0*/  STL.64 [R1+0xe0], R12 ;  /* 0x0000e00c01007387 */ /* 0x001fe80000100a00 */
[----:B------:R0:W-:Y:S04]  /*140c0*/  STL.64 [R1+0xe8], R14 ;  /* 0x0000e80e01007387 */ /* 0x0001e80000100a00 */
[----:B0-----:R-:W4:Y:S04]  /*140d0*/  LDL.LU.64 R14, [R1+0x11f0] ;  /* 0x0011f000010e7983 */ /* 0x001f280000300a00 */
[----:B------:R-:W-:Y:S01]  /*140e0*/  STL [R1+0x11dc], R0 ;  /* 0x0011dc0001007387 */ /* 0x000fe20000100800 */
[C---:B----4-:R-:W-:Y:S06]  /*140f0*/  HMMA.16816.F32.BF16 R8, R24.reuse, R14, R8 ;  /* 0x0000000e1808723c */ /* 0x050fec0000041808 */
[----:B---3--:R-:W-:-:S15]  /*14100*/  HMMA.16816.F32.BF16 R24, R24, R18, R4 ;  /* 0x000000121818723c */ /* 0x008fde0000041804 */
[----:B------:R-:W-:-:S02]  /*14110*/  NOP ;  /* 0x0000000000007918 */ /* 0x000fc40000000000 */
[----:B------:R-:W-:Y:S04]  /*14120*/  STL.64 [R1+0x1180], R10 ;  /* 0x0011800a01007387 */ /* 0x000fe80000100a00 */
[----:B------:R0:W-:Y:S04]  /*14130*/  STL.64 [R1+0x1178], R8 ;  /* 0x0011780801007387 */ /* 0x0001e80000100a00 */
[----:B0-----:R-:W3:Y:S04]  /*14140*/  LDL.LU R8, [R1+0x80] ;  /* 0x0000800001087983 */ /* 0x001ee80000300800 */
[----:B------:R-:W2:Y:S04]  /*14150*/  LDL.LU.64 R6, [R1+0x11e8] ;  /* 0x0011e80001067983 */ /* 0x000ea80000300a00 */
[----:B------:R-:W2:Y:S01]  /*14160*/  LDL.LU.64 R4, [R1+0x11e0] ;  /* 0x0011e00001047983 */ /* 0x000ea20000300a00 */
[----:B------:R-:W-:-:S02]  /*14170*/  IMAD.MOV.U32 R9, RZ, RZ, R29 ;  /* 0x000000ffff097224 */ /* 0x000fc400078e001d */
[----:B------:R-:W-:Y:S02]  /*14180*/  IMAD.MOV.U32 R10, RZ, RZ, R28 ;  /* 0x000000ffff0a7224 */ /* 0x000fe400078e001c */
[----:B------:R-:W-:Y:S02]  /*14190*/  IMAD.MOV.U32 R16, RZ, RZ, R24 ;  /* 0x000000ffff107224 */ /* 0x000fe400078e0018 */
[----:B------:R-:W-:Y:S02]  /*141a0*/  IMAD.MOV.U32 R13, RZ, RZ, R25 ;  /* 0x000000ffff0d7224 */ /* 0x000fe400078e0019 */
[----:B------:R-:W-:Y:S02]  /*141b0*/  IMAD.MOV.U32 R11, RZ, RZ, R2 ;  /* 0x000000ffff0b7224 */ /* 0x000fe400078e0002 */
[----:B------:R-:W-:Y:S02]  /*141c0*/  IMAD.MOV.U32 R12, RZ, RZ, R26 ;  /* 0x000000ffff0c7224 */ /* 0x000fe400078e001a */
[----:B------:R-:W-:Y:S01]  /*141d0*/  IMAD.MOV.U32 R2, RZ, RZ, R27 ;  /* 0x000000ffff027224 */ /* 0x000fe200078e001b */
[----:B--2---:R-:W-:-:S15]  /*141e0*/  HMMA.16816.F32.BF16 R4, R20, R14, R4 ;  /* 0x0000000e1404723c */ /* 0x004fde0000041804 */
[----:B------:R-:W-:-:S09]  /*141f0*/  NOP ;  /* 0x0000000000007918 */ /* 0x000fd20000000000 */
[----:B------:R-:W-:Y:S02]  /*14200*/  IMAD.MOV.U32 R0, RZ, RZ, R4 ;  /* 0x000000ffff007224 */ /* 0x000fe400078e0004 */
[----:B------:R-:W-:Y:S01]  /*14210*/  IMAD.MOV.U32 R3, RZ, RZ, R5 ;  /* 0x000000ffff037224 */ /* 0x000fe200078e0005 */
[----:B------:R-:W2:Y:S01]  /*14220*/  LDL.LU R4, [R1+0x10] ;  /* 0x0000100001047983 */ /* 0x000ea20000300800 */
[----:B------:R-:W-:-:S03]  /*14230*/  IMAD.MOV.U32 R29, RZ, RZ, R6 ;  /* 0x000000ffff1d7224 */ /* 0x000fc600078e0006 */
[----:B------:R-:W2:Y:S01]  /*14240*/  LDL.LU R5, [R1+0x14] ;  /* 0x0000140001057983 */ /* 0x000ea20000300800 */
[----:B------:R-:W-:-:S03]  /*14250*/  IMAD.MOV.U32 R28, RZ, RZ, R7 ;  /* 0x000000ffff1c7224 */ /* 0x000fc600078e0007 */
[----:B------:R-:W2:Y:S04]  /*14260*/  LDL.LU R6, [R1+0x18] ;  /* 0x0000180001067983 */ /* 0x000ea80000300800 */
[----:B------:R-:W2:Y:S04]  /*14270*/  LDL.LU R7, [R1+0x1c] ;  /* 0x00001c0001077983 */ /* 0x000ea80000300800 */
[----:B------:R-:W4:Y:S04]  /*14280*/  LDL.LU R24, [R1+0x40] ;  /* 0x0000400001187983 */ /* 0x000f280000300800 */
[----:B------:R-:W4:Y:S04]  /*14290*/  LDL.LU R25, [R1+0x44] ;  /* 0x0000440001197983 */ /* 0x000f280000300800 */
[----:B------:R-:W2:Y:S04]  /*142a0*/  LDL.LU R26, [R1+0x48] ;  /* 0x00004800011a7983 */ /* 0x000ea80000300800 */
[----:B------:R-:W2:Y:S01]  /*142b0*/  LDL.LU R27, [R1+0x4c] ;  /* 0x00004c00011b7983 */ /* 0x000ea20000300800 */
[----:B---3--:R-:W-:Y:S03]  /*142c0*/  HMMA.16816.F32.BF16 R20, R20, R18, R8 ;  /* 0x000000121414723c */ /* 0x008fe60000041808 */
[----:B--2---:R-:W-:Y:S04]  /*142d0*/  STL.64 [R1+0x1190], R26 ;  /* 0x0011901a01007387 */ /* 0x004fe80000100a00 */
[----:B----4-:R0:W-:Y:S04]  /*142e0*/  STL.64 [R1+0x1188], R24 ;  /* 0x0011881801007387 */ /* 0x0101e80000100a00 */
[----:B------:R-:W2:Y:S04]  /*142f0*/  LDL R17, [R1+0x400] ;  /* 0x0004000001117983 */ /* 0x000ea80000100800 */
[----:B0-----:R-:W3:Y:S04]  /*14300*/  LDL.LU R24, [R1+0x90] ;  /* 0x0000900001187983 */ /* 0x001ee80000300800 */
[----:B------:R-:W3:Y:S04]  /*14310*/  LDL.LU R25, [R1+0x94] ;  /* 0x0000940001197983 */ /* 0x000ee80000300800 */
[----:B------:R-:W3:Y:S04]  /*14320*/  LDL.LU R26, [R1+0x98] ;  /* 0x00009800011a7983 */ /* 0x000ee80000300800 */
[----:B------:R-:W3:Y:S04]  /*14330*/  LDL.LU R27, [R1+0x9c] ;  /* 0x00009c00011b7983 */ /* 0x000ee80000300800 */
[----:B------:R-:W4:Y:S04]  /*14340*/  LDL.LU R8, [R1+0xd0] ;  /* 0x0000d00001087983 */ /* 0x000f280000300800 */
[----:B------:R-:W4:Y:S04]  /*14350*/  LDL.LU R9, [R1+0xd4] ;  /* 0x0000d40001097983 */ /* 0x000f280000300800 */
[----:B------:R-:W2:Y:S04]  /*14360*/  LDL.LU R10, [R1+0xd8] ;  /* 0x0000d800010a7983 */ /* 0x000ea80000300800 */
[----:B------:R-:W2:Y:S04]  /*14370*/  LDL.LU R11, [R1+0xdc] ;  /* 0x0000dc00010b7983 */ /* 0x000ea80000300800 */
[----:B--2---:R-:W-:Y:S04]  /*14380*/  STL.64 [R1+0x11a0], R10 ;  /* 0x0011a00a01007387 */ /* 0x004fe80000100a00 */
[----:B----4-:R0:W-:Y:S04]  /*14390*/  STL.64 [R1+0x1198], R8 ;  /* 0x0011980801007387 */ /* 0x0101e80000100a00 */
[----:B0-----:R-:W2:Y:S04]  /*143a0*/  LDL.LU R8, [R1+0x50] ;  /* 0x0000500001087983 */ /* 0x001ea80000300800 */
[----:B------:R-:W2:Y:S04]  /*143b0*/  LDL.LU R9, [R1+0x54] ;  /* 0x0000540001097983 */ /* 0x000ea80000300800 */
[----:B------:R-:W4:Y:S04]  /*143c0*/  LDL.LU R10, [R1+0x58] ;  /* 0x00005800010a7983 */ /* 0x000f280000300800 */
[----:B------:R-:W4:Y:S04]  /*143d0*/  LDL.LU R11, [R1+0x5c] ;  /* 0x00005c00010b7983 */ /* 0x000f280000300800 */
[----:B----4-:R-:W-:Y:S04]  /*143e0*/  STL.64 [R1+0x11c0], R10 ;  /* 0x0011c00a01007387 */ /* 0x010fe80000100a00 */
[----:B--2---:R0:W-:Y:S04]  /*143f0*/  STL.64 [R1+0x11b8], R8 ;  /* 0x0011b80801007387 */ /* 0x0041e80000100a00 */
[----:B0-----:R-:W2:Y:S04]  /*14400*/  LDL.LU R8, [R1+0x70] ;  /* 0x0000700001087983 */ /* 0x001ea80000300800 */
[----:B------:R-:W2:Y:S04]  /*14410*/  LDL.LU R9, [R1+0x74] ;  /* 0x0000740001097983 */ /* 0x000ea80000300800 */
[----:B------:R-:W4:Y:S04]  /*14420*/  LDL.LU R10, [R1+0x78] ;  /* 0x00007800010a7983 */ /* 0x000f280000300800 */
[----:B------:R-:W4:Y:S04]  /*14430*/  LDL.LU R11, [R1+0x7c] ;  /* 0x00007c00010b7983 */ /* 0x000f280000300800 */
[----:B----4-:R-:W-:Y:S04]  /*14440*/  STL.64 [R1+0x11d0], R10 ;  /* 0x0011d00a01007387 */ /* 0x010fe80000100a00 */
[----:B--2---:R3:W-:Y:S02]  /*14450*/  STL.64 [R1+0x11c8], R8 ;  /* 0x0011c80801007387 */ /* 0x0047e40000100a00 */
[----:B---3--:R-:W-:Y:S02]  /*14460*/  HMMA.16816.F32.BF16 R8, R4, R14, R24 ;  /* 0x0000000e0408723c */ /* 0x008fe40000041818 */
[----:B------:R0:W-:Y:S04]  /*14470*/  STL.64 [R1+0x1138], R22 ;  /* 0x0011381601007387 */ /* 0x0001e80000100a00 */
[----:B------:R1:W-:Y:S01]  /*14480*/  STL.64 [R1+0x1130], R20 ;  /* 0x0011301401007387 */ /* 0x0003e20000100a00 */
[----:B0-----:R-:W-:-:S02]  /*14490*/  IMAD.MOV.U32 R22, RZ, RZ, R29 ;  /* 0x000000ffff167224 */ /* 0x001fc400078e001d */
[----:B------:R-:W-:Y:S02]  /*144a0*/  IMAD.MOV.U32 R23, RZ, RZ, R28 ;  /* 0x000000ffff177224 */ /* 0x000fe400078e001c */
[----:B-1----:R-:W-:Y:S02]  /*144b0*/  IMAD.MOV.U32 R20, RZ, RZ, R0 ;  /* 0x000000ffff147224 */ /* 0x002fe400078e0000 */
[----:B------:R-:W-:Y:S01]  /*144c0*/  IMAD.MOV.U32 R21, RZ, RZ, R3 ;  /* 0x000000ffff157224 */ /* 0x000fe200078e0003 */
[----:B------:R-:W2:Y:S04]  /*144d0*/  LDL.LU R0, [R1+0x11dc] ;  /* 0x0011dc0001007983 */ /* 0x000ea80000300800 */
[----:B------:R-:W3:Y:S04]  /*144e0*/  LDL.LU R3, [R1+0x11d8] ;  /* 0x0011d80001037983 */ /* 0x000ee80000300800 */
[----:B------:R0:W-:Y:S04]  /*144f0*/  STL.64 [R1+0x1158], R22 ;  /* 0x0011581601007387 */ /* 0x0001e80000100a00 */
[----:B------:R1:W-:Y:S01]  /*14500*/  STL.64 [R1+0x1150], R20 ;  /* 0x0011501401007387 */ /* 0x0003e20000100a00 */
[----:B------:R-:W-:-:S02]  /*14510*/  IMAD.MOV.U32 R25, RZ, RZ, R8 ;  /* 0x000000ffff197224 */ /* 0x000fc400078e0008 */
[----:B------:R-:W-:Y:S02]  /*14520*/  IMAD.MOV.U32 R24, RZ, RZ, R9 ;  /* 0x000000ffff187224 */ /* 0x000fe400078e0009 */
[----:B0-----:R-:W-:Y:S02]  /*14530*/  IMAD.MOV.U32 R23, RZ, RZ, R2 ;  /* 0x000000ffff177224 */ /* 0x001fe400078e0002 */
[----:B------:R-:W-:Y:S02]  /*14540*/  IMAD.MOV.U32 R2, RZ, RZ, R11 ;  /* 0x000000ffff027224 */ /* 0x000fe400078e000b */
[----:B-1----:R-:W-:Y:S02]  /*14550*/  IMAD.MOV.U32 R20, RZ, RZ, R16 ;  /* 0x000000ffff147224 */ /* 0x002fe400078e0010 */
[----:B------:R-:W-:Y:S02]  /*14560*/  IMAD.MOV.U32 R16, RZ, RZ, R10 ;  /* 0x000000ffff107224 */ /* 0x000fe400078e000a */
[----:B------:R-:W4:Y:S04]  /*14570*/  LDL.LU.64 R10, [R1+0x11d0] ;  /* 0x0011d000010a7983 */ /* 0x000f280000300a00 */
[----:B------:R-:W4:Y:S02]  /*14580*/  LDL.LU.64 R8, [R1+0x11c8] ;  /* 0x0011c80001087983 */ /* 0x000f240000300a00 */
[----:B----4-:R-:W-:Y:S02]  /*14590*/  HMMA.16816.F32.BF16 R4, R4, R18, R8 ;  /* 0x000000120404723c */ /* 0x010fe40000041808 */
[----:B------:R-:W4:Y:S04]  /*145a0*/  LDL.LU.64 R10, [R1+0x11c0] ;  /* 0x0011c000010a7983 */ /* 0x000f280000300a00 */
[----:B------:R-:W4:-:S15]  /*145b0*/  LDL.LU.64 R8, [R1+0x11b8] ;  /* 0x0011b80001087983 */ /* 0x000f1e0000300a00 */
[----:B------:R-:W-:-:S03]  /*145c0*/  NOP ;  /* 0x0000000000007918 */ /* 0x000fc60000000000 */
[----:B------:R-:W-:Y:S02]  /*145d0*/  IMAD.MOV.U32 R27, RZ, RZ, R6 ;  /* 0x000000ffff1b7224 */ /* 0x000fe400078e0006 */
[----:B------:R-:W-:Y:S02]  /*145e0*/  IMAD.MOV.U32 R26, RZ, RZ, R7 ;  /* 0x000000ffff1a7224 */ /* 0x000fe400078e0007 */
[----:B------:R-:W-:Y:S02]  /*145f0*/  IMAD.MOV.U32 R29, RZ, RZ, R4 ;  /* 0x000000ffff1d7224 */ /* 0x000fe400078e0004 */
[----:B------:R-:W-:Y:S01]  /*14600*/  IMAD.MOV.U32 R28, RZ, RZ, R5 ;  /* 0x000000ffff1c7224 */ /* 0x000fe200078e0005 */
[----:B------:R-:W4:Y:S04]  /*14610*/  LDL.LU.64 R6, [R1+0x11b0] ;  /* 0x0011b00001067983 */ /* 0x000f280000300a00 */
[----:B------:R-:W4:Y:S01]  /*14620*/  LDL.LU.64 R4, [R1+0x11a8] ;  /* 0x0011a80001047983 */ /* 0x000f220000300a00 */
[----:B------:R-:W-:-:S02]  /*14630*/  IMAD.MOV.U32 R21, RZ, RZ, R13 ;  /* 0x000000ffff157224 */ /* 0x000fc400078e000d */
[----:B------:R-:W-:Y:S02]  /*14640*/  IMAD.MOV.U32 R22, RZ, RZ, R12 ;  /* 0x000000ffff167224 */ /* 0x000fe400078e000c */
[----:B----4-:R-:W-:Y:S01]  /*14650*/  HMMA.16816.F32.BF16 R12, R4, R14, R8 ;  /* 0x0000000e040c723c */ /* 0x010fe20000041808 */
[----:B------:R-:W4:Y:S04]  /*14660*/  LDL.LU.64 R10, [R1+0x11a0] ;  /* 0x0011a000010a7983 */ /* 0x000f280000300a00 */
[----:B------:R-:W4:-:S15]  /*14670*/  LDL.LU.64 R8, [R1+0x1198] ;  /* 0x0011980001087983 */ /* 0x000f1e0000300a00 */
[----:B------:R-:W-:-:S03]  /*14680*/  NOP ;  /* 0x0000000000007918 */ /* 0x000fc60000000000 */
[----:B------:R0:W-:Y:S04]  /*14690*/  STL.64 [R1+0x1108], R14 ;  /* 0x0011080e01007387 */ /* 0x0001e80000100a00 */
[----:B------:R1:W-:Y:S01]  /*146a0*/  STL.64 [R1+0x1100], R12 ;  /* 0x0011000c01007387 */ /* 0x0003e20000100a00 */
[----:B0-----:R-:W-:Y:S02]  /*146b0*/  IMAD.MOV.U32 R14, RZ, RZ, R27 ;  /* 0x000000ffff0e7224 */ /* 0x001fe400078e001b */
[----:B------:R-:W-:Y:S02]  /*146c0*/  IMAD.MOV.U32 R15, RZ, RZ, R26 ;  /* 0x000000ffff0f7224 */ /* 0x000fe400078e001a */
[----:B-1----:R-:W-:Y:S02]  /*146d0*/  IMAD.MOV.U32 R12, RZ, RZ, R29 ;  /* 0x000000ffff0c7224 */ /* 0x002fe400078e001d */
[----:B------:R-:W-:Y:S01]  /*146e0*/  IMAD.MOV.U32 R13, RZ, RZ, R28 ;  /* 0x000000ffff0d7224 */ /* 0x000fe200078e001c */
[----:B------:R-:W-:Y:S04]  /*146f0*/  STL.64 [R1+0x1118], R14 ;  /* 0x0011180e01007387 */ /* 0x000fe80000100a00 */
[----:B------:R0:W-:Y:S02]  /*14700*/  STL.64 [R1+0x1110], R12 ;  /* 0x0011100c01007387 */ /* 0x0001e40000100a00 */
[----:B0-----:R-:W-:-:S02]  /*14710*/  IMAD.MOV.U32 R12, RZ, RZ, R25 ;  /* 0x000000ffff0c7224 */ /* 0x001fc400078e0019 */
[----:B------:R-:W-:Y:S02]  /*14720*/  IMAD.MOV.U32 R13, RZ, RZ, R24 ;  /* 0x000000ffff0d7224 */ /* 0x000fe400078e0018 */
[----:B---3--:R-:W0:Y:S04]  /*14730*/  LDSM.16.MT88.4 R24, [R3+UR4+0x3000] ;  /* 0x003000040318783b */ /* 0x008e280008004200 */
[----:B0-----:R-:W-:Y:S04]  /*14740*/  STL.64 [R1+0x30], R24 ;  /* 0x0000301801007387 */ /* 0x001fe80000100a00 */
[----:B------:R-:W-:Y:S04]  /*14750*/  STL.64 [R1+0x38], R26 ;  /* 0x0000381a01007387 */ /* 0x000fe80000100a00 */
[----:B------:R-:W0:Y:S04]  /*14760*/  LDSM.16.MT88.4 R24, [R3+UR4+0x3080] ;  /* 0x003080040318783b */ /* 0x000e280008004200 */
[----:B0-----:R-:W-:Y:S04]  /*14770*/  STL.64 [R1+0x20], R24 ;  /* 0x0000201801007387 */ /* 0x001fe80000100a00 */
[----:B------:R-:W-:Y:S04]  /*14780*/  STL.64 [R1+0x28], R26 ;  /* 0x0000281a01007387 */ /* 0x000fe80000100a00 */
[----:B--2---:R-:W0:Y:S01]  /*14790*/  LDSM.16.MT88.4 R24, [R0+UR4+0x3000] ;  /* 0x003000040018783b */ /* 0x004e220008004200 */
[----:B------:R-:W-:-:S03]  /*147a0*/  IMAD.MOV.U32 R14, RZ, RZ, R16 ;  /* 0x000000ffff0e7224 */ /* 0x000fc600078e0010 */
[----:B0-----:R-:W-:Y:S04]  /*147b0*/  STL.64 [R1+0x10], R24 ;  /* 0x0000101801007387 */ /* 0x001fe80000100a00 */
[----:B------:R0:W-:Y:S04]  /*147c0*/  STL.64 [R1+0x18], R26 ;  /* 0x0000181a01007387 */ /* 0x0001e80000100a00 */
[----:B0-----:R-:W2:Y:S04]  /*147d0*/  LDL.LU.64 R26, [R1+0x1190] ;  /* 0x00119000011a7983 */ /* 0x001ea80000300a00 */
[----:B------:R-:W2:Y:S01]  /*147e0*/  LDL.LU.64 R24, [R1+0x1188] ;  /* 0x0011880001187983 */ /* 0x000ea20000300a00 */
[----:B----4-:R-:W-:Y:S03]  /*147f0*/  HMMA.16816.F32.BF16 R4, R4, R18, R8 ;  /* 0x000000120404723c */ /* 0x010fe60000041808 */
[----:B------:R-:W2:Y:S04]  /*14800*/  LDL.LU.64 R10, [R1+0x1180] ;  /* 0x00118000010a7983 */ /* 0x000ea80000300a00 */
[----:B------:R-:W2:-:S15]  /*14810*/  LDL.LU.64 R8, [R1+0x1178] ;  /* 0x0011780001087983 */ /* 0x000e9e0000300a00 */
[----:B------:R-:W-:-:S01]  /*14820*/  NOP ;  /* 0x0000000000007918 */ /* 0x000fc20000000000 */
[----:B------:R-:W-:Y:S01]  /*14830*/  STL [R1+0xf0], R4 ;  /* 0x0000f00401007387 */ /* 0x000fe20000100800 */
[----:B------:R-:W-:Y:S02]  /*14840*/  IMAD.MOV.U32 R19, RZ, RZ, R5 ;  /* 0x000000ffff137224 */ /* 0x000fe400078e0005 */
[----:B------:R-:W-:Y:S02]  /*14850*/  IMAD.MOV.U32 R18, RZ, RZ, R6 ;  /* 0x000000ffff127224 */ /* 0x000fe400078e0006 */
[----:B------:R-:W-:Y:S02]  /*14860*/  IMAD.MOV.U32 R16, RZ, RZ, R7 ;  /* 0x000000ffff107224 */ /* 0x000fe400078e0007 */
[----:B------:R-:W0:Y:S04]  /*14870*/  LDSM.16.MT88.4 R4, [R0+UR4+0x3080] ;  /* 0x003080040004783b */ /* 0x000e280008004200 */
[----:B0-----:R-:W-:Y:S04]  /*14880*/  STL.64 [R1+0x90], R4 ;  /* 0x0000900401007387 */ /* 0x001fe80000100a00 */
[----:B------:R0:W-:Y:S04]  /*14890*/  STL.64 [R1+0x98], R6 ;  /* 0x0000980601007387 */ /* 0x0001e80000100a00 */
[----:B0-----:R-:W3:Y:S04]  /*148a0*/  LDL.LU.64 R6, [R1+0x1170] ;  /* 0x0011700001067983 */ /* 0x001ee80000300a00 */
[----:B------:R-:W2:Y:S02]  /*148b0*/  LDL.LU.64 R4, [R1+0x1168] ;  /* 0x0011680001047983 */ /* 0x000ea40000300a00 */
[----:B--2---:R-:W-:-:S15]  /*148c0*/  HMMA.16816.F32.BF16 R8, R24, R4, R8 ;  /* 0x000000041808723c */ /* 0x004fde0000041808 */
[----:B------:R-:W-:-:S08]  /*148d0*/  NOP ;  /* 0x0000000000007918 */ /* 0x000fd00000000000 */
[----:B------:R0:W-:Y:S04]  /*148e0*/  STL.64 [R1+0x100], R8 ;  /* 0x0001000801007387 */ /* 0x0001e80000100a00 */
[----:B------:R-:W-:Y:S04]  /*148f0*/  STL.64 [R1+0x108], R10 ;  /* 0x0001080a01007387 */ /* 0x000fe80000100a00 */
[----:B0-----:R-:W2:Y:S01]  /*14900*/  LDL.LU.64 R8, [R1+0x1160] ;  /* 0x0011600001087983 */ /* 0x001ea20000300a00 */
[----:B------:R-:W-:Y:S01]  /*14910*/  IMAD.MOV.U32 R15, RZ, RZ, R2 ;  /* 0x000000ffff0f7224 */ /* 0x000fe200078e0002 */
[----:B--2---:R-:W-:Y:S02]  /*14920*/  HMMA.16816.F32.BF16 R24, R24, R8, R20 ;  /* 0x000000081818723c */ /* 0x004fe40000041814 */
[----:B------:R-:W2:Y:S04]  /*14930*/  LDL.LU.64 R22, [R1+0x1158] ;  /* 0x0011580001167983 */ /* 0x000ea80000300a00 */
[----:B------:R-:W2:-:S15]  /*14940*/  LDL.LU.64 R20, [R1+0x1150] ;  /* 0x0011500001147983 */ /* 0x000e9e0000300a00 */
[----:B------:R-:W-:-:S02]  /*14950*/  NOP ;  /* 0x0000000000007918 */ /* 0x000fc40000000000 */
[----:B------:R-:W-:Y:S04]  /*14960*/  STL.64 [R1+0xd0], R24 ;  /* 0x0000d01801007387 */ /* 0x000fe80000100a00 */
[----:B------:R0:W-:Y:S01]  /*14970*/  STL [R1+0xd8], R26 ;  /* 0x0000d81a01007387 */ /* 0x0001e20000100800 */
[----:B------:R-:W-:-:S03]  /*14980*/  IMAD.MOV.U32 R2, RZ, RZ, R27 ;  /* 0x000000ffff027224 */ /* 0x000fc600078e001b */
[----:B0-----:R-:W2:Y:S04]  /*14990*/  LDL.LU.64 R26, [R1+0x1148] ;  /* 0x00114800011a7983 */ /* 0x001ea80000300a00 */
[----:B------:R-:W2:Y:S02]  /*149a0*/  LDL.LU.64 R24, [R1+0x1140] ;  /* 0x0011400001187983 */ /* 0x000ea40000300a00 */
        /* <DEDUP_REMOVED lines=10> */
[----:B------:R0:W-:Y:S04]  /*14a50*/  STL.64 [R1+0x60], R24 ;  /* 0x0000601801007387 */ /* 0x0001e80000100a00 */
[----:B------:R1:W-:Y:S04]  /*14a60*/  STL.64 [R1+0x68], R26 ;  /* 0x0000681a01007387 */ /* 0x0003e80000100a00 */
[----:B0-----:R-:W4:Y:S04]  /*14a70*/  LDL.LU.64 R24, [R1+0xe0] ;  /* 0x0000e00001187983 */ /* 0x001f280000300a00 */
[----:B-1----:R-:W4:Y:S01]  /*14a80*/  LDL.LU.64 R26, [R1+0xe8] ;  /* 0x0000e800011a7983 */ /* 0x002f220000300a00 */
[----:B--2---:R-:W-:-:S15]  /*14a90*/  HMMA.16816.F32.BF16 R12, R20, R4, R12 ;  /* 0x00000004140c723c */ /* 0x004fde000004180c */
[----:B------:R-:W-:-:S08]  /*14aa0*/  NOP ;  /* 0x0000000000007918 */ /* 0x000fd00000000000 */
[----:B------:R-:W-:Y:S04]  /*14ab0*/  STL.64 [R1+0x70], R12 ;  /* 0x0000700c01007387 */ /* 0x000fe80000100a00 */
[----:B------:R0:W-:Y:S04]  /*14ac0*/  STL.64 [R1+0x78], R14 ;  /* 0x0000780e01007387 */ /* 0x0001e80000100a00 */
[----:B0-----:R-:W2:Y:S04]  /*14ad0*/  LDL.LU.64 R14, [R1+0x1118] ;  /* 0x00111800010e7983 */ /* 0x001ea80000300a00 */
[----:B------:R-:W2:Y:S02]  /*14ae0*/  LDL.LU.64 R12, [R1+0x1110] ;  /* 0x00111000010c7983 */ /* 0x000ea40000300a00 */
[----:B--2---:R-:W-:Y:S02]  /*14af0*/  HMMA.16816.F32.BF16 R20, R20, R8, R12 ;  /* 0x000000081414723c */ /* 0x004fe4000004180c */
[----:B------:R-:W4:Y:S04]  /*14b00*/  LDL.LU.64 R14, [R1+0x1108] ;  /* 0x00110800010e7983 */ /* 0x000f280000300a00 */
[----:B------:R-:W4:-:S15]  /*14b10*/  LDL.LU.64 R12, [R1+0x1100] ;  /* 0x00110000010c7983 */ /* 0x000f1e0000300a00 */
[----:B------:R-:W-:-:S02]  /*14b20*/  NOP ;  /* 0x0000000000007918 */ /* 0x000fc40000000000 */
[----:B------:R4:W-:Y:S01]  /*14b30*/  STL.64 [R1+0x50], R20 ;  /* 0x0000501401007387 */ /* 0x0009e20000100a00 */
[----:B------:R-:W-:Y:S02]  /*14b40*/  IMAD.MOV.U32 R10, RZ, RZ, R22 ;  /* 0x000000ffff0a7224 */ /* 0x000fe400078e0016 */
[----:B------:R-:W-:Y:S01]  /*14b50*/  IMAD.MOV.U32 R11, RZ, RZ, R23 ;  /* 0x000000ffff0b7224 */ /* 0x000fe200078e0017 */
[----:B---3--:R0:W-:Y:S01]  /*14b60*/  STL.64 [R1+0x10f8], R6 ;  /* 0x0010f80601007387 */ /* 0x0081e20000100a00 */
[----:B----4-:R-:W-:Y:S07]  /*14b70*/  HMMA.16816.F32.BF16 R20, R24, R4, R12 ;  /* 0x000000041814723c */ /* 0x010fee000004180c */
[----:B------:R-:W-:-:S02]  /*14b80*/  IMAD.MOV.U32 R15, RZ, RZ, R24 ;  /* 0x000000ffff0f7224 */ /* 0x000fc400078e0018 */
[----:B------:R-:W-:Y:S02]  /*14b90*/  IMAD.MOV.U32 R14, RZ, RZ, R25 ;  /* 0x000000ffff0e7224 */ /* 0x000fe400078e0019 */
[----:B------:R-:W-:Y:S02]  /*14ba0*/  IMAD.MOV.U32 R13, RZ, RZ, R26 ;  /* 0x000000ffff0d7224 */ /* 0x000fe400078e001a */
[----:B------:R-:W-:Y:S02]  /*14bb0*/  IMAD.MOV.U32 R12, RZ, RZ, R27 ;  /* 0x000000ffff0c7224 */ /* 0x000fe400078e001b */
[----:B------:R-:W-:Y:S01]  /*14bc0*/  LDSM.16.MT88.4 R24, [R0+UR4+0x4000] ;  /* 0x004000040018783b */ /* 0x000fe20008004200 */
[----:B0-----:R-:W-:Y:S02]  /*14bd0*/  IMAD.MOV.U32 R6, RZ, RZ, R13 ;  /* 0x000000ffff067224 */ /* 0x001fe400078e000d */
[----:B------:R-:W-:-:S06]  /*14be0*/  IMAD.MOV.U32 R7, RZ, RZ, R12 ;  /* 0x000000ffff077224 */ /* 0x000fcc00078e000c */
[----:B------:R-:W-:Y:S02]  /*14bf0*/  IMAD.MOV.U32 R5, RZ, RZ, R22 ;  /* 0x000000ffff057224 */ /* 0x000fe400078e0016 */
[----:B------:R-:W-:Y:S02]  /*14c00*/  IMAD.MOV.U32 R4, RZ, RZ, R23 ;  /* 0x000000ffff047224 */ /* 0x000fe400078e0017 */
[----:B------:R-:W-:Y:S02]  /*14c10*/  IMAD.MOV.U32 R29, RZ, RZ, R20 ;  /* 0x000000ffff1d7224 */ /* 0x000fe400078e0014 */
[----:B------:R-:W-:Y:S02]  /*14c20*/  IMAD.MOV.U32 R28, RZ, RZ, R21 ;  /* 0x000000ffff1c7224 */ /* 0x000fe400078e0015 */
[----:B------:R-:W0:Y:S04]  /*14c30*/  LDSM.16.MT88.4 R20, [R3+UR4+0x4000] ;  /* 0x004000040314783b */ /* 0x000e280008004200 */
[----:B------:R1:W-:Y:S02]  /*14c40*/  STL.64 [R1+0x10f0], R4 ;  /* 0x0010f00401007387 */ /* 0x0003e40000100a00 */
[----:B-1----:R-:W-:-:S02]  /*14c50*/  IMAD.MOV.U32 R4, RZ, RZ, R15 ;  /* 0x000000ffff047224 */ /* 0x002fc400078e000f */
[----:B------:R-:W-:Y:S02]  /*14c60*/  IMAD.MOV.U32 R5, RZ, RZ, R14 ;  /* 0x000000ffff057224 */ /* 0x000fe400078e000e */
[----:B------:R-:W1:Y:S04]  /*14c70*/  LDSM.16.M88.4 R12, [R17+UR4+0x8080] ;  /* 0x00808004110c783b */ /* 0x000e680008000200 */
[----:B0-----:R-:W-:Y:S04]  /*14c80*/  STL.64 [R1], R20 ;  /* 0x0000001401007387 */ /* 0x001fe80000100a00 */
[----:B------:R-:W-:Y:S04]  /*14c90*/  STL.64 [R1+0x8], R22 ;  /* 0x0000081601007387 */ /* 0x000fe80000100a00 */
[----:B------:R-:W-:Y:S04]  /*14ca0*/  LDSM.16.MT88.4 R20, [R3+UR4+0x4080] ;  /* 0x004080040314783b */ /* 0x000fe80008004200 */
[----:B-1----:R0:W-:Y:S04]  /*14cb0*/  STL [R1+0x1078], R12 ;  /* 0x0010780c01007387 */ /* 0x0021e80000100800 */
[----:B------:R1:W-:Y:S04]  /*14cc0*/  STL [R1+0x1074], R13 ;  /* 0x0010740d01007387 */ /* 0x0003e80000100800 */
[----:B------:R2:W-:Y:S04]  /*14cd0*/  STL [R1+0x1004], R14 ;  /* 0x0010040e01007387 */ /* 0x0005e80000100800 */
[----:B------:R3:W-:Y:S04]  /*14ce0*/  STL [R1+0x1000], R15 ;  /* 0x0010000f01007387 */ /* 0x0007e80000100800 */
[----:B0-----:R-:W4:Y:S01]  /*14cf0*/  LDL.LU R12, [R1+0xf0] ;  /* 0x0000f000010c7983 */ /* 0x001f220000300800 */
[----:B-1----:R-:W-:-:S02]  /*14d00*/  IMAD.MOV.U32 R13, RZ, RZ, R19 ;  /* 0x000000ffff0d7224 */ /* 0x002fc400078e0013 */
[----:B--2---:R-:W-:Y:S02]  /*14d10*/  IMAD.MOV.U32 R14, RZ, RZ, R18 ;  /* 0x000000ffff0e7224 */ /* 0x004fe400078e0012 */
[----:B---3--:R-:W-:Y:S02]  /*14d20*/  IMAD.MOV.U32 R15, RZ, RZ, R16 ;  /* 0x000000ffff0f7224 */ /* 0x008fe400078e0010 */
[----:B------:R-:W0:Y:S04]  /*14d30*/  LDSM.16.M88.4 R16, [R17+UR4+0x8880] ;  /* 0x008880041110783b */ /* 0x000e280008000200 */
[----:B0-----:R-:W-:Y:S04]  /*14d40*/  STL.64 [R1+0x1060], R18 ;  /* 0x0010601201007387 */ /* 0x001fe80000100a00 */
[----:B------:R-:W-:Y:S04]  /*14d50*/  STL.64 [R1+0x1058], R16 ;  /* 0x0010581001007387 */ /* 0x000fe80000100a00 */
[----:B------:R-:W-:Y:S04]  /*14d60*/  STL.64 [R1+0x1050], R22 ;  /* 0x0010501601007387 */ /* 0x000fe80000100a00 */
[----:B------:R0:W-:Y:S04]  /*14d70*/  STL.64 [R1+0x1048], R20 ;  /* 0x0010481401007387 */ /* 0x0001e80000100a00 */
[----:B0-----:R-:W2:Y:S04]  /*14d80*/  LDL.LU R20, [R1+0x30] ;  /* 0x0000300001147983 */ /* 0x001ea80000300800 */
[----:B------:R-:W2:Y:S04]  /*14d90*/  LDL.LU R21, [R1+0x34] ;  /* 0x0000340001157983 */ /* 0x000ea80000300800 */
[----:B------:R-:W2:Y:S04]  /*14da0*/  LDL.LU R22, [R1+0x38] ;  /* 0x0000380001167983 */ /* 0x000ea80000300800 */
[----:B------:R-:W2:Y:S04]  /*14db0*/  LDL.LU R23, [R1+0x3c] ;  /* 0x00003c0001177983 */ /* 0x000ea80000300800 */
[----:B------:R-:W2:Y:S04]  /*14dc0*/  LDL.LU R16, [R1+0x100] ;  /* 0x0001000001107983 */ /* 0x000ea80000300800 */
[----:B------:R-:W2:Y:S04]  /*14dd0*/  LDL.LU R17, [R1+0x104] ;  /* 0x0001040001117983 */ /* 0x000ea80000300800 */
[----:B------:R-:W2:Y:S04]  /*14de0*/  LDL.LU R18, [R1+0x108] ;  /* 0x0001080001127983 */ /* 0x000ea80000300800 */
[----:B------:R-:W2:Y:S04]  /*14df0*/  LDL.LU R19, [R1+0x10c] ;  /* 0x00010c0001137983 */ /* 0x000ea80000300800 */
[----:B------:R-:W-:Y:S04]  /*14e00*/  STL.64 [R1+0x1030], R26 ;  /* 0x0010301a01007387 */ /* 0x000fe80000100a00 */
[----:B------:R0:W-:Y:S04]  /*14e10*/  STL.64 [R1+0x1028], R24 ;  /* 0x0010281801007387 */ /* 0x0001e80000100a00 */
[----:B0-----:R-:W3:Y:S04]  /*14e20*/  LDL.LU R24, [R1+0x20] ;  /* 0x0000200001187983 */ /* 0x001ee80000300800 */
[----:B------:R-:W3:Y:S04]  /*14e30*/  LDL.LU R25, [R1+0x24] ;  /* 0x0000240001197983 */ /* 0x000ee80000300800 */
[----:B------:R-:W2:Y:S04]  /*14e40*/  LDL.LU R26, [R1+0x28] ;  /* 0x00002800011a7983 */ /* 0x000ea80000300800 */
[----:B------:R-:W2:Y:S01]  /*14e50*/  LDL.LU R27, [R1+0x2c] ;  /* 0x00002c00011b7983 */ /* 0x000ea20000300800 */
[----:B----4-:R-:W-:-:S15]  /*14e60*/  HMMA.16816.F32.BF16 R4, R4, R8, R12 ;  /* 0x000000080404723c */ /* 0x010fde000004180c */
[----:B------:R-:W-:-:S09]  /*14e70*/  NOP ;  /* 0x0000000000007918 */ /* 0x000fd20000000000 */
[----:B------:R-:W-:Y:S01]  /*14e80*/  IMAD.MOV.U32 R14, RZ, RZ, R4 ;  /* 0x000000ffff0e7224 */ /* 0x000fe200078e0004 */
[----:B--2---:R-:W-:Y:S04]  /*14e90*/  STL.64 [R1+0x10e0], R26 ;  /* 0x0010e01a01007387 */ /* 0x004fe80000100a00 */
[----:B---3--:R0:W-:Y:S04]  /*14ea0*/  STL.64 [R1+0x10d8], R24 ;  /* 0x0010d81801007387 */ /* 0x0081e80000100a00 */
[----:B0-----:R-:W2:Y:S04]  /*14eb0*/  LDL.LU R24, [R1+0xd0] ;  /* 0x0000d00001187983 */ /* 0x001ea80000300800 */
[----:B------:R-:W2:Y:S04]  /*14ec0*/  LDL.LU R25, [R1+0xd4] ;  /* 0x0000d40001197983 */ /* 0x000ea80000300800 */
[----:B------:R-:W2:Y:S04]  /*14ed0*/  LDL.LU R26, [R1+0xd8] ;  /* 0x0000d800011a7983 */ /* 0x000ea80000300800 */
[----:B------:R0:W-:Y:S04]  /*14ee0*/  STL [R1+0x10c0], R14 ;  /* 0x0010c00e01007387 */ /* 0x0001e80000100800 */
[----:B------:R-:W3:Y:S04]  /*14ef0*/  LDL.LU R12, [R1+0x60] ;  /* 0x00006000010c7983 */ /* 0x000ee80000300800 */
[----:B------:R-:W3:Y:S04]  /*14f00*/  LDL.LU R13, [R1+0x64] ;  /* 0x00006400010d7983 */ /* 0x000ee80000300800 */
[----:B0-----:R-:W4:Y:S04]  /*14f10*/  LDL.LU R14, [R1+0x68] ;  /* 0x00006800010e7983 */ /* 0x001f280000300800 */
[----:B------:R-:W4:Y:S01]  /*14f20*/  LDL.LU R15, [R1+0x6c] ;  /* 0x00006c00010f7983 */ /* 0x000f220000300800 */
[----:B------:R-:W-:-:S02]  /*14f30*/  IMAD.MOV.U32 R27, RZ, RZ, R2 ;  /* 0x000000ffff1b7224 */ /* 0x000fc400078e0002 */
[----:B------:R-:W-:Y:S02]  /*14f40*/  IMAD.MOV.U32 R9, RZ, RZ, R5 ;  /* 0x000000ffff097224 */ /* 0x000fe400078e0005 */
[----:B------:R-:W-:Y:S02]  /*14f50*/  IMAD.MOV.U32 R8, RZ, RZ, R6 ;  /* 0x000000ffff087224 */ /* 0x000fe400078e0006 */
[----:B------:R-:W-:Y:S02]  /*14f60*/  IMAD.MOV.U32 R2, RZ, RZ, R7 ;  /* 0x000000ffff027224 */ /* 0x000fe400078e0007 */
[----:B------:R-:W0:Y:S04]  /*14f70*/  LDSM.16.MT88.4 R4, [R0+UR4+0x4080] ;  /* 0x004080040004783b */ /* 0x000e280008004200 */
[----:B----4-:R-:W-:Y:S04]  /*14f80*/  STL.64 [R1+0x10d0], R14 ;  /* 0x0010d00e01007387 */ /* 0x010fe80000100a00 */
[----:B---3--:R1:W-:Y:S04]  /*14f90*/  STL.64 [R1+0x10c8], R12 ;  /* 0x0010c80c01007387 */ /* 0x0083e80000100a00 */
[----:B-1----:R-:W3:Y:S04]  /*14fa0*/  LDL.LU R12, [R1+0xc0] ;  /* 0x0000c000010c7983 */ /* 0x002ee80000300800 */
[----:B------:R-:W3:Y:S04]  /*14fb0*/  LDL.LU R13, [R1+0xc4] ;  /* 0x0000c400010d7983 */ /* 0x000ee80000300800 */
[----:B------:R-:W3:Y:S04]  /*14fc0*/  LDL.LU R14, [R1+0xc8] ;  /* 0x0000c800010e7983 */ /* 0x000ee80000300800 */
[----:B------:R-:W3:Y:S04]  /*14fd0*/  LDL.LU R15, [R1+0xcc] ;  /* 0x0000cc00010f7983 */ /* 0x000ee80000300800 */
[----:B0-----:R-:W-:Y:S04]  /*14fe0*/  STL.64 [R1+0xb0], R4 ;  /* 0x0000b00401007387 */ /* 0x001fe80000100a00 */
[----:B------:R0:W-:Y:S04]  /*14ff0*/  STL.64 [R1+0xb8], R6 ;  /* 0x0000b80601007387 */ /* 0x0001e80000100a00 */
[----:B0-----:R-:W4:Y:S04]  /*15000*/  LDL.LU.64 R6, [R1+0x10f8] ;  /* 0x0010f80001067983 */ /* 0x001f280000300a00 */
[----:B------:R-:W3:Y:S01]  /*15010*/  LDL.LU.64 R4, [R1+0x10f0] ;  /* 0x0010f00001047983 */ /* 0x000ee20000300a00 */
[----:B----4-:R-:W-:-:S15]  /*15020*/  HMMA.16816.F32.BF16 R16, R20, R6, R16 ;  /* 0x000000061410723c */ /* 0x010fde0000041810 */
[----:B------:R-:W-:-:S08]  /*15030*/  NOP ;  /* 0x0000000000007918 */ /* 0x000fd00000000000 */
[----:B------:R-:W-:Y:S04]  /*15040*/  STL [R1+0x1084], R17 ;  /* 0x0010841101007387 */ /* 0x000fe80000100800 */
[----:B------:R-:W-:Y:S04]  /*15050*/  STL [R1+0x1080], R18 ;  /* 0x0010801201007387 */ /* 0x000fe80000100800 */
[----:B------:R-:W-:Y:S04]  /*15060*/  STL [R1+0x107c], R19 ;  /* 0x00107c1301007387 */ /* 0x000fe80000100800 */
[----:B------:R0:W-:Y:S04]  /*15070*/  STL [R1+0x10a8], R16 ;  /* 0x0010a81001007387 */ /* 0x0001e80000100800 */
[----:B0-----:R-:W4:Y:S04]  /*15080*/  LDL.LU R16, [R1+0x50] ;  /* 0x0000500001107983 */ /* 0x001f280000300800 */
[----:B------:R-:W4:Y:S01]  /*15090*/  LDL.LU R17, [R1+0x54] ;  /* 0x0000540001117983 */ /* 0x000f220000300800 */
[----:B------:R-:W-:-:S02]  /*150a0*/  IMAD.MOV.U32 R18, RZ, RZ, R10 ;  /* 0x000000ffff127224 */ /* 0x000fc400078e000a */
[----:B------:R-:W-:Y:S01]  /*150b0*/  IMAD.MOV.U32 R19, RZ, RZ, R11 ;  /* 0x000000ffff137224 */ /* 0x000fe200078e000b */
[----:B------:R-:W2:Y:S04]  /*150c0*/  LDL.LU R10, [R1+0x10ec] ;  /* 0x0010ec00010a7983 */ /* 0x000ea80000300800 */
[----:B------:R-:W2:Y:S04]  /*150d0*/  LDL.LU R11, [R1+0x10e8] ;  /* 0x0010e800010b7983 */ /* 0x000ea80000300800 */
[----:B------:R-:W-:Y:S04]  /*150e0*/  STL.64 [R1+0x10b8], R18 ;  /* 0x0010b81201007387 */ /* 0x000fe80000100a00 */
[----:B----4-:R0:W-:Y:S01]  /*150f0*/  STL.64 [R1+0x10b0], R16 ;  /* 0x0010b01001007387 */ /* 0x0101e20000100a00 */
[----:B--2---:R-:W-:Y:S03]  /*15100*/  HMMA.16816.F32.BF16 R20, R20, R10, R24 ;  /* 0x0000000a1414723c */ /* 0x004fe60000041818 */
[----:B0-----:R-:W2:Y:S04]  /*15110*/  LDL.LU R16, [R1+0x70] ;  /* 0x0000700001107983 */ /* 0x001ea80000300800 */
[----:B------:R-:W2:Y:S04]  /*15120*/  LDL.LU R17, [R1+0x74] ;  /* 0x0000740001117983 */ /* 0x000ea80000300800 */
[----:B------:R-:W2:Y:S04]  /*15130*/  LDL.LU R18, [R1+0x78] ;  /* 0x0000780001127983 */ /* 0x000ea80000300800 */
[----:B------:R-:W2:Y:S04]  /*15140*/  LDL.LU R19, [R1+0x7c] ;  /* 0x00007c0001137983 */ /* 0x000ea80000300800 */
[----:B------:R-:W3:Y:S04]  /*15150*/  LDL.LU.64 R26, [R1+0x10e0] ;  /* 0x0010e000011a7983 */ /* 0x000ee80000300a00 */
[----:B------:R-:W3:Y:S04]  /*15160*/  LDL.LU.64 R24, [R1+0x10d8] ;  /* 0x0010d80001187983 */ /* 0x000ee80000300a00 */
[----:B------:R-:W-:Y:S04]  /*15170*/  STL [R1+0x1070], R21 ;  /* 0x0010701501007387 */ /* 0x000fe80000100800 */
[----:B------:R-:W-:Y:S04]  /*15180*/  STL [R1+0x106c], R22 ;  /* 0x00106c1601007387 */ /* 0x000fe80000100800 */
[----:B------:R-:W-:Y:S01]  /*15190*/  STL [R1+0x1068], R23 ;  /* 0x0010681701007387 */ /* 0x000fe20000100800 */
[----:B---3--:R-:W-:-:S15]  /*151a0*/  HMMA.16816.F32.BF16 R12, R24, R6, R12 ;  /* 0x00000006180c723c */ /* 0x008fde000004180c */
[----:B------:R-:W-:-:S08]  /*151b0*/  NOP ;  /* 0x0000000000007918 */ /* 0x000fd00000000000 */
[----:B------:R-:W-:Y:S04]  /*151c0*/  STL.64 [R1+0xa0], R12 ;  /* 0x0000a00c01007387 */ /* 0x000fe80000100a00 */
[----:B------:R0:W-:Y:S04]  /*151d0*/  STL.64 [R1+0xa8], R14 ;  /* 0x0000a80e01007387 */ /* 0x0001e80000100a00 */
[----:B0-----:R-:W3:Y:S04]  /*151e0*/  LDL.LU.64 R14, [R1+0x10d0] ;  /* 0x0010d000010e7983 */ /* 0x001ee80000300a00 */
[----:B------:R-:W3:Y:S02]  /*151f0*/  LDL.LU.64 R12, [R1+0x10c8] ;  /* 0x0010c800010c7983 */ /* 0x000ee40000300a00 */
[----:B---3--:R-:W-:Y:S02]  /*15200*/  HMMA.16816.F32.BF16 R24, R24, R10, R12 ;  /* 0x0000000a1818723c */ /* 0x008fe4000004180c */
[----:B------:R-:W3:-:S15]  /*15210*/  LDL.LU R14, [R1+0x10c0] ;  /* 0x0010c000010e7983 */ /* 0x000ede0000300800 */
[----:B------:R-:W-:-:S06]  /*15220*/  NOP ;  /* 0x0000000000007918 */ /* 0x000fcc0000000000 */
[----:B------:R-:W-:Y:S04]  /*15230*/  STL.64 [R1+0x1040], R26 ;  /* 0x0010401a01007387 */ /* 0x000fe80000100a00 */
[----:B------:R0:W-:Y:S04]  /*15240*/  STL.64 [R1+0x1038], R24 ;  /* 0x0010381801007387 */ /* 0x0001e80000100a00 */
[----:B0-----:R-:W4:Y:S04]  /*15250*/  LDL.LU R24, [R1+0x90] ;  /* 0x0000900001187983 */ /* 0x001f280000300800 */
[----:B------:R-:W4:Y:S04]  /*15260*/  LDL.LU R25, [R1+0x94] ;  /* 0x0000940001197983 */ /* 0x000f280000300800 */
[----:B------:R-:W2:Y:S04]  /*15270*/  LDL.LU R26, [R1+0x98] ;  /* 0x00009800011a7983 */ /* 0x000ea80000300800 */
[----:B------:R-:W2:Y:S04]  /*15280*/  LDL.LU R27, [R1+0x9c] ;  /* 0x00009c00011b7983 */ /* 0x000ea80000300800 */
[----:B--2---:R-:W-:Y:S04]  /*15290*/  STL.64 [R1+0x10a0], R26 ;  /* 0x0010a01a01007387 */ /* 0x004fe80000100a00 */
[----:B----4-:R0:W-:Y:S04]  /*152a0*/  STL.64 [R1+0x1098], R24 ;  /* 0x0010981801007387 */ /* 0x0101e80000100a00 */
[----:B0-----:R-:W2:Y:S04]  /*152b0*/  LDL.LU R24, [R1+0x10] ;  /* 0x0000100001187983 */ /* 0x001ea80000300800 */
[----:B------:R-:W2:Y:S04]  /*152c0*/  LDL.LU R25, [R1+0x14] ;  /* 0x0000140001197983 */ /* 0x000ea80000300800 */
[----:B------:R-:W2:Y:S04]  /*152d0*/  LDL.LU R26, [R1+0x18] ;  /* 0x00001800011a7983 */ /* 0x000ea80000300800 */
[----:B------:R-:W2:Y:S02]  /*152e0*/  LDL.LU R27, [R1+0x1c] ;  /* 0x00001c00011b7983 */ /* 0x000ea40000300800 */
[----:B--2---:R-:W-:-:S15]  /*152f0*/  HMMA.16816.F32.BF16 R16, R24, R6, R16 ;  /* 0x000000061810723c */ /* 0x004fde0000041810 */
[----:B------:R-:W-:-:S09]  /*15300*/  NOP ;  /* 0x0000000000007918 */ /* 0x000fd20000000000 */
[----:B------:R-:W-:Y:S02]  /*15310*/  IMAD.MOV.U32 R22, RZ, RZ, R18 ;  /* 0x000000ffff167224 */ /* 0x000fe400078e0012 */
[----:B------:R-:W-:Y:S02]  /*15320*/  IMAD.MOV.U32 R23, RZ, RZ, R19 ;  /* 0x000000ffff177224 */ /* 0x000fe400078e0013 */
[----:B------:R-:W-:Y:S02]  /*15330*/  IMAD.MOV.U32 R13, RZ, RZ, R16 ;  /* 0x000000ffff0d7224 */ /* 0x000fe400078e0010 */
[----:B------:R-:W-:Y:S01]  /*15340*/  IMAD.MOV.U32 R21, RZ, RZ, R17 ;  /* 0x000000ffff157224 */ /* 0x000fe200078e0011 */
[----:B------:R-:W2:Y:S04]  /*15350*/  LDL.LU.64 R18, [R1+0x10b8] ;  /* 0x0010b80001127983 */ /* 0x000ea80000300a00 */
[----:B------:R-:W2:Y:S04]  /*15360*/  LDL.LU.64 R16, [R1+0x10b0] ;  /* 0x0010b00001107983 */ /* 0x000ea80000300a00 */
[----:B------:R-:W-:Y:S04]  /*15370*/  STL.64 [R1+0x1090], R22 ;  /* 0x0010901601007387 */ /* 0x000fe80000100a00 */
[----:B------:R0:W-:Y:S01]  /*15380*/  STL.64 [R1+0x1088], R20 ;  /* 0x0010881401007387 */ /* 0x0001e20000100a00 */
[----:B--2---:R-:W-:Y:S03]  /*15390*/  HMMA.16816.F32.BF16 R24, R24, R10, R16 ;  /* 0x0000000a1818723c */ /* 0x004fe60000041810 */
[----:B------:R-:W2:-:S15]  /*153a0*/  LDL.LU R16, [R1+0x10a8] ;  /* 0x0010a80001107983 */ /* 0x000e9e0000300800 */
[----:B------:R-:W-:-:S06]  /*153b0*/  NOP ;  /* 0x0000000000007918 */ /* 0x000fcc0000000000 */
[----:B------:R-:W-:Y:S02]  /*153c0*/  IMAD.MOV.U32 R19, RZ, RZ, R26 ;  /* 0x000000ffff137224 */ /* 0x000fe400078e001a */
[----:B------:R-:W-:Y:S02]  /*153d0*/  IMAD.MOV.U32 R12, RZ, RZ, R27 ;  /* 0x000000ffff0c7224 */ /* 0x000fe400078e001b */
[----:B------:R-:W-:Y:S02]  /*153e0*/  IMAD.MOV.U32 R17, RZ, RZ, R24 ;  /* 0x000000ffff117224 */ /* 0x000fe400078e0018 */
[----:B------:R-:W-:Y:S01]  /*153f0*/  IMAD.MOV.U32 R18, RZ, RZ, R25 ;  /* 0x000000ffff127224 */ /* 0x000fe200078e0019 */
[----:B------:R-:W4:Y:S04]  /*15400*/  LDL.LU.64 R26, [R1+0x10a0] ;  /* 0x0010a000011a7983 */ /* 0x000f280000300a00 */
[----:B------:R-:W4:Y:S01]  /*15410*/  LDL.LU.64 R24, [R1+0x1098] ;  /* 0x0010980001187983 */ /* 0x000f220000300a00 */
[----:B0-----:R-:W-:-:S02]  /*15420*/  IMAD.MOV.U32 R20, RZ, RZ, R29 ;  /* 0x000000ffff147224 */ /* 0x001fc400078e001d */
[----:B------:R-:W-:Y:S02]  /*15430*/  IMAD.MOV.U32 R21, RZ, RZ, R28 ;  /* 0x000000ffff157224 */ /* 0x000fe400078e001c */
[----:B------:R-:W-:Y:S02]  /*15440*/  IMAD.MOV.U32 R22, RZ, RZ, R5 ;  /* 0x000000ffff167224 */ /* 0x000fe400078e0005 */
[----:B------:R-:W-:-:S07]  /*15450*/  IMAD.MOV.U32 R23, RZ, RZ, R4 ;  /* 0x000000ffff177224 */ /* 0x000fce00078e0004 */
[----:B----4-:R-:W-:Y:S01]  /*15460*/  HMMA.16816.F32.BF16 R4, R24, R6, R20 ;  /* 0x000000061804723c */ /* 0x010fe20000041814 */
[----:B------:R-:W0:-:S15]  /*15470*/  LDSM.16.MT88.4 R20, [R3+UR4+0x5000] ;  /* 0x005000040314783b */ /* 0x000e1e0008004200 */
[----:B------:R-:W-:-:S07]  /*15480*/  NOP ;  /* 0x0000000000007918 */ /* 0x000fce0000000000 */
[----:B------:R-:W-:Y:S04]  /*15490*/  STL.64 [R1+0x1010], R6 ;  /* 0x0010100601007387 */ /* 0x000fe80000100a00 */
[----:B------:R3:W-:Y:S04]  /*154a0*/  STL.64 [R1+0x1008], R4 ;  /* 0x0010080401007387 */ /* 0x0007e80000100a00 */
[----:B0-----:R-:W-:Y:S04]  /*154b0*/  STL.64 [R1+0x50], R20 ;  /* 0x0000501401007387 */ /* 0x001fe80000100a00 */
[----:B------:R-:W-:Y:S04]  /*154c0*/  STL.64 [R1+0x58], R22 ;  /* 0x0000581601007387 */ /* 0x000fe80000100a00 */
[----:B------:R-:W0:Y:S01]  /*154d0*/  LDSM.16.MT88.4 R20, [R3+UR4+0x5080] ;  /* 0x005080040314783b */ /* 0x000e220008004200 */
[----:B---3--:R-:W-:-:S02]  /*154e0*/  IMAD.MOV.U32 R4, RZ, RZ, R14 ;  /* 0x000000ffff047224 */ /* 0x008fc400078e000e */
[----:B------:R-:W-:Y:S02]  /*154f0*/  IMAD.MOV.U32 R5, RZ, RZ, R9 ;  /* 0x000000ffff057224 */ /* 0x000fe400078e0009 */
[----:B------:R-:W-:Y:S02]  /*15500*/  IMAD.MOV.U32 R6, RZ, RZ, R8 ;  /* 0x000000ffff067224 */ /* 0x000fe400078e0008 */
[----:B------:R-:W-:-:S07]  /*15510*/  IMAD.MOV.U32 R7, RZ, RZ, R2 ;  /* 0x000000ffff077224 */ /* 0x000fce00078e0002 */
[----:B------:R-:W-:Y:S01]  /*15520*/  HMMA.16816.F32.BF16 R4, R24, R10, R4 ;  /* 0x0000000a1804723c */ /* 0x000fe20000041804 */
[----:B0-----:R-:W-:Y:S01]  /*15530*/  IMAD.MOV.U32 R14, RZ, RZ, R20 ;  /* 0x000000ffff0e7224 */ /* 0x001fe200078e0014 */
[----:B------:R-:W-:Y:S01]  /*15540*/  STL.64 [R1+0x38], R22 ;  /* 0x0000381601007387 */ /* 0x000fe20000100a00 */
[----:B------:R-:W-:-:S03]  /*15550*/  IMAD.MOV.U32 R15, RZ, RZ, R21 ;  /* 0x000000ffff0f7224 */ /* 0x000fc600078e0015 */
[----:B------:R-:W0:Y:S04]  /*15560*/  LDSM.16.MT88.4 R20, [R0+UR4+0x5000] ;  /* 0x005000040014783b */ /* 0x000e280008004200 */
[----:B------:R-:W-:Y:S04]  /*15570*/  STL [R1+0xfd8], R3 ;  /* 0x000fd80301007387 */ /* 0x000fe80000100800 */
[----:B0-----:R-:W-:Y:S04]  /*15580*/  STL.64 [R1+0x10], R20 ;  /* 0x0000101401007387 */ /* 0x001fe80000100a00 */
[----:B------:R0:W-:Y:S04]  /*15590*/  STL.64 [R1+0x18], R22 ;  /* 0x0000181601007387 */ /* 0x0001e80000100a00 */
[----:B0-----:R-:W3:Y:S04]  /*155a0*/  LDL.LU.64 R22, [R1+0x1090] ;  /* 0x0010900001167983 */ /* 0x001ee80000300a00 */
[----:B------:R-:W4:Y:S04]  /*155b0*/  LDL.LU.64 R20, [R1+0x1088] ;  /* 0x0010880001147983 */ /* 0x000f280000300a00 */
[----:B------:R-:W2:Y:S04]  /*155c0*/  LDL.LU.64 R8, [R1] ;  /* 0x0000000001087983 */ /* 0x000ea80000300a00 */
[----:B------:R-:W2:Y:S04]  /*155d0*/  LDL.LU.64 R10, [R1+0x8] ;  /* 0x00000800010a7983 */ /* 0x000ea80000300a00 */
[----:B------:R-:W-:Y:S04]  /*155e0*/  STL.64 [R1+0xe0], R4 ;  /* 0x0000e00401007387 */ /* 0x000fe80000100a00 */
[----:B------:R-:W-:Y:S04]  /*155f0*/  STL.64 [R1+0xe8], R6 ;  /* 0x0000e80601007387 */ /* 0x000fe80000100a00 */
[----:B------:R-:W0:Y:S04]  /*15600*/  LDSM.16.MT88.4 R4, [R0+UR4+0x5080] ;  /* 0x005080040004783b */ /* 0x000e280008004200 */
[----:B0-----:R0:W-:Y:S04]  /*15610*/  STL [R1+0x60], R4 ;  /* 0x0000600401007387 */ /* 0x0011e80000100800 */
[----:B------:R-:W2:Y:S04]  /*15620*/  LDL.LU R24, [R1+0xa0] ;  /* 0x0000a00001187983 */ /* 0x000ea80000300800 */
[----:B------:R-:W2:Y:S01]  /*15630*/  LDL.LU R25, [R1+0xa4] ;  /* 0x0000a40001197983 */ /* 0x000ea20000300800 */
[----:B------:R-:W-:-:S02]  /*15640*/  IMAD.MOV.U32 R28, RZ, RZ, R6 ;  /* 0x000000ffff1c7224 */ /* 0x000fc400078e0006 */
[----:B------:R-:W-:Y:S01]  /*15650*/  IMAD.MOV.U32 R2, RZ, RZ, R7 ;  /* 0x000000ffff027224 */ /* 0x000fe200078e0007 */
[----:B------:R-:W2:Y:S01]  /*15660*/  LDL.LU R26, [R1+0xa8] ;  /* 0x0000a800011a7983 */ /* 0x000ea20000300800 */
[----:B------:R-:W-:-:S03]  /*15670*/  IMAD.MOV.U32 R29, RZ, RZ, R5 ;  /* 0x000000ffff1d7224 */ /* 0x000fc600078e0005 */
[----:B------:R-:W2:Y:S01]  /*15680*/  LDL.LU R27, [R1+0xac] ;  /* 0x0000ac00011b7983 */ /* 0x000ea20000300800 */
[----:B0-----:R-:W-:Y:S02]  /*15690*/  IMAD.MOV.U32 R4, RZ, RZ, R17 ;  /* 0x000000ffff047224 */ /* 0x001fe400078e0011 */
[----:B------:R-:W-:Y:S02]  /*156a0*/  IMAD.MOV.U32 R6, RZ, RZ, R19 ;  /* 0x000000ffff067224 */ /* 0x000fe400078e0013 */
[----:B------:R-:W-:Y:S01]  /*156b0*/  IMAD.MOV.U32 R7, RZ, RZ, R12 ;  /* 0x000000ffff077224 */ /* 0x000fe200078e000c */
[----:B------:R-:W2:Y:S01]  /*156c0*/  LDL.LU R17, [R1+0x1084] ;  /* 0x0010840001117983 */ /* 0x000ea20000300800 */
[----:B------:R-:W-:-:S03]  /*156d0*/  IMAD.MOV.U32 R5, RZ, RZ, R18 ;  /* 0x000000ffff057224 */ /* 0x000fc600078e0012 */
[----:B------:R-:W2:Y:S04]  /*156e0*/  LDL.LU R18, [R1+0x1080] ;  /* 0x0010800001127983 */ /* 0x000ea80000300800 */
[----:B------:R-:W2:Y:S04]  /*156f0*/  LDL.LU R19, [R1+0x107c] ;  /* 0x00107c0001137983 */ /* 0x000ea80000300800 */
[----:B------:R-:W2:Y:S04]  /*15700*/  LDL.LU R12, [R1+0x1078] ;  /* 0x00107800010c7983 */ /* 0x000ea80000300800 */
[----:B------:R-:W-:Y:S04]  /*15710*/  STL.64 [R1+0x1020], R6 ;  /* 0x0010200601007387 */ /* 0x000fe80000100a00 */
[----:B------:R0:W-:Y:S02]  /*15720*/  STL.64 [R1+0x1018], R4 ;  /* 0x0010180401007387 */ /* 0x0001e40000100a00 */
[----:B0-----:R-:W-:-:S02]  /*15730*/  IMAD.MOV.U32 R4, RZ, RZ, R13 ;  /* 0x000000ffff047224 */ /* 0x001fc400078e000d */
[----:B------:R-:W2:Y:S01]  /*15740*/  LDL.LU R13, [R1+0x1074] ;  /* 0x00107400010d7983 */ /* 0x000ea20000300800 */
[----:B---3--:R-:W-:Y:S02]  /*15750*/  IMAD.MOV.U32 R6, RZ, RZ, R22 ;  /* 0x000000ffff067224 */ /* 0x008fe400078e0016 */
[----:B----4-:R-:W-:Y:S02]  /*15760*/  IMAD.MOV.U32 R5, RZ, RZ, R21 ;  /* 0x000000ffff057224 */ /* 0x010fe400078e0015 */
[----:B------:R-:W-:Y:S01]  /*15770*/  IMAD.MOV.U32 R7, RZ, RZ, R23 ;  /* 0x000000ffff077224 */ /* 0x000fe200078e0017 */
[----:B------:R-:W3:Y:S04]  /*15780*/  LDL.LU R21, [R1+0x1070] ;  /* 0x0010700001157983 */ /* 0x000ee80000300800 */
[----:B------:R-:W3:Y:S04]  /*15790*/  LDL.LU R22, [R1+0x106c] ;  /* 0x00106c0001167983 */ /* 0x000ee80000300800 */
[----:B------:R-:W3:Y:S04]  /*157a0*/  LDL.LU R23, [R1+0x1068] ;  /* 0x0010680001177983 */ /* 0x000ee80000300800 */
[----:B------:R0:W-:Y:S04]  /*157b0*/  STL [R1+0xfe0], R2 ;  /* 0x000fe00201007387 */ /* 0x0001e80000100800 */
[----:B------:R1:W-:Y:S04]  /*157c0*/  STL [R1+0xfdc], R28 ;  /* 0x000fdc1c01007387 */ /* 0x0003e80000100800 */
[----:B------:R-:W-:Y:S04]  /*157d0*/  STL [R1+0xfd4], R29 ;  /* 0x000fd41d01007387 */ /* 0x000fe80000100800 */
[----:B------:R4:W-:Y:S01]  /*157e0*/  STL [R1+0xfd0], R0 ;  /* 0x000fd00001007387 */ /* 0x0009e20000100800 */
[----:B--2---:R-:W-:-:S02]  /*157f0*/  IMAD.MOV.U32 R3, RZ, RZ, R9 ;  /* 0x000000ffff037224 */ /* 0x004fc400078e0009 */
[----:B0-----:R-:W-:Y:S02]  /*15800*/  IMAD.MOV.U32 R2, RZ, RZ, R10 ;  /* 0x000000ffff027224 */ /* 0x001fe400078e000a */
[----:B-1----:R-:W-:Y:S02]  /*15810*/  IMAD.MOV.U32 R28, RZ, RZ, R8 ;  /* 0x000000ffff1c7224 */ /* 0x002fe400078e0008 */
[----:B----4-:R-:W-:Y:S01]  /*15820*/  IMAD.MOV.U32 R0, RZ, RZ, R11 ;  /* 0x000000ffff007224 */ /* 0x010fe200078e000b */
[----:B------:R-:W-:-:S15]  /*15830*/  HMMA.16816.F32.BF16 R16, R8, R12, R16 ;  /* 0x0000000c0810723c */ /* 0x000fde0000041810 */
[----:B------:R-:W-:-:S09]  /*15840*/  NOP ;  /* 0x0000000000007918 */ /* 0x000fd20000000000 */
[----:B------:R-:W-:Y:S02]  /*15850*/  IMAD.MOV.U32 R9, RZ, RZ, R18 ;  /* 0x000000ffff097224 */ /* 0x000fe400078e0012 */
[----:B------:R-:W-:Y:S02]  /*15860*/  IMAD.MOV.U32 R8, RZ, RZ, R19 ;  /* 0x000000ffff087224 */ /* 0x000fe400078e0013 */
[----:B------:R-:W-:Y:S02]  /*15870*/  IMAD.MOV.U32 R11, RZ, RZ, R16 ;  /* 0x000000ffff0b7224 */ /* 0x000fe400078e0010 */
[----:B------:R-:W-:Y:S01]  /*15880*/  IMAD.MOV.U32 R10, RZ, RZ, R17 ;  /* 0x000000ffff0a7224 */ /* 0x000fe200078e0011 */
[----:B------:R-:W2:Y:S04]  /*15890*/  LDL.LU.64 R18, [R1+0x1060] ;  /* 0x0010600001127983 */ /* 0x000ea80000300a00 */
[----:B------:R-:W3:Y:S04]  /*158a0*/  LDL.LU.64 R16, [R1+0x1058] ;  /* 0x0010580001107983 */ /* 0x000ee80000300a00 */
[----:B------:R0:W-:Y:S04]  /*158b0*/  STL [R1+0xff0], R8 ;  /* 0x000ff00801007387 */ /* 0x0001e80000100800 */
[----:B------:R1:W-:Y:S04]  /*158c0*/  STL [R1+0xfec], R9 ;  /* 0x000fec0901007387 */ /* 0x0003e80000100800 */
[----:B------:R4:W-:Y:S04]  /*158d0*/  STL [R1+0xfe8], R10 ;  /* 0x000fe80a01007387 */ /* 0x0009e80000100800 */
[----:B------:R4:W-:Y:S01]  /*158e0*/  STL [R1+0xfe4], R11 ;  /* 0x000fe40b01007387 */ /* 0x0009e20000100800 */
[----:B0-----:R-:W-:-:S02]  /*158f0*/  IMAD.MOV.U32 R8, RZ, RZ, R28 ;  /* 0x000000ffff087224 */ /* 0x001fc400078e001c */
[----:B-1----:R-:W-:Y:S02]  /*15900*/  IMAD.MOV.U32 R9, RZ, RZ, R3 ;  /* 0x000000ffff097224 */ /* 0x002fe400078e0003 */
[----:B----4-:R-:W-:Y:S02]  /*15910*/  IMAD.MOV.U32 R10, RZ, RZ, R2 ;  /* 0x000000ffff0a7224 */ /* 0x010fe400078e0002 */
[----:B------:R-:W-:-:S07]  /*15920*/  IMAD.MOV.U32 R11, RZ, RZ, R0 ;  /* 0x000000ffff0b7224 */ /* 0x000fce00078e0000 */
[----:B---3--:R-:W-:Y:S01]  /*15930*/  HMMA.16816.F32.BF16 R8, R8, R16, R20 ;  /* 0x000000100808723c */ /* 0x008fe20000041814 */
[----:B------:R-:W3:Y:S04]  /*15940*/  LDL.LU.64 R22, [R1+0x1050] ;  /* 0x0010500001167983 */ /* 0x000ee80000300a00 */
[----:B------:R-:W3:-:S15]  /*15950*/  LDL.LU.64 R20, [R1+0x1048] ;  /* 0x0010480001147983 */ /* 0x000ede0000300a00 */
[----:B------:R-:W-:-:S04]  /*15960*/  NOP ;  /* 0x0000000000007918 */ /* 0x000fc80000000000 */
[----:B------:R-:W-:Y:S02]  /*15970*/  IMAD.MOV.U32 R29, RZ, RZ, R10 ;  /* 0x000000ffff1d7224 */ /* 0x000fe400078e000a */
[----:B------:R-:W-:Y:S02]  /*15980*/  IMAD.MOV.U32 R3, RZ, RZ, R9 ;  /* 0x000000ffff037224 */ /* 0x000fe400078e0009 */
[----:B------:R-:W-:Y:S02]  /*15990*/  IMAD.MOV.U32 R28, RZ, RZ, R8 ;  /* 0x000000ffff1c7224 */ /* 0x000fe400078e0008 */
[----:B------:R-:W-:Y:S01]  /*159a0*/  IMAD.MOV.U32 R0, RZ, RZ, R11 ;  /* 0x000000ffff007224 */ /* 0x000fe200078e000b */
[----:B------:R0:W-:Y:S04]  /*159b0*/  STL [R1+0xffc], R29 ;  /* 0x000ffc1d01007387 */ /* 0x0001e80000100800 */
[----:B------:R1:W-:Y:S04]  /*159c0*/  STL [R1+0xff8], R3 ;  /* 0x000ff80301007387 */ /* 0x0003e80000100800 */
[----:B------:R4:W-:Y:S01]  /*159d0*/  STL [R1+0xff4], R28 ;  /* 0x000ff41c01007387 */ /* 0x0009e20000100800 */
[----:B---3--:R-:W-:-:S15]  /*159e0*/  HMMA.16816.F32.BF16 R24, R20, R12, R24 ;  /* 0x0000000c1418723c */ /* 0x008fde0000041818 */
[----:B------:R-:W-:-:S09]  /*159f0*/  NOP ;  /* 0x0000000000007918 */ /* 0x000fd20000000000 */
[----:B------:R-:W-:Y:S02]  /*15a00*/  IMAD.MOV.U32 R11, RZ, RZ, R26 ;  /* 0x000000ffff0b7224 */ /* 0x000fe400078e001a */
[----:B------:R-:W-:Y:S02]  /*15a10*/  IMAD.MOV.U32 R2, RZ, RZ, R27 ;  /* 0x000000ffff027224 */ /* 0x000fe400078e001b */
[----:B------:R-:W-:Y:S02]  /*15a20*/  IMAD.MOV.U32 R9, RZ, RZ, R24 ;  /* 0x000000ffff097224 */ /* 0x000fe400078e0018 */
[----:B------:R-:W-:Y:S01]  /*15a30*/  IMAD.MOV.U32 R10, RZ, RZ, R25 ;  /* 0x000000ffff0a7224 */ /* 0x000fe200078e0019 */
[----:B------:R-:W3:Y:S04]  /*15a40*/  LDL.LU.64 R26, [R1+0x1040] ;  /* 0x00104000011a7983 */ /* 0x000ee80000300a00 */
[----:B------:R-:W3:Y:S02]  /*15a50*/  LDL.LU.64 R24, [R1+0x1038] ;  /* 0x0010380001187983 */ /* 0x000ee40000300a00 */
[----:B---3--:R-:W-:Y:S02]  /*15a60*/  HMMA.16816.F32.BF16 R20, R20, R16, R24 ;  /* 0x000000101414723c */ /* 0x008fe40000041818 */
[----:B------:R-:W3:Y:S04]  /*15a70*/  LDL.LU.64 R26, [R1+0x1030] ;  /* 0x00103000011a7983 */ /* 0x000ee80000300a00 */
[----:B------:R-:W3:-:S15]  /*15a80*/  LDL.LU.64 R24, [R1+0x1028] ;  /* 0x0010280001187983 */ /* 0x000ede0000300a00 */
[----:B------:R-:W-:-:S03]  /*15a90*/  NOP ;  /* 0x0000000000007918 */ /* 0x000fc60000000000 */
[----:B0-----:R-:W-:Y:S02]  /*15aa0*/  IMAD.MOV.U32 R29, RZ, RZ, R20 ;  /* 0x000000ffff1d7224 */ /* 0x001fe400078e0014 */
[----:B-1----:R-:W-:Y:S02]  /*15ab0*/  IMAD.MOV.U32 R3, RZ, RZ, R21 ;  /* 0x000000ffff037224 */ /* 0x002fe400078e0015 */
[----:B----4-:R-:W-:Y:S02]  /*15ac0*/  IMAD.MOV.U32 R28, RZ, RZ, R22 ;  /* 0x000000ffff1c7224 */ /* 0x010fe400078e0016 */
[----:B------:R-:W-:Y:S01]  /*15ad0*/  IMAD.MOV.U32 R8, RZ, RZ, R23 ;  /* 0x000000ffff087224 */ /* 0x000fe200078e0017 */
        /* <DEDUP_REMOVED lines=10> */
[----:B------:R-:W3:Y:S04]  /*15b80*/  LDL.LU.64 R4, [R1+0x1008] ;  /* 0x0010080001047983 */ /* 0x000ee80000300a00 */
[----:B--2---:R-:W-:Y:S04]  /*15b90*/  STL.64 [R1+0xfc8], R18 ;  /* 0x000fc81201007387 */ /* 0x004fe80000100a00 */
[----:B------:R0:W-:Y:S04]  /*15ba0*/  STL.64 [R1+0xfc0], R16 ;  /* 0x000fc01001007387 */ /* 0x0001e80000100a00 */
[----:B0-----:R-:W3:Y:S04]  /*15bb0*/  LDL.LU.64 R16, [R1+0xb0] ;  /* 0x0000b00001107983 */ /* 0x001ee80000300a00 */
[----:B------:R-:W3:Y:S04]  /*15bc0*/  LDL.LU.64 R18, [R1+0xb8] ;  /* 0x0000b80001127983 */ /* 0x000ee80000300a00 */
[----:B------:R0:W-:Y:S04]  /*15bd0*/  STL.64 [R1+0xf50], R26 ;  /* 0x000f501a01007387 */ /* 0x0001e80000100a00 */
[----:B------:R1:W-:Y:S01]  /*15be0*/  STL.64 [R1+0xf48], R24 ;  /* 0x000f481801007387 */ /* 0x0003e20000100a00 */
[----:B0-----:R-:W-:-:S02]  /*15bf0*/  IMAD.MOV.U32 R26, RZ, RZ, R21 ;  /* 0x000000ffff1a7224 */ /* 0x001fc400078e0015 */
[----:B------:R-:W-:Y:S02]  /*15c00*/  IMAD.MOV.U32 R27, RZ, RZ, R20 ;  /* 0x000000ffff1b7224 */ /* 0x000fe400078e0014 */
[----:B-1----:R-:W-:Y:S02]  /*15c10*/  IMAD.MOV.U32 R24, RZ, RZ, R23 ;  /* 0x000000ffff187224 */ /* 0x002fe400078e0017 */
[----:B------:R-:W-:Y:S01]  /*15c20*/  IMAD.MOV.U32 R25, RZ, RZ, R22 ;  /* 0x000000ffff197224 */ /* 0x000fe200078e0016 */
[----:B------:R-:W-:Y:S04]  /*15c30*/  STL.64 [R1+0xf60], R26 ;  /* 0x000f601a01007387 */ /* 0x000fe80000100a00 */
[----:B------:R0:W-:Y:S02]  /*15c40*/  STL.64 [R1+0xf58], R24 ;  /* 0x000f581801007387 */ /* 0x0001e40000100a00 */
[----:B0-----:R-:W-:-:S02]  /*15c50*/  IMAD.MOV.U32 R24, RZ, RZ, R14 ;  /* 0x000000ffff187224 */ /* 0x001fc400078e000e */
[----:B------:R-:W-:Y:S01]  /*15c60*/  IMAD.MOV.U32 R25, RZ, RZ, R15 ;  /* 0x000000ffff197224 */ /* 0x000fe200078e000f */
[----:B------:R-:W2:Y:S04]  /*15c70*/  LDL.LU R14, [R1+0x1004] ;  /* 0x00100400010e7983 */ /* 0x000ea80000300800 */
[----:B------:R-:W2:Y:S04]  /*15c80*/  LDL.LU R15, [R1+0x1000] ;  /* 0x00100000010f7983 */ /* 0x000ea80000300800 */
[----:B------:R-:W4:Y:S04]  /*15c90*/  LDL.LU R26, [R1+0x38] ;  /* 0x00003800011a7983 */ /* 0x000f280000300800 */
[----:B------:R-:W4:Y:S01]  /*15ca0*/  LDL.LU R27, [R1+0x3c] ;  /* 0x00003c00011b7983 */ /* 0x000f220000300800 */
[----:B---3--:R-:W-:Y:S03]  /*15cb0*/  HMMA.16816.F32.BF16 R20, R16, R12, R4 ;  /* 0x0000000c1014723c */ /* 0x008fe60000041804 */
[----:B----4-:R-:W-:Y:S04]  /*15cc0*/  STL.64 [R1+0xf90], R26 ;  /* 0x000f901a01007387 */ /* 0x010fe80000100a00 */
[----:B------:R-:W-:Y:S04]  /*15cd0*/  STL.64 [R1+0xf88], R24 ;  /* 0x000f881801007387 */ /* 0x000fe80000100a00 */
[----:B--2---:R-:W-:-:S12]  /*15ce0*/  STL.64 [R1+0xfb8], R14 ;  /* 0x000fb80e01007387 */ /* 0x004fd80000100a00 */
[----:B------:R-:W-:Y:S04]  /*15cf0*/  STL.64 [R1+0xf40], R22 ;  /* 0x000f401601007387 */ /* 0x000fe80000100a00 */
[----:B------:R0:W-:Y:S04]  /*15d00*/  STL.64 [R1+0xf38], R20 ;  /* 0x000f381401007387 */ /* 0x0001e80000100a00 */
[----:B0-----:R-:W2:Y:S04]  /*15d10*/  LDL.LU R20, [R1+0x10] ;  /* 0x0000100001147983 */ /* 0x001ea80000300800 */
[----:B------:R-:W2:Y:S04]  /*15d20*/  LDL.LU R21, [R1+0x14] ;  /* 0x0000140001157983 */ /* 0x000ea80000300800 */
[----:B------:R-:W3:Y:S04]  /*15d30*/  LDL.LU R22, [R1+0x18] ;  /* 0x0000180001167983 */ /* 0x000ee80000300800 */
[----:B------:R-:W3:Y:S01]  /*15d40*/  LDL.LU R23, [R1+0x1c] ;  /* 0x00001c0001177983 */ /* 0x000ee20000300800 */
[----:B------:R-:W-:-:S03]  /*15d50*/  IMAD.MOV.U32 R4, RZ, RZ, R19 ;  /* 0x000000ffff047224 */ /* 0x000fc600078e0013 */
[----:B------:R-:W4:Y:S04]  /*15d60*/  LDL R19, [R1+0xd50] ;  /* 0x000d500001137983 */ /* 0x000f280000100800 */
[----:B------:R-:W4:Y:S04]  /*15d70*/  LDL.LU R24, [R1+0x50] ;  /* 0x0000500001187983 */ /* 0x000f280000300800 */
[----:B------:R-:W4:Y:S04]  /*15d80*/  LDL.LU R25, [R1+0x54] ;  /* 0x0000540001197983 */ /* 0x000f280000300800 */
[----:B------:R-:W4:Y:S04]  /*15d90*/  LDL.LU R26, [R1+0x58] ;  /* 0x00005800011a7983 */ /* 0x000f280000300800 */
[----:B------:R-:W4:Y:S04]  /*15da0*/  LDL.LU R27, [R1+0x5c] ;  /* 0x00005c00011b7983 */ /* 0x000f280000300800 */
[----:B---3--:R-:W-:Y:S04]  /*15db0*/  STL.64 [R1+0xf70], R22 ;  /* 0x000f701601007387 */ /* 0x008fe80000100a00 */
[----:B--2---:R0:W-:Y:S02]  /*15dc0*/  STL.64 [R1+0xf68], R20 ;  /* 0x000f681401007387 */ /* 0x0041e40000100a00 */
[----:B0-----:R-:W-:-:S02]  /*15dd0*/  IMAD.MOV.U32 R20, RZ, RZ, R29 ;  /* 0x000000ffff147224 */ /* 0x001fc400078e001d */
[----:B------:R-:W-:Y:S01]  /*15de0*/  IMAD.MOV.U32 R21, RZ, RZ, R3 ;  /* 0x000000ffff157224 */ /* 0x000fe200078e0003 */
[----:B------:R-:W2:Y:S04]  /*15df0*/  LDL.LU R29, [R1+0xffc] ;  /* 0x000ffc00011d7983 */ /* 0x000ea80000300800 */
[----:B------:R-:W3:Y:S01]  /*15e00*/  LDL.LU R3, [R1+0xff8] ;  /* 0x000ff80001037983 */ /* 0x000ee20000300800 */
[----:B------:R-:W-:-:S03]  /*15e10*/  IMAD.MOV.U32 R22, RZ, RZ, R28 ;  /* 0x000000ffff167224 */ /* 0x000fc600078e001c */
[----:B------:R-:W4:Y:S01]  /*15e20*/  LDL.LU R28, [R1+0xff4] ;  /* 0x000ff400011c7983 */ /* 0x000f220000300800 */
[----:B------:R-:W-:-:S03]  /*15e30*/  IMAD.MOV.U32 R23, RZ, RZ, R8 ;  /* 0x000000ffff177224 */ /* 0x000fc600078e0008 */
[----:B------:R-:W2:Y:S04]  /*15e40*/  LDL.LU R8, [R1+0xff0] ;  /* 0x000ff00001087983 */ /* 0x000ea80000300800 */
[----:B------:R0:W-:Y:S04]  /*15e50*/  STL.64 [R1+0xf80], R22 ;  /* 0x000f801601007387 */ /* 0x0001e80000100a00 */
[----:B------:R1:W-:Y:S01]  /*15e60*/  STL.64 [R1+0xf78], R20 ;  /* 0x000f781401007387 */ /* 0x0003e20000100a00 */
[----:B0-----:R-:W-:Y:S02]  /*15e70*/  IMAD.MOV.U32 R22, RZ, RZ, R11 ;  /* 0x000000ffff167224 */ /* 0x001fe400078e000b */
[----:B-1----:R-:W-:-:S02]  /*15e80*/  IMAD.MOV.U32 R20, RZ, RZ, R9 ;  /* 0x000000ffff147224 */ /* 0x002fc400078e0009 */
[----:B------:R-:W-:Y:S01]  /*15e90*/  IMAD.MOV.U32 R23, RZ, RZ, R2 ;  /* 0x000000ffff177224 */ /* 0x000fe200078e0002 */
[----:B------:R-:W2:Y:S01]  /*15ea0*/  LDL.LU R9, [R1+0xfec] ;  /* 0x000fec0001097983 */ /* 0x000ea20000300800 */
[----:B------:R-:W-:-:S03]  /*15eb0*/  IMAD.MOV.U32 R21, RZ, RZ, R10 ;  /* 0x000000ffff157224 */ /* 0x000fc600078e000a */
[----:B------:R-:W2:Y:S04]  /*15ec0*/  LDL.LU R10, [R1+0xfe8] ;  /* 0x000fe800010a7983 */ /* 0x000ea80000300800 */
[----:B------:R-:W2:Y:S04]  /*15ed0*/  LDL.LU R11, [R1+0xfe4] ;  /* 0x000fe400010b7983 */ /* 0x000ea80000300800 */
[----:B------:R-:W2:Y:S04]  /*15ee0*/  LDL.LU R2, [R1+0xfe0] ;  /* 0x000fe00001027983 */ /* 0x000ea80000300800 */
[----:B------:R0:W-:Y:S04]  /*15ef0*/  STL.64 [R1+0xfa0], R22 ;  /* 0x000fa01601007387 */ /* 0x0001e80000100a00 */
[----:B------:R3:W-:Y:S01]  /*15f00*/  STL.64 [R1+0xf98], R20 ;  /* 0x000f981401007387 */ /* 0x0007e20000100a00 */
[----:B0-----:R-:W-:-:S02]  /*15f10*/  IMAD.MOV.U32 R23, RZ, RZ, R0 ;  /* 0x000000ffff177224 */ /* 0x001fc400078e0000 */
[----:B---3--:R-:W-:Y:S02]  /*15f20*/  IMAD.MOV.U32 R21, RZ, RZ, R3 ;  /* 0x000000ffff157224 */ /* 0x008fe400078e0003 */
[----:B----4-:R-:W-:Y:S02]  /*15f30*/  IMAD.MOV.U32 R20, RZ, RZ, R28 ;  /* 0x000000ffff147224 */ /* 0x010fe400078e001c */
[----:B------:R-:W3:Y:S04]  /*15f40*/  LDL.LU R28, [R1+0xfdc] ;  /* 0x000fdc00011c7983 */ /* 0x000ee80000300800 */
[----:B------:R-:W4:Y:S01]  /*15f50*/  LDL.LU R3, [R1+0xfd8] ;  /* 0x000fd80001037983 */ /* 0x000f220000300800 */
[----:B--2---:R-:W-:-:S03]  /*15f60*/  IMAD.MOV.U32 R22, RZ, RZ, R29 ;  /* 0x000000ffff167224 */ /* 0x004fc600078e001d */
[----:B------:R-:W2:Y:S04]  /*15f70*/  LDL.LU R29, [R1+0xfd4] ;  /* 0x000fd400011d7983 */ /* 0x000ea80000300800 */
[----:B------:R-:W3:Y:S01]  /*15f80*/  LDL.LU R0, [R1+0xfd0] ;  /* 0x000fd00001007983 */ /* 0x000ee20000300800 */
[----:B------:R-:W-:Y:S02]  /*15f90*/  IMAD.MOV.U32 R7, RZ, RZ, R16 ;  /* 0x000000ffff077224 */ /* 0x000fe400078e0010 */
[----:B------:R-:W-:Y:S02]  /*15fa0*/  IMAD.MOV.U32 R6, RZ, RZ, R17 ;  /* 0x000000ffff067224 */ /* 0x000fe400078e0011 */
[----:B------:R-:W-:Y:S01]  /*15fb0*/  IMAD.MOV.U32 R5, RZ, RZ, R18 ;  /* 0x000000ffff057224 */ /* 0x000fe200078e0012 */
[----:B------:R0:W-:Y:S04]  /*15fc0*/  STL.64 [R1+0xfb0], R22 ;  /* 0x000fb01601007387 */ /* 0x0001e80000100a00 */
[----:B------:R1:W-:Y:S01]  /*15fd0*/  STL.64 [R1+0xfa8], R20 ;  /* 0x000fa81401007387 */ /* 0x0003e20000100a00 */
[----:B------:R-:W-:-:S02]  /*15fe0*/  IMAD.MOV.U32 R12, RZ, RZ, R7 ;  /* 0x000000ffff0c7224 */ /* 0x000fc400078e0007 */
[----:B------:R-:W-:Y:S02]  /*15ff0*/  IMAD.MOV.U32 R13, RZ, RZ, R6 ;  /* 0x000000ffff0d7224 */ /* 0x000fe400078e0006 */
[----:B------:R-:W-:Y:S02]  /*16000*/  IMAD.MOV.U32 R14, RZ, RZ, R5 ;  /* 0x000000ffff0e7224 */ /* 0x000fe400078e0005 */
[----:B------:R-:W-:Y:S02]  /*16010*/  IMAD.MOV.U32 R15, RZ, RZ, R4 ;  /* 0x000000ffff0f7224 */ /* 0x000fe400078e0004 */
[----:B0-----:R-:W-:Y:S02]  /*16020*/  IMAD.MOV.U32 R22, RZ, RZ, R9 ;  /* 0x000000ffff167224 */ /* 0x001fe400078e0009 */
[----:B-1----:R-:W-:Y:S02]  /*16030*/  IMAD.MOV.U32 R20, RZ, RZ, R11 ;  /* 0x000000ffff147224 */ /* 0x002fe400078e000b */
[----:B------:R-:W-:-:S02]  /*16040*/  IMAD.MOV.U32 R21, RZ, RZ, R10 ;  /* 0x000000ffff157224 */ /* 0x000fc400078e000a */
[----:B------:R-:W-:Y:S02]  /*16050*/  IMAD.MOV.U32 R23, RZ, RZ, R8 ;  /* 0x000000ffff177224 */ /* 0x000fe400078e0008 */
[----:B------:R-:W0:Y:S04]  /*16060*/  LDSM.16.M88.4 R8, [R19+UR4+0x8080] ;  /* 0x008080041308783b */ /* 0x000e280008000200 */
[----:B0-----:R-:W-:Y:S04]  /*16070*/  STL [R1+0xf04], R10 ;  /* 0x000f040a01007387 */ /* 0x001fe80000100800 */
[----:B----4-:R-:W0:Y:S04]  /*16080*/  LDSM.16.MT88.4 R4, [R3+UR4+0x6000] ;  /* 0x006000040304783b */ /* 0x010e280008004200 */
[----:B0-----:R-:W-:Y:S04]  /*16090*/  STL.64 [R1+0x40], R4 ;  /* 0x0000400401007387 */ /* 0x001fe80000100a00 */
[----:B------:R-:W-:Y:S04]  /*160a0*/  STL.64 [R1+0x48], R6 ;  /* 0x0000480601007387 */ /* 0x000fe80000100a00 */
[----:B------:R-:W0:Y:S04]  /*160b0*/  LDSM.16.M88.4 R4, [R19+UR4+0x8880] ;  /* 0x008880041304783b */ /* 0x000e280008000200 */
[----:B------:R-:W1:Y:S04]  /*160c0*/  LDSM.16.MT88.4 R16, [R3+UR4+0x6080] ;  /* 0x006080040310783b */ /* 0x000e680008004200 */
[----:B------:R-:W-:Y:S04]  /*160d0*/  STL [R1+0xf00], R11 ;  /* 0x000f000b01007387 */ /* 0x000fe80000100800 */
[----:B------:R4:W-:Y:S04]  /*160e0*/  STL.64 [R1+0xf28], R8 ;  /* 0x000f280801007387 */ /* 0x0009e80000100a00 */
[----:B----4-:R-:W4:Y:S04]  /*160f0*/  LDL.LU R8, [R1+0xe0] ;  /* 0x0000e00001087983 */ /* 0x010f280000300800 */
[----:B------:R-:W4:Y:S04]  /*16100*/  LDL.LU R9, [R1+0xe4] ;  /* 0x0000e40001097983 */ /* 0x000f280000300800 */
[----:B------:R-:W4:Y:S04]  /*16110*/  LDL.LU R10, [R1+0xe8] ;  /* 0x0000e800010a7983 */ /* 0x000f280000300800 */
[----:B------:R-:W4:Y:S04]  /*16120*/  LDL.LU R11, [R1+0xec] ;  /* 0x0000ec00010b7983 */ /* 0x000f280000300800 */
[----:B0-----:R-:W-:Y:S04]  /*16130*/  STL.64 [R1+0xf20], R6 ;  /* 0x000f200601007387 */ /* 0x001fe80000100a00 */
[----:B------:R0:W-:Y:S04]  /*16140*/  STL.64 [R1+0xf18], R4 ;  /* 0x000f180401007387 */ /* 0x0001e80000100a00 */
[----:B0-----:R-:W2:Y:S04]  /*16150*/  LDL.LU R4, [R1+0x60] ;  /* 0x0000600001047983 */ /* 0x001ea80000300800 */
[----:B-1----:R-:W-:Y:S04]  /*16160*/  STL.64 [R1+0x20], R16 ;  /* 0x0000201001007387 */ /* 0x002fe80000100a00 */
[----:B------:R-:W-:Y:S04]  /*16170*/  STL.64 [R1+0x28], R18 ;  /* 0x0000281201007387 */ /* 0x000fe80000100a00 */
[----:B---3--:R-:W0:Y:S04]  /*16180*/  LDSM.16.MT88.4 R16, [R0+UR4+0x6000] ;  /* 0x006000040010783b */ /* 0x008e280008004200 */
[----:B0-----:R-:W-:Y:S04]  /*16190*/  STL.64 [R1], R16 ;  /* 0x0000001001007387 */ /* 0x001fe80000100a00 */
[----:B------:R0:W-:Y:S04]  /*161a0*/  STL.64 [R1+0x8], R18 ;  /* 0x0000081201007387 */ /* 0x0001e80000100a00 */
[----:B0-----:R-:W3:Y:S04]  /*161b0*/  LDL.LU.64 R18, [R1+0xfc8] ;  /* 0x000fc80001127983 */ /* 0x001ee80000300a00 */
[----:B------:R-:W4:Y:S02]  /*161c0*/  LDL.LU.64 R16, [R1+0xfc0] ;  /* 0x000fc00001107983 */ /* 0x000f240000300a00 */
[----:B----4-:R-:W-:-:S15]  /*161d0*/  HMMA.16816.F32.BF16 R8, R12, R16, R8 ;  /* 0x000000100c08723c */ /* 0x010fde0000041808 */
[----:B------:R-:W-:-:S08]  /*161e0*/  NOP ;  /* 0x0000000000007918 */ /* 0x000fd00000000000 */
[----:B------:R-:W-:Y:S04]  /*161f0*/  STL [R1+0xf34], R10 ;  /* 0x000f340a01007387 */ /* 0x000fe80000100800 */
[----:B------:R-:W-:Y:S04]  /*16200*/  STL [R1+0xf30], R11 ;  /* 0x000f300b01007387 */ /* 0x000fe80000100800 */
[----:B------:R-:W4:Y:S04]  /*16210*/  LDL R17, [R1+0xd4c] ;  /* 0x000d4c0001117983 */ /* 0x000f280000100800 */
[----:B----4-:R-:W0:Y:S04]  /*16220*/  LDSM.16.MT88.4 R12, [R17+UR4+0x6080] ;  /* 0x00608004110c783b */ /* 0x010e280008004200 */
[----:B0-----:R-:W-:Y:S04]  /*16230*/  STL.64 [R1+0x70], R12 ;  /* 0x0000700c01007387 */ /* 0x001fe80000100a00 */
[----:B------:R0:W-:Y:S04]  /*16240*/  STL.64 [R1+0x78], R14 ;  /* 0x0000780e01007387 */ /* 0x0001e80000100a00 */
[----:B0-----:R-:W4:Y:S01]  /*16250*/  LDL.LU.64 R14, [R1+0xfb8] ;  /* 0x000fb800010e7983 */ /* 0x001f220000300a00 */
[----:B--2---:R-:W-:Y:S01]  /*16260*/  IMAD.MOV.U32 R5, RZ, RZ, R29 ;  /* 0x000000ffff057224 */ /* 0x004fe200078e001d */
[----:B----4-:R-:W-:-:S15]  /*16270*/  HMMA.16816.F32.BF16 R20, R24, R14, R20 ;  /* 0x0000000e1814723c */ /* 0x010fde0000041814 */
        /* <DEDUP_REMOVED lines=9> */
[----:B------:R-:W-:-:S03]  /*16310*/  NOP ;  /* 0x0000000000007918 */ /* 0x000fc60000000000 */
[----:B------:R-:W-:Y:S02]  /*16320*/  IMAD.MOV.U32 R13, RZ, RZ, R26 ;  /* 0x000000ffff0d7224 */ /* 0x000fe400078e001a */
[----:B------:R-:W-:Y:S02]  /*16330*/  IMAD.MOV.U32 R12, RZ, RZ, R27 ;  /* 0x000000ffff0c7224 */ /* 0x000fe400078e001b */
[----:B------:R-:W-:Y:S02]  /*16340*/  IMAD.MOV.U32 R10, RZ, RZ, R24 ;  /* 0x000000ffff0a7224 */ /* 0x000fe400078e0018 */
[----:B------:R-:W-:Y:S01]  /*16350*/  IMAD.MOV.U32 R11, RZ, RZ, R25 ;  /* 0x000000ffff0b7224 */ /* 0x000fe200078e0019 */
[----:B------:R-:W2:Y:S04]  /*16360*/  LDL.LU.64 R26, [R1+0xf90] ;  /* 0x000f9000011a7983 */ /* 0x000ea80000300a00 */
        /* <DEDUP_REMOVED lines=12> */
[----:B------:R0:W-:Y:S04]  /*16430*/  STL.64 [R1+0x38], R26 ;  /* 0x0000381a01007387 */ /* 0x0001e80000100a00 */
[----:B0-----:R-:W2:Y:S04]  /*16440*/  LDL.LU.64 R26, [R1+0xf60] ;  /* 0x000f6000011a7983 */ /* 0x001ea80000300a00 */
[----:B------:R-:W2:Y:S02]  /*16450*/  LDL.LU.64 R24, [R1+0xf58] ;  /* 0x000f580001187983 */ /* 0x000ea40000300a00 */
[----:B--2---:R-:W-:-:S15]  /*16460*/  HMMA.16816.F32.BF16 R24, R20, R14, R24 ;  /* 0x0000000e1418723c */ /* 0x004fde0000041818 */
[----:B------:R-:W-:-:S08]  /*16470*/  NOP ;  /* 0x0000000000007918 */ /* 0x000fd00000000000 */
[----:B------:R-:W-:Y:S04]  /*16480*/  STL.64 [R1+0xb0], R24 ;  /* 0x0000b01801007387 */ /* 0x000fe80000100a00 */
[----:B------:R0:W-:Y:S04]  /*16490*/  STL.64 [R1+0xb8], R26 ;  /* 0x0000b81a01007387 */ /* 0x0001e80000100a00 */
[----:B0-----:R-:W2:Y:S04]  /*164a0*/  LDL.LU.64 R26, [R1+0xf50] ;  /* 0x000f5000011a7983 */ /* 0x001ea80000300a00 */
[----:B------:R-:W2:Y:S01]  /*164b0*/  LDL.LU.64 R24, [R1+0xf48] ;  /* 0x000f480001187983 */ /* 0x000ea20000300a00 */
[----:B------:R-:W-:-:S02]  /*164c0*/  IMAD.MOV.U32 R6, RZ, RZ, R28 ;  /* 0x000000ffff067224 */ /* 0x000fc400078e001c */
[----:B------:R-:W-:Y:S01]  /*164d0*/  IMAD.MOV.U32 R7, RZ, RZ, R2 ;  /* 0x000000ffff077224 */ /* 0x000fe200078e0002 */
[----:B--2---:R-:W-:Y:S01]  /*164e0*/  HMMA.16816.F32.BF16 R24, R20, R18, R24 ;  /* 0x000000121418723c */ /* 0x004fe20000041818 */
[----:B------:R-:W2:Y:S04]  /*164f0*/  LDL.LU.64 R22, [R1+0xf40] ;  /* 0x000f400001167983 */ /* 0x000ea80000300a00 */
[----:B------:R-:W2:-:S15]  /*16500*/  LDL.LU.64 R20, [R1+0xf38] ;  /* 0x000f380001147983 */ /* 0x000e9e0000300a00 */
[----:B------:R-:W-:-:S03]  /*16510*/  NOP ;  /* 0x0000000000007918 */ /* 0x000fc60000000000 */
[----:B------:R-:W-:Y:S04]  /*16520*/  STL.64 [R1+0xa0], R24 ;  /* 0x0000a01801007387 */ /* 0x000fe80000100a00 */
[----:B------:R-:W-:Y:S01]  /*16530*/  STL.64 [R1+0xa8], R26 ;  /* 0x0000a81a01007387 */ /* 0x000fe20000100a00 */
[----:B--2---:R-:W-:-:S15]  /*16540*/  HMMA.16816.F32.BF16 R20, R4, R14, R20 ;  /* 0x0000000e0414723c */ /* 0x004fde0000041814 */
[----:B------:R-:W-:-:S09]  /*16550*/  NOP ;  /* 0x0000000000007918 */ /* 0x000fd20000000000 */
[----:B------:R-:W-:Y:S02]  /*16560*/  IMAD.MOV.U32 R0, RZ, RZ, R23 ;  /* 0x000000ffff007224 */ /* 0x000fe400078e0017 */
[----:B------:R-:W2:Y:S01]  /*16570*/  LDL R23, [R1+0x120] ;  /* 0x0001200001177983 */ /* 0x000ea20000100800 */
[----:B------:R-:W-:Y:S02]  /*16580*/  IMAD.MOV.U32 R2, RZ, RZ, R22 ;  /* 0x000000ffff027224 */ /* 0x000fe400078e0016 */
[----:B------:R-:W-:Y:S02]  /*16590*/  IMAD.MOV.U32 R3, RZ, RZ, R21 ;  /* 0x000000ffff037224 */ /* 0x000fe400078e0015 */
[----:B------:R-:W-:Y:S01]  /*165a0*/  IMAD.MOV.U32 R28, RZ, RZ, R20 ;  /* 0x000000ffff1c7224 */ /* 0x000fe200078e0014 */
[----:B------:R-:W-:Y:S04]  /*165b0*/  STL [R1+0xf14], R0 ;  /* 0x000f140001007387 */ /* 0x000fe80000100800 */
[----:B------:R-:W-:Y:S04]  /*165c0*/  STL [R1+0xf10], R2 ;  /* 0x000f100201007387 */ /* 0x000fe80000100800 */
[----:B------:R-:W-:Y:S04]  /*165d0*/  STL [R1+0xf0c], R3 ;  /* 0x000f0c0301007387 */ /* 0x000fe80000100800 */
[----:B------:R-:W-:Y:S04]  /*165e0*/  STL [R1+0xf08], R28 ;  /* 0x000f081c01007387 */ /* 0x000fe80000100800 */
[----:B--2---:R-:W0:Y:S04]  /*165f0*/  LDSM.16.MT88.4 R24, [R23+UR4+0x7000] ;  /* 0x007000041718783b */ /* 0x004e280008004200 */
[----:B------:R-:W1:Y:S04]  /*16600*/  LDSM.16.MT88.4 R20, [R23+UR4+0x7080] ;  /* 0x007080041714783b */ /* 0x000e680008004200 */
[----:B0-----:R-:W-:Y:S04]  /*16610*/  STL.64 [R1+0xe98], R26 ;  /* 0x000e981a01007387 */ /* 0x001fe80000100a00 */
[----:B------:R0:W-:Y:S04]  /*16620*/  STL.64 [R1+0xe90], R24 ;  /* 0x000e901801007387 */ /* 0x0001e80000100a00 */
[----:B0-----:R-:W2:Y:S04]  /*16630*/  LDL.LU R24, [R1+0x70] ;  /* 0x0000700001187983 */ /* 0x001ea80000300800 */
[----:B------:R-:W2:Y:S04]  /*16640*/  LDL.LU R25, [R1+0x74] ;  /* 0x0000740001197983 */ /* 0x000ea80000300800 */
[----:B------:R-:W3:Y:S04]  /*16650*/  LDL.LU R26, [R1+0x78] ;  /* 0x00007800011a7983 */ /* 0x000ee80000300800 */
[----:B------:R-:W3:Y:S04]  /*16660*/  LDL.LU R27, [R1+0x7c] ;  /* 0x00007c00011b7983 */ /* 0x000ee80000300800 */
[----:B---3--:R-:W-:Y:S04]  /*16670*/  STL.64 [R1+0xec8], R26 ;  /* 0x000ec81a01007387 */ /* 0x008fe80000100a00 */
[----:B--2---:R0:W-:Y:S04]  /*16680*/  STL.64 [R1+0xec0], R24 ;  /* 0x000ec01801007387 */ /* 0x0041e80000100a00 */
[----:B0-----:R-:W2:Y:S04]  /*16690*/  LDL.LU R24, [R1+0x40] ;  /* 0x0000400001187983 */ /* 0x001ea80000300800 */
[----:B------:R-:W2:Y:S04]  /*166a0*/  LDL.LU R25, [R1+0x44] ;  /* 0x0000440001197983 */ /* 0x000ea80000300800 */
[----:B------:R-:W2:Y:S04]  /*166b0*/  LDL.LU R26, [R1+0x48] ;  /* 0x00004800011a7983 */ /* 0x000ea80000300800 */
[----:B------:R-:W2:Y:S04]  /*166c0*/  LDL.LU R27, [R1+0x4c] ;  /* 0x00004c00011b7983 */ /* 0x000ea80000300800 */
[----:B-1----:R-:W-:Y:S04]  /*166d0*/  STL.64 [R1+0xe78], R22 ;  /* 0x000e781601007387 */ /* 0x002fe80000100a00 */
[----:B------:R0:W-:Y:S02]  /*166e0*/  STL.64 [R1+0xe70], R20 ;  /* 0x000e701401007387 */ /* 0x0001e40000100a00 */
[----:B0-----:R-:W-:-:S02]  /*166f0*/  IMAD.MOV.U32 R20, RZ, RZ, R10 ;  /* 0x000000ffff147224 */ /* 0x001fc400078e000a */
[----:B------:R-:W-:Y:S01]  /*16700*/  IMAD.MOV.U32 R21, RZ, RZ, R11 ;  /* 0x000000ffff157224 */ /* 0x000fe200078e000b */
[----:B------:R-:W3:Y:S04]  /*16710*/  LDL.LU R10, [R1+0xf34] ;  /* 0x000f3400010a7983 */ /* 0x000ee80000300800 */
[----:B------:R-:W3:Y:S01]  /*16720*/  LDL.LU R11, [R1+0xf30] ;  /* 0x000f3000010b7983 */ /* 0x000ee20000300800 */
[----:B------:R-:W-:Y:S02]  /*16730*/  IMAD.MOV.U32 R22, RZ, RZ, R13 ;  /* 0x000000ffff167224 */ /* 0x000fe400078e000d */
[----:B------:R-:W-:Y:S02]  /*16740*/  IMAD.MOV.U32 R23, RZ, RZ, R12 ;  /* 0x000000ffff177224 */ /* 0x000fe400078e000c */
[----:B------:R-:W0:Y:S04]  /*16750*/  LDSM.16.MT88.4 R12, [R17+UR4+0x7000] ;  /* 0x00700004110c783b */ /* 0x000e280008004200 */
[----:B0-----:R-:W-:Y:S04]  /*16760*/  STL.64 [R1+0xe48], R14 ;  /* 0x000e480e01007387 */ /* 0x001fe80000100a00 */
[----:B------:R0:W-:Y:S04]  /*16770*/  STL.64 [R1+0xe40], R12 ;  /* 0x000e400c01007387 */ /* 0x0001e80000100a00 */
[----:B0-----:R-:W2:Y:S04]  /*16780*/  LDL.LU R12, [R1+0xe0] ;  /* 0x0000e000010c7983 */ /* 0x001ea80000300800 */
[----:B------:R-:W2:Y:S01]  /*16790*/  LDL.LU R13, [R1+0xe4] ;  /* 0x0000e400010d7983 */ /* 0x000ea20000300800 */
[----:B------:R-:W-:Y:S01]  /*167a0*/  IMAD.MOV.U32 R14, RZ, RZ, R29 ;  /* 0x000000ffff0e7224 */ /* 0x000fe200078e001d */
[----:B---3--:R-:W-:Y:S02]  /*167b0*/  HMMA.16816.F32.BF16 R4, R4, R18, R8 ;  /* 0x000000120404723c */ /* 0x008fe40000041808 */
[----:B------:R-:W2:-:S15]  /*167c0*/  LDL.LU.64 R8, [R1+0xf28] ;  /* 0x000f280001087983 */ /* 0x000e9e0000300a00 */
[----:B------:R-:W-:-:S06]  /*167d0*/  NOP ;  /* 0x0000000000007918 */ /* 0x000fcc0000000000 */
[----:B------:R0:W-:Y:S01]  /*167e0*/  STL [R1+0x80], R4 ;  /* 0x0000800401007387 */ /* 0x0001e20000100800 */
[----:B------:R-:W-:Y:S02]  /*167f0*/  IMAD.MOV.U32 R11, RZ, RZ, R6 ;  /* 0x000000ffff0b7224 */ /* 0x000fe400078e0006 */
[----:B------:R-:W-:Y:S02]  /*16800*/  IMAD.MOV.U32 R29, RZ, RZ, R7 ;  /* 0x000000ffff1d7224 */ /* 0x000fe400078e0007 */
[----:B------:R-:W-:Y:S01]  /*16810*/  IMAD.MOV.U32 R10, RZ, RZ, R5 ;  /* 0x000000ffff0a7224 */ /* 0x000fe200078e0005 */
[----:B------:R-:W3:Y:S04]  /*16820*/  LDL.LU.64 R6, [R1+0xf20] ;  /* 0x000f200001067983 */ /* 0x000ee80000300a00 */
[----:B0-----:R-:W4:Y:S01]  /*16830*/  LDL.LU.64 R4, [R1+0xf18] ;  /* 0x000f180001047983 */ /* 0x001f220000300a00 */
[----:B------:R-:W-:-:S03]  /*16840*/  IMAD.MOV.U32 R15, RZ, RZ, R16 ;  /* 0x000000ffff0f7224 */ /* 0x000fc600078e0010 */
[----:B------:R-:W0:Y:S04]  /*16850*/  LDSM.16.MT88.4 R16, [R17+UR4+0x7080] ;  /* 0x007080041110783b */ /* 0x000e280008004200 */
[----:B0-----:R-:W-:Y:S04]  /*16860*/  STL.64 [R1+0xe30], R18 ;  /* 0x000e301201007387 */ /* 0x001fe80000100a00 */
[----:B------:R-:W-:Y:S01]  /*16870*/  STL.64 [R1+0xe28], R16 ;  /* 0x000e281001007387 */ /* 0x000fe20000100a00 */
[----:B--2---:R-:W-:-:S15]  /*16880*/  HMMA.16816.F32.BF16 R12, R24, R8, R12 ;  /* 0x00000008180c723c */ /* 0x004fde000004180c */
[----:B------:R-:W-:-:S09]  /*16890*/  NOP ;  /* 0x0000000000007918 */ /* 0x000fd20000000000 */
[----:B------:R-:W-:Y:S01]  /*168a0*/  IMAD.MOV.U32 R0, RZ, RZ, R12 ;  /* 0x000000ffff007224 */ /* 0x000fe200078e000c */
[----:B---3--:R-:W-:Y:S01]  /*168b0*/  STL.64 [R1+0xef8], R6 ;  /* 0x000ef80601007387 */ /* 0x008fe20000100a00 */
[----:B------:R-:W-:Y:S02]  /*168c0*/  IMAD.MOV.U32 R2, RZ, RZ, R13 ;  /* 0x000000ffff027224 */ /* 0x000fe400078e000d */
[----:B------:R-:W-:Y:S02]  /*168d0*/  IMAD.MOV.U32 R3, RZ, RZ, R14 ;  /* 0x000000ffff037224 */ /* 0x000fe400078e000e */
[----:B------:R-:W-:Y:S01]  /*168e0*/  IMAD.MOV.U32 R28, RZ, RZ, R15 ;  /* 0x000000ffff1c7224 */ /* 0x000fe200078e000f */
[----:B----4-:R0:W-:Y:S04]  /*168f0*/  STL.64 [R1+0xef0], R4 ;  /* 0x000ef00401007387 */ /* 0x0101e80000100a00 */
[----:B------:R-:W2:Y:S04]  /*16900*/  LDL.LU R12, [R1+0x20] ;  /* 0x00002000010c7983 */ /* 0x000ea80000300800 */
[----:B------:R-:W2:Y:S04]  /*16910*/  LDL.LU R13, [R1+0x24] ;  /* 0x00002400010d7983 */ /* 0x000ea80000300800 */
[----:B------:R-:W2:Y:S01]  /*16920*/  LDL.LU R14, [R1+0x28] ;  /* 0x00002800010e7983 */ /* 0x000ea20000300800 */
[----:B------:R-:W-:Y:S03]  /*16930*/  HMMA.16816.F32.BF16 R20, R24, R4, R20 ;  /* 0x000000041814723c */ /* 0x000fe60000041814 */
[----:B------:R-:W2:Y:S04]  /*16940*/  LDL.LU R15, [R1+0x2c] ;  /* 0x00002c00010f7983 */ /* 0x000ea80000300800 */
[----:B------:R-:W3:Y:S04]  /*16950*/  LDL.LU R24, [R1+0xa0] ;  /* 0x0000a00001187983 */ /* 0x000ee80000300800 */
[----:B------:R-:W3:Y:S04]  /*16960*/  LDL.LU R25, [R1+0xa4] ;  /* 0x0000a40001197983 */ /* 0x000ee80000300800 */
[----:B------:R-:W4:Y:S04]  /*16970*/  LDL.LU R26, [R1+0xa8] ;  /* 0x0000a800011a7983 */ /* 0x000f280000300800 */
[----:B------:R-:W4:Y:S04]  /*16980*/  LDL.LU R27, [R1+0xac] ;  /* 0x0000ac00011b7983 */ /* 0x000f280000300800 */
[----:B0-----:R-:W2:Y:S04]  /*16990*/  LDL.LU R4, [R1+0x50] ;  /* 0x0000500001047983 */ /* 0x001ea80000300800 */
[----:B------:R-:W2:Y:S04]  /*169a0*/  LDL.LU R5, [R1+0x54] ;  /* 0x0000540001057983 */ /* 0x000ea80000300800 */
[----:B------:R-:W2:Y:S04]  /*169b0*/  LDL.LU R6, [R1+0x58] ;  /* 0x0000580001067983 */ /* 0x000ea80000300800 */
[----:B------:R-:W2:Y:S04]  /*169c0*/  LDL.LU R7, [R1+0x5c] ;  /* 0x00005c0001077983 */ /* 0x000ea80000300800 */
[----:B------:R-:W3:Y:S04]  /*169d0*/  LDL.LU R16, [R1+0xb0] ;  /* 0x0000b00001107983 */ /* 0x000ee80000300800 */
[----:B------:R-:W3:Y:S04]  /*169e0*/  LDL.LU R17, [R1+0xb4] ;  /* 0x0000b40001117983 */ /* 0x000ee80000300800 */
[----:B------:R-:W4:Y:S04]  /*169f0*/  LDL.LU R18, [R1+0xb8] ;  /* 0x0000b80001127983 */ /* 0x000f280000300800 */
[----:B------:R-:W4:Y:S04]  /*16a00*/  LDL.LU R19, [R1+0xbc] ;  /* 0x0000bc0001137983 */ /* 0x000f280000300800 */
[----:B----4-:R-:W-:Y:S04]  /*16a10*/  STL.64 [R1+0xee8], R18 ;  /* 0x000ee81201007387 */ /* 0x010fe80000100a00 */
[----:B---3--:R0:W-:Y:S04]  /*16a20*/  STL.64 [R1+0xee0], R16 ;  /* 0x000ee01001007387 */ /* 0x0081e80000100a00 */
[----:B0-----:R-:W3:Y:S04]  /*16a30*/  LDL.LU R16, [R1+0x30] ;  /* 0x0000300001107983 */ /* 0x001ee80000300800 */
[----:B------:R-:W3:Y:S04]  /*16a40*/  LDL.LU R17, [R1+0x34] ;  /* 0x0000340001117983 */ /* 0x000ee80000300800 */
[----:B------:R-:W3:Y:S04]  /*16a50*/  LDL.LU R18, [R1+0x38] ;  /* 0x0000380001127983 */ /* 0x000ee80000300800 */
[----:B------:R-:W3:Y:S04]  /*16a60*/  LDL.LU R19, [R1+0x3c] ;  /* 0x00003c0001137983 */ /* 0x000ee80000300800 */
[----:B------:R-:W-:Y:S04]  /*16a70*/  STL.64 [R1+0xed8], R26 ;  /* 0x000ed81a01007387 */ /* 0x000fe80000100a00 */
[----:B------:R0:W-:Y:S04]  /*16a80*/  STL.64 [R1+0xed0], R24 ;  /* 0x000ed01801007387 */ /* 0x0001e80000100a00 */
[----:B0-----:R-:W4:Y:S04]  /*16a90*/  LDL.LU.64 R24, [R1] ;  /* 0x0000000001187983 */ /* 0x001f280000300a00 */
[----:B------:R-:W4:Y:S04]  /*16aa0*/  LDL.LU.64 R26, [R1+0x8] ;  /* 0x00000800011a7983 */ /* 0x000f280000300a00 */
[----:B------:R0:W-:Y:S04]  /*16ab0*/  STL.64 [R1+0xe88], R22 ;  /* 0x000e881601007387 */ /* 0x0001e80000100a00 */
[----:B------:R1:W-:Y:S01]  /*16ac0*/  STL.64 [R1+0xe80], R20 ;  /* 0x000e801401007387 */ /* 0x0003e20000100a00 */
[----:B0-----:R-:W-:-:S02]  /*16ad0*/  IMAD.MOV.U32 R22, RZ, RZ, R3 ;  /* 0x000000ffff167224 */ /* 0x001fc400078e0003 */
[----:B-1----:R-:W-:Y:S02]  /*16ae0*/  IMAD.MOV.U32 R20, RZ, RZ, R0 ;  /* 0x000000ffff147224 */ /* 0x002fe400078e0000 */
[----:B------:R-:W-:Y:S01]  /*16af0*/  IMAD.MOV.U32 R23, RZ, RZ, R28 ;  /* 0x000000ffff177224 */ /* 0x000fe200078e001c */
[----:B------:R-:W3:Y:S01]  /*16b00*/  LDL.LU R0, [R1+0xf14] ;  /* 0x000f140001007983 */ /* 0x000ee20000300800 */
[----:B------:R-:W-:-:S03]  /*16b10*/  IMAD.MOV.U32 R21, RZ, RZ, R2 ;  /* 0x000000ffff157224 */ /* 0x000fc600078e0002 */
[----:B------:R-:W4:Y:S04]  /*16b20*/  LDL.LU R2, [R1+0xf10] ;  /* 0x000f100001027983 */ /* 0x000f280000300800 */
[----:B------:R-:W4:Y:S04]  /*16b30*/  LDL.LU R3, [R1+0xf0c] ;  /* 0x000f0c0001037983 */ /* 0x000f280000300800 */
[----:B------:R-:W4:Y:S04]  /*16b40*/  LDL.LU R28, [R1+0xf08] ;  /* 0x000f0800011c7983 */ /* 0x000f280000300800 */
[----:B------:R-:W-:Y:S04]  /*16b50*/  STL.64 [R1+0xea8], R22 ;  /* 0x000ea81601007387 */ /* 0x000fe80000100a00 */
[----:B------:R0:W-:Y:S04]  /*16b60*/  STL.64 [R1+0xea0], R20 ;  /* 0x000ea01401007387 */ /* 0x0001e80000100a00 */
[----:B0-----:R-:W4:Y:S01]  /*16b70*/  LDL.LU R20, [R1+0x80] ;  /* 0x0000800001147983 */ /* 0x001f220000300800 */
[----:B--2---:R-:W-:Y:S01]  /*16b80*/  HMMA.16816.F32.BF16 R4, R12, R8, R4 ;  /* 0x000000080c04723c */ /* 0x004fe20000041804 */
[----:B------:R-:W-:-:S02]  /*16b90*/  IMAD.MOV.U32 R22, RZ, RZ, R11 ;  /* 0x000000ffff167224 */ /* 0x000fc400078e000b */
[----:B------:R-:W-:Y:S02]  /*16ba0*/  IMAD.MOV.U32 R23, RZ, RZ, R29 ;  /* 0x000000ffff177224 */ /* 0x000fe400078e001d */
[----:B------:R-:W-:Y:S02]  /*16bb0*/  IMAD.MOV.U32 R21, RZ, RZ, R10 ;  /* 0x000000ffff157224 */ /* 0x000fe400078e000a */
[----:B------:R-:W2:Y:S04]  /*16bc0*/  LDL.LU R10, [R1+0xf04] ;  /* 0x000f0400010a7983 */ /* 0x000ea80000300800 */
[----:B------:R-:W2:Y:S04]  /*16bd0*/  LDL.LU R11, [R1+0xf00] ;  /* 0x000f0000010b7983 */ /* 0x000ea80000300800 */
[----:B------:R3:W-:Y:S02]  /*16be0*/  STL.64 [R1+0xeb8], R22 ;  /* 0x000eb81601007387 */ /* 0x0007e40000100a00 */
[----:B---3--:R-:W-:-:S07]  /*16bf0*/  IMAD.MOV.U32 R23, RZ, RZ, R0 ;  /* 0x000000ffff177224 */ /* 0x008fce00078e0000 */
[----:B------:R-:W-:Y:S02]  /*16c00*/  IMAD.MOV.U32 R0, RZ, RZ, R7 ;  /* 0x000000ffff007224 */ /* 0x000fe400078e0007 */
[----:B----4-:R-:W-:Y:S02]  /*16c10*/  IMAD.MOV.U32 R22, RZ, RZ, R2 ;  /* 0x000000ffff167224 */ /* 0x010fe400078e0002 */
[----:B------:R-:W-:Y:S01]  /*16c20*/  IMAD.MOV.U32 R2, RZ, RZ, R6 ;  /* 0x000000ffff027224 */ /* 0x000fe200078e0006 */
[----:B------:R0:W-:Y:S04]  /*16c30*/  STL.64 [R1+0xeb0], R20 ;  /* 0x000eb01401007387 */ /* 0x0001e80000100a00 */
[----:B------:R-:W3:Y:S01]  /*16c40*/  LDL.LU.64 R6, [R1+0xef8] ;  /* 0x000ef80001067983 */ /* 0x000ee20000300a00 */
[----:B0-----:R-:W-:-:S02]  /*16c50*/  IMAD.MOV.U32 R20, RZ, RZ, R28 ;  /* 0x000000ffff147224 */ /* 0x001fc400078e001c */
[----:B------:R-:W-:Y:S02]  /*16c60*/  IMAD.MOV.U32 R21, RZ, RZ, R3 ;  /* 0x000000ffff157224 */ /* 0x000fe400078e0003 */
[----:B------:R-:W-:Y:S02]  /*16c70*/  IMAD.MOV.U32 R28, RZ, RZ, R4 ;  /* 0x000000ffff1c7224 */ /* 0x000fe400078e0004 */
[----:B------:R-:W-:Y:S02]  /*16c80*/  IMAD.MOV.U32 R3, RZ, RZ, R5 ;  /* 0x000000ffff037224 */ /* 0x000fe400078e0005 */
[----:B------:R-:W4:Y:S02]  /*16c90*/  LDL.LU.64 R4, [R1+0xef0] ;  /* 0x000ef00001047983 */ /* 0x000f240000300a00 */
[----:B----4-:R-:W-:Y:S02]  /*16ca0*/  HMMA.16816.F32.BF16 R12, R12, R4, R16 ;  /* 0x000000040c0c723c */ /* 0x010fe40000041810 */
[----:B------:R-:W4:Y:S04]  /*16cb0*/  LDL.LU.64 R18, [R1+0xee8] ;  /* 0x000ee80001127983 */ /* 0x000f280000300a00 */
[----:B------:R-:W4:-:S15]  /*16cc0*/  LDL.LU.64 R16, [R1+0xee0] ;  /* 0x000ee00001107983 */ /* 0x000f1e0000300a00 */
[----:B------:R-:W-:-:S02]  /*16cd0*/  NOP ;  /* 0x0000000000007918 */ /* 0x000fc40000000000 */
[----:B------:R0:W-:Y:S04]  /*16ce0*/  STL.64 [R1+0xe58], R14 ;  /* 0x000e580e01007387 */ /* 0x0001e80000100a00 */
[----:B------:R1:W-:Y:S01]  /*16cf0*/  STL.64 [R1+0xe50], R12 ;  /* 0x000e500c01007387 */ /* 0x0003e20000100a00 */
[----:B0-----:R-:W-:Y:S02]  /*16d00*/  IMAD.MOV.U32 R14, RZ, RZ, R2 ;  /* 0x000000ffff0e7224 */ /* 0x001fe400078e0002 */
[----:B------:R-:W-:Y:S02]  /*16d10*/  IMAD.MOV.U32 R15, RZ, RZ, R0 ;  /* 0x000000ffff0f7224 */ /* 0x000fe400078e0000 */
[----:B-1----:R-:W-:Y:S02]  /*16d20*/  IMAD.MOV.U32 R12, RZ, RZ, R28 ;  /* 0x000000ffff0c7224 */ /* 0x002fe400078e001c */
[----:B------:R-:W-:-:S02]  /*16d30*/  IMAD.MOV.U32 R13, RZ, RZ, R3 ;  /* 0x000000ffff0d7224 */ /* 0x000fc400078e0003 */
[----:B------:R-:W-:Y:S02]  /*16d40*/  IMAD.MOV.U32 R2, RZ, RZ, R26 ;  /* 0x000000ffff027224 */ /* 0x000fe400078e001a */
[----:B------:R-:W-:Y:S02]  /*16d50*/  IMAD.MOV.U32 R0, RZ, RZ, R27 ;  /* 0x000000ffff007224 */ /* 0x000fe400078e001b */
[----:B------:R-:W-:Y:S02]  /*16d60*/  IMAD.MOV.U32 R28, RZ, RZ, R24 ;  /* 0x000000ffff1c7224 */ /* 0x000fe400078e0018 */
[----:B------:R-:W-:Y:S01]  /*16d70*/  IMAD.MOV.U32 R3, RZ, RZ, R25 ;  /* 0x000000ffff037224 */ /* 0x000fe200078e0019 */
[----:B----4-:R-:W-:Y:S01]  /*16d80*/  HMMA.16816.F32.BF16 R16, R24, R8, R16 ;  /* 0x000000081810723c */ /* 0x010fe20000041810 */
[----:B------:R-:W4:Y:S04]  /*16d90*/  LDL.LU.64 R26, [R1+0xed8] ;  /* 0x000ed800011a7983 */ /* 0x000f280000300a00 */
[----:B------:R-:W4:-:S15]  /*16da0*/  LDL.LU.64 R24, [R1+0xed0] ;  /* 0x000ed00001187983 */ /* 0x000f1e0000300a00 */
[----:B------:R-:W-:-:S03]  /*16db0*/  NOP ;  /* 0x0000000000007918 */ /* 0x000fc60000000000 */
[----:B------:R0:W-:Y:S04]  /*16dc0*/  STL [R1+0xe6c], R16 ;  /* 0x000e6c1001007387 */ /* 0x0001e80000100800 */
[----:B------:R1:W-:Y:S04]  /*16dd0*/  STL [R1+0xe68], R17 ;  /* 0x000e681101007387 */ /* 0x0003e80000100800 */
[----:B------:R2:W-:Y:S04]  /*16de0*/  STL [R1+0xe64], R18 ;  /* 0x000e641201007387 */ /* 0x0005e80000100800 */
[----:B------:R3:W-:Y:S01]  /*16df0*/  STL [R1+0xe60], R19 ;  /* 0x000e601301007387 */ /* 0x0007e20000100800 */
[----:B0-----:R-:W-:-:S02]  /*16e00*/  IMAD.MOV.U32 R16, RZ, RZ, R28 ;  /* 0x000000ffff107224 */ /* 0x001fc400078e001c */
[----:B-1----:R-:W-:Y:S02]  /*16e10*/  IMAD.MOV.U32 R17, RZ, RZ, R3 ;  /* 0x000000ffff117224 */ /* 0x002fe400078e0003 */
[----:B--2---:R-:W-:Y:S02]  /*16e20*/  IMAD.MOV.U32 R18, RZ, RZ, R2 ;  /* 0x000000ffff127224 */ /* 0x004fe400078e0002 */
[----:B---3--:R-:W-:-:S07]  /*16e30*/  IMAD.MOV.U32 R19, RZ, RZ, R0 ;  /* 0x000000ffff137224 */ /* 0x008fce00078e0000 */
[----:B----4-:R-:W-:Y:S01]  /*16e40*/  HMMA.16816.F32.BF16 R16, R16, R4, R24 ;  /* 0x000000041010723c */ /* 0x010fe20000041818 */
[----:B------:R-:W2:Y:S04]  /*16e50*/  LDL.LU.64 R26, [R1+0xec8] ;  /* 0x000ec800011a7983 */ /* 0x000ea80000300a00 */
[----:B------:R-:W2:-:S15]  /*16e60*/  LDL.LU.64 R24, [R1+0xec0] ;  /* 0x000ec00001187983 */ /* 0x000e9e0000300a00 */
[----:B------:R-:W-:-:S03]  /*16e70*/  NOP ;  /* 0x0000000000007918 */ /* 0x000fc60000000000 */
[----:B------:R-:W-:Y:S04]  /*16e80*/  STL.64 [R1+0x20], R16 ;  /* 0x0000201001007387 */ /* 0x000fe80000100a00 */
[----:B------:R0:W-:Y:S01]  /*16e90*/  STL [R1+0x28], R18 ;  /* 0x0000281201007387 */ /* 0x0001e20000100800 */
[----:B------:R-:W-:Y:S01]  /*16ea0*/  IMAD.MOV.U32 R0, RZ, RZ, R19 ;  /* 0x000000ffff007224 */ /* 0x000fe200078e0013 */
[----:B--2---:R-:W-:-:S15]  /*16eb0*/  HMMA.16816.F32.BF16 R20, R24, R8, R20 ;  /* 0x000000081814723c */ /* 0x004fde0000041814 */
[----:B------:R-:W-:-:S09]  /*16ec0*/  NOP ;  /* 0x0000000000007918 */ /* 0x000fd20000000000 */
[----:B0-----:R-:W-:Y:S02]  /*16ed0*/  IMAD.MOV.U32 R18, RZ, RZ, R22 ;  /* 0x000000ffff127224 */ /* 0x001fe400078e0016 */
[----:B------:R-:W-:Y:S02]  /*16ee0*/  IMAD.MOV.U32 R19, RZ, RZ, R23 ;  /* 0x000000ffff137224 */ /* 0x000fe400078e0017 */
[----:B------:R-:W-:Y:S02]  /*16ef0*/  IMAD.MOV.U32 R16, RZ, RZ, R20 ;  /* 0x000000ffff107224 */ /* 0x000fe400078e0014 */
[----:B------:R-:W-:Y:S01]  /*16f00*/  IMAD.MOV.U32 R17, RZ, RZ, R21 ;  /* 0x000000ffff117224 */ /* 0x000fe200078e0015 */
[----:B------:R-:W2:Y:S04]  /*16f10*/  LDL.LU.64 R22, [R1+0xeb8] ;  /* 0x000eb80001167983 */ /* 0x000ea80000300a00 */
[----:B------:R-:W2:Y:S02]  /*16f20*/  LDL.LU.64 R20, [R1+0xeb0] ;  /* 0x000eb00001147983 */ /* 0x000ea40000300a00 */
[----:B--2---:R-:W-:Y:S02]  /*16f30*/  HMMA.16816.F32.BF16 R24, R24, R4, R20 ;  /* 0x000000041818723c */ /* 0x004fe40000041814 */
        /* <DEDUP_REMOVED lines=19> */
[----:B------:R0:W-:Y:S01]  /*17070*/  STL.64 [R1+0x170], R24 ;  /* 0x0001701801007387 */ /* 0x0001e20000100a00 */
[----:B------:R-:W-:-:S03]  /*17080*/  IMAD.MOV.U32 R8, RZ, RZ, R24 ;  /* 0x000000ffff087224 */ /* 0x000fc600078e0018 */
[----:B------:R1:W-:Y:S01]  /*17090*/  STL.64 [R1+0x178], R26 ;  /* 0x0001781a01007387 */ /* 0x0003e20000100a00 */
[----:B------:R-:W-:Y:S02]  /*170a0*/  IMAD.MOV.U32 R9, RZ, RZ, R26 ;  /* 0x000000ffff097224 */ /* 0x000fe400078e001a */
[----:B0-----:R-:W-:Y:S02]  /*170b0*/  IMAD.MOV.U32 R24, RZ, RZ, R16 ;  /* 0x000000ffff187224 */ /* 0x001fe400078e0010 */
[----:B------:R-:W-:Y:S01]  /*170c0*/  IMAD.MOV.U32 R25, RZ, RZ, R17 ;  /* 0x000000ffff197224 */ /* 0x000fe200078e0011 */
[----:B------:R-:W3:Y:S04]  /*170d0*/  LDL.LU R16, [R1+0xe6c] ;  /* 0x000e6c0001107983 */ /* 0x000ee80000300800 */
[----:B------:R-:W3:Y:S01]  /*170e0*/  LDL.LU R17, [R1+0xe68] ;  /* 0x000e680001117983 */ /* 0x000ee20000300800 */
[----:B-1----:R-:W-:-:S02]  /*170f0*/  IMAD.MOV.U32 R26, RZ, RZ, R18 ;  /* 0x000000ffff1a7224 */ /* 0x002fc400078e0012 */
[----:B------:R-:W-:Y:S01]  /*17100*/  IMAD.MOV.U32 R27, RZ, RZ, R19 ;  /* 0x000000ffff1b7224 */ /* 0x000fe200078e0013 */
[----:B------:R-:W3:Y:S04]  /*17110*/  LDL.LU R18, [R1+0xe64] ;  /* 0x000e640001127983 */ /* 0x000ee80000300800 */
[----:B------:R-:W3:Y:S04]  /*17120*/  LDL.LU R19, [R1+0xe60] ;  /* 0x000e600001137983 */ /* 0x000ee80000300800 */
[----:B------:R-:W-:Y:S04]  /*17130*/  STL [R1+0xd58], R8 ;  /* 0x000d580801007387 */ /* 0x000fe80000100800 */
[----:B------:R-:W-:Y:S01]  /*17140*/  STL [R1+0xd54], R9 ;  /* 0x000d540901007387 */ /* 0x000fe20000100800 */
[----:B--2---:R-:W-:-:S15]  /*17150*/  HMMA.16816.F32.BF16 R12, R20, R10, R12 ;  /* 0x0000000a140c723c */ /* 0x004fde000004180c */
[----:B------:R-:W-:-:S08]  /*17160*/  NOP ;  /* 0x0000000000007918 */ /* 0x000fd00000000000 */
[----:B------:R-:W-:Y:S04]  /*17170*/  STL.64 [R1+0x160], R12 ;  /* 0x0001600c01007387 */ /* 0x000fe80000100a00 */
[----:B------:R0:W-:Y:S04]  /*17180*/  STL.64 [R1+0x168], R14 ;  /* 0x0001680e01007387 */ /* 0x0001e80000100a00 */
[----:B0-----:R-:W2:Y:S04]  /*17190*/  LDL.LU.64 R14, [R1+0xe58] ;  /* 0x000e5800010e7983 */ /* 0x001ea80000300a00 */
[----:B------:R-:W2:Y:S02]  /*171a0*/  LDL.LU.64 R12, [R1+0xe50] ;  /* 0x000e5000010c7983 */ /* 0x000ea40000300a00 */
[----:B--2---:R-:W-:Y:S02]  /*171b0*/  HMMA.16816.F32.BF16 R20, R20, R6, R12 ;  /* 0x000000061414723c */ /* 0x004fe4000004180c */
[----:B------:R-:W3:Y:S04]  /*171c0*/  LDL.LU.64 R14, [R1+0xe48] ;  /* 0x000e4800010e7983 */ /* 0x000ee80000300a00 */
[----:B------:R-:W3:-:S15]  /*171d0*/  LDL.LU.64 R12, [R1+0xe40] ;  /* 0x000e4000010c7983 */ /* 0x000ede0000300a00 */
[----:B------:R-:W-:-:S02]  /*171e0*/  NOP ;  /* 0x0000000000007918 */ /* 0x000fc40000000000 */
[----:B------:R0:W-:Y:S04]  /*171f0*/  STL.64 [R1+0x50], R20 ;  /* 0x0000501401007387 */ /* 0x0001e80000100a00 */
[----:B------:R1:W-:Y:S04]  /*17200*/  STL.64 [R1+0x58], R22 ;  /* 0x0000581601007387 */ /* 0x0003e80000100a00 */
[----:B0-----:R-:W2:Y:S04]  /*17210*/  LDL.LU R20, [R1+0x20] ;  /* 0x0000200001147983 */ /* 0x001ea80000300800 */
[----:B------:R-:W2:Y:S04]  /*17220*/  LDL.LU R21, [R1+0x24] ;  /* 0x0000240001157983 */ /* 0x000ea80000300800 */
[----:B-1----:R-:W2:Y:S01]  /*17230*/  LDL.LU R22, [R1+0x28] ;  /* 0x0000280001167983 */ /* 0x002ea20000300800 */
[----:B------:R-:W-:-:S03]  /*17240*/  IMAD.MOV.U32 R23, RZ, RZ, R0 ;  /* 0x000000ffff177224 */ /* 0x000fc600078e0000 */
[----:B------:R-:W4:Y:S01]  /*17250*/  LDL.LU R0, [R1+0xe38] ;  /* 0x000e380001007983 */ /* 0x000f220000300800 */
[----:B---3--:R-:W-:-:S15]  /*17260*/  HMMA.16816.F32.BF16 R16, R12, R10, R16 ;  /* 0x0000000a0c10723c */ /* 0x008fde0000041810 */
[----:B------:R-:W-:-:S08]  /*17270*/  NOP ;  /* 0x0000000000007918 */ /* 0x000fd00000000000 */
[----:B------:R-:W-:Y:S04]  /*17280*/  STL.64 [R1+0x140], R16 ;  /* 0x0001401001007387 */ /* 0x000fe80000100a00 */
[----:B------:R0:W-:Y:S04]  /*17290*/  STL.64 [R1+0x148], R18 ;  /* 0x0001481201007387 */ /* 0x0001e80000100a00 */
[----:B0-----:R-:W3:Y:S04]  /*172a0*/  LDL.LU.64 R18, [R1+0xe30] ;  /* 0x000e300001127983 */ /* 0x001ee80000300a00 */
[----:B------:R-:W3:Y:S01]  /*172b0*/  LDL.LU.64 R16, [R1+0xe28] ;  /* 0x000e280001107983 */ /* 0x000ee20000300a00 */
[----:B--2---:R-:W-:Y:S03]  /*172c0*/  HMMA.16816.F32.BF16 R20, R12, R6, R20 ;  /* 0x000000060c14723c */ /* 0x004fe60000041814 */
[----:B------:R-:W2:-:S15]  /*172d0*/  LDL.LU.64 R4, [R1+0x118] ;  /* 0x0001180001047983 */ /* 0x000e9e0000300a00 */
[----:B------:R-:W-:-:S06]  /*172e0*/  NOP ;  /* 0x0000000000007918 */ /* 0x000fcc0000000000 */
[----:B------:R-:W-:Y:S01]  /*172f0*/  IMAD.MOV.U32 R12, RZ, RZ, R23 ;  /* 0x000000ffff0c7224 */ /* 0x000fe200078e0017 */
[----:B------:R-:W-:Y:S04]  /*17300*/  STL.64 [R1+0x40], R20 ;  /* 0x0000401401007387 */ /* 0x000fe80000100a00 */
[----:B------:R-:W-:Y:S04]  /*17310*/  STL.64 [R1+0x48], R22 ;  /* 0x0000481601007387 */ /* 0x000fe80000100a00 */
[----:B------:R0:W-:Y:S01]  /*17320*/  STL [R1+0xd5c], R12 ;  /* 0x000d5c0c01007387 */ /* 0x0001e20000100800 */
[----:B---3--:R-:W-:Y:S03]  /*17330*/  HMMA.16816.F32.BF16 R24, R16, R10, R24 ;  /* 0x0000000a1018723c */ /* 0x008fe60000041818 */
[----:B------:R-:W3:Y:S04]  /*17340*/  LDL.LU R10, [R1+0xb6c] ;  /* 0x000b6c00010a7983 */ /* 0x000ee80000300800 */
[----:B------:R-:W3:Y:S04]  /*17350*/  LDL.LU R11, [R1+0xb64] ;  /* 0x000b6400010b7983 */ /* 0x000ee80000300800 */
[----:B0-----:R-:W4:Y:S04]  /*17360*/  LDL.LU R12, [R1+0xb5c] ;  /* 0x000b5c00010c7983 */ /* 0x001f280000300800 */
[----:B------:R-:W4:Y:S04]  /*17370*/  LDL.LU R13, [R1+0xb54] ;  /* 0x000b5400010d7983 */ /* 0x000f280000300800 */
[----:B------:R-:W2:Y:S04]  /*17380*/  LDL.LU R14, [R1+0xb78] ;  /* 0x000b7800010e7983 */ /* 0x000ea80000300800 */
[----:B------:R-:W2:Y:S04]  /*17390*/  LDL.LU R15, [R1+0xb4c] ;  /* 0x000b4c00010f7983 */ /* 0x000ea80000300800 */
[----:B--2---:R-:W-:Y:S04]  /*173a0*/  STL.64 [R1+0xe20], R14 ;  /* 0x000e200e01007387 */ /* 0x004fe80000100a00 */
[----:B----4-:R0:W-:Y:S04]  /*173b0*/  STL.64 [R1+0xe18], R12 ;  /* 0x000e180c01007387 */ /* 0x0101e80000100a00 */
[----:B------:R-:W2:Y:S04]  /*173c0*/  LDL.LU R20, [R1+0xb70] ;  /* 0x000b700001147983 */ /* 0x000ea80000300800 */
[----:B------:R-:W4:Y:S04]  /*173d0*/  LDL.LU R21, [R1+0xb44] ;  /* 0x000b440001157983 */ /* 0x000f280000300800 */
[----:B------:R-:W4:Y:S04]  /*173e0*/  LDL.LU R22, [R1+0xb68] ;  /* 0x000b680001167983 */ /* 0x000f280000300800 */
[----:B------:R-:W4:Y:S04]  /*173f0*/  LDL.LU R23, [R1+0xb3c] ;  /* 0x000b3c0001177983 */ /* 0x000f280000300800 */
[----:B------:R-:W4:Y:S04]  /*17400*/  LDL.LU R9, [R1+0xb60] ;  /* 0x000b600001097983 */ /* 0x000f280000300800 */
[----:B------:R-:W4:Y:S01]  /*17410*/  LDL.LU R8, [R1+0xb34] ;  /* 0x000b340001087983 */ /* 0x000f220000300800 */
[----:B0-----:R-:W-:-:S02]  /*17420*/  IMAD.MOV.U32 R12, RZ, RZ, R29 ;  /* 0x000000ffff0c7224 */ /* 0x001fc400078e001d */
[----:B------:R-:W0:Y:S01]  /*17430*/  LDC R29, c[0x0][0x238] ;  /* 0x00008e00ff1d7b82 */ /* 0x000e220000000800 */
[----:B------:R-:W-:Y:S02]  /*17440*/  IMAD.MOV.U32 R13, RZ, RZ, R28 ;  /* 0x000000ffff0d7224 */ /* 0x000fe400078e001c */
[----:B------:R-:W4:Y:S04]  /*17450*/  LDL.LU R28, [R1+0xb58] ;  /* 0x000b5800011c7983 */ /* 0x000f280000300800 */
[----:B------:R1:W-:Y:S01]  /*17460*/  STL [R1+0xd6c], R24 ;  /* 0x000d6c1801007387 */ /* 0x0003e20000100800 */
[----:B------:R-:W-:Y:S02]  /*17470*/  IMAD.MOV.U32 R15, RZ, RZ, R2 ;  /* 0x000000ffff0f7224 */ /* 0x000fe400078e0002 */
[----:B------:R-:W-:Y:S01]  /*17480*/  IMAD.MOV.U32 R14, RZ, RZ, R3 ;  /* 0x000000ffff0e7224 */ /* 0x000fe200078e0003 */
[----:B-1----:R-:W3:Y:S04]  /*17490*/  LDL.LU R24, [R1+0xb74] ;  /* 0x000b740001187983 */ /* 0x002ee80000300800 */
[----:B------:R1:W-:Y:S01]  /*174a0*/  STL [R1+0xd68], R25 ;  /* 0x000d681901007387 */ /* 0x0003e20000100800 */
[----:B0-----:R-:W-:-:S03]  /*174b0*/  IMAD.SHL.U32 R29, R29, 0x80, RZ ;  /* 0x000000801d1d7824 */ /* 0x001fc600078e00ff */
[----:B-1----:R-:W2:Y:S01]  /*174c0*/  LDL.LU R25, [R1+0xb7c] ;  /* 0x000b7c0001197983 */ /* 0x002ea20000300800 */
[----:B------:R-:W-:-:S03]  /*174d0*/  IMAD.SHL.U32 R29, R29, 0x2, RZ ;  /* 0x000000021d1d7824 */ /* 0x000fc600078e00ff */
[----:B------:R0:W-:Y:S02]  /*174e0*/  STL [R1+0xd64], R26 ;  /* 0x000d641a01007387 */ /* 0x0001e40000100800 */
[-C--:B------:R-:W-:Y:S02]  /*174f0*/  IADD3 R2, P0, R4, R29.reuse, RZ ;  /* 0x0000001d04027210 */ /* 0x080fe40007f1e0ff */
[----:B0-----:R-:W4:Y:S04]  /*17500*/  LDL.LU R26, [R1+0x42c] ;  /* 0x00042c00011a7983 */ /* 0x001f280000300800 */
[----:B------:R-:W-:Y:S04]  /*17510*/  STL [R1+0xd60], R27 ;  /* 0x000d601b01007387 */ /* 0x000fe80000100800 */
[----:B------:R0:W-:Y:S04]  /*17520*/  STL [R1+0xd70], R2 ;  /* 0x000d700201007387 */ /* 0x0001e80000100800 */
[----:B0-----:R-:W3:Y:S02]  /*17530*/  LDL.64 R2, [R1+0x110] ;  /* 0x0001100001027983 */ /* 0x001ee40000100a00 */
[----:B---3--:R-:W-:-:S05]  /*17540*/  IADD3 R3, P1, R2, R29, RZ ;  /* 0x0000001d02037210 */ /* 0x008fca0007f3e0ff */
[----:B------:R0:W-:Y:S04]  /*17550*/  STL [R1+0xd74], R3 ;  /* 0x000d740301007387 */ /* 0x0001e80000100800 */
[----:B0-----:R-:W3:Y:S01]  /*17560*/  LDL.LU.64 R2, [R1+0x110] ;  /* 0x0001100001027983 */ /* 0x001ee20000300a00 */
[----:B------:R-:W-:Y:S02]  /*17570*/  IMAD.X R4, R5, 0x1, R0, P0 ;  /* 0x0000000105047824 */ /* 0x000fe400000e0600 */
[----:B----4-:R-:W-:-:S03]  /*17580*/  VIADD R26, R26, 0x1 ;  /* 0x000000011a1a7836 */ /* 0x010fc60000000000 */
[----:B------:R0:W-:Y:S04]  /*17590*/  STL [R1+0xd78], R4 ;  /* 0x000d780401007387 */ /* 0x0001e80000100800 */
[----:B------:R-:W-:Y:S01]  /*175a0*/  STL [R1+0x42c], R26 ;  /* 0x00042c1a01007387 */ /* 0x000fe20000100800 */
[----:B---3--:R-:W-:-:S04]  /*175b0*/  IMAD.MOV.U32 R5, RZ, RZ, R3 ;  /* 0x000000ffff057224 */ /* 0x008fc800078e0003 */
[----:B------:R-:W-:Y:S02]  /*175c0*/  IMAD.X R5, R5, 0x1, R0, P1 ;  /* 0x0000000105057824 */ /* 0x000fe400008e0600 */
[----:B0-----:R-:W-:Y:S01]  /*175d0*/  IMAD.MOV.U32 R4, RZ, RZ, R2 ;  /* 0x000000ffff047224 */ /* 0x001fe200078e0002 */
[-C--:B--2---:R-:W-:Y:S02]  /*175e0*/  IADD3 R25, P5, R25, R29.reuse, RZ ;  /* 0x0000001d19197210 */ /* 0x084fe40007fbe0ff */
[-C--:B------:R-:W-:Y:S02]  /*175f0*/  IADD3 R24, P6, R24, R29.reuse, RZ ;  /* 0x0000001d18187210 */ /* 0x080fe40007fde0ff */
[-C--:B------:R-:W-:Y:S01]  /*17600*/  IADD3 R10, P1, R10, R29.reuse, RZ ;  /* 0x0000001d0a0a7210 */ /* 0x080fe20007f3e0ff */
[----:B------:R0:W-:Y:S01]  /*17610*/  STL [R1+0xd7c], R5 ;  /* 0x000d7c0501007387 */ /* 0x0001e20000100800 */
[-C--:B------:R-:W-:Y:S01]  /*17620*/  IADD3 R11, P2, R11, R29.reuse, RZ ;  /* 0x0000001d0b0b7210 */ /* 0x080fe20007f5e0ff */
[----:B------:R-:W1:Y:S01]  /*17630*/  LDC R2, c[0x0][0x230] ;  /* 0x00008c00ff027b82 */ /* 0x000e620000000800 */
[----:B0-----:R-:W-:Y:S01]  /*17640*/  HMMA.16816.F32.BF16 R4, R16, R6, R12 ;  /* 0x000000061004723c */ /* 0x001fe2000004180c */
[----:B------:R-:W2:Y:S04]  /*17650*/  LDL.LU.64 R14, [R1+0xe20] ;  /* 0x000e2000010e7983 */ /* 0x000ea80000300a00 */
[----:B------:R-:W3:Y:S01]  /*17660*/  LDL.LU.64 R12, [R1+0xe18] ;  /* 0x000e1800010c7983 */ /* 0x000ee20000300a00 */
[--C-:B------:R-:W-:Y:S01]  /*17670*/  IMAD.X R20, R20, 0x1, R0.reuse, P6 ;  /* 0x0000000114147824 */ /* 0x100fe200030e0600 */
[-C--:B------:R-:W-:Y:S01]  /*17680*/  IADD3 R21, P6, R21, R29.reuse, RZ ;  /* 0x0000001d15157210 */ /* 0x080fe20007fde0ff */
[--C-:B------:R-:W-:Y:S01]  /*17690*/  IMAD.X R22, R22, 0x1, R0.reuse, P1 ;  /* 0x0000000116167824 */ /* 0x100fe200008e0600 */
[----:B------:R-:W-:Y:S01]  /*176a0*/  IADD3 R23, P1, R23, R29, RZ ;  /* 0x0000001d17177210 */ /* 0x000fe20007f3e0ff */
[----:B------:R-:W-:-:S13]  /*176b0*/  IMAD.X R9, R9, 0x1, R0, P2 ;  /* 0x0000000109097824 */ /* 0x000fda00010e0600 */
[----:B------:R-:W-:Y:S04]  /*176c0*/  STL.64 [R1+0x150], R4 ;  /* 0x0001500401007387 */ /* 0x000fe80000100a00 */
[----:B------:R0:W-:Y:S02]  /*176d0*/  STL.64 [R1+0x158], R6 ;  /* 0x0001580601007387 */ /* 0x0001e40000100a00 */
[----:B0-----:R-:W-:-:S05]  /*176e0*/  IMAD.MOV.U32 R6, RZ, RZ, R7 ;  /* 0x000000ffff067224 */ /* 0x001fca00078e0007 */
[----:B------:R-:W-:Y:S04]  /*176f0*/  STL [R1+0xd80], R6 ;  /* 0x000d800601007387 */ /* 0x000fe80000100800 */
[----:B------:R-:W-:Y:S04]  /*17700*/  STL [R1+0xb7c], R25 ;  /* 0x000b7c1901007387 */ /* 0x000fe80000100800 */
[----:B------:R-:W-:Y:S04]  /*17710*/  STL [R1+0xb74], R24 ;  /* 0x000b741801007387 */ /* 0x000fe80000100800 */
[----:B------:R-:W-:Y:S04]  /*17720*/  STL [R1+0xb6c], R10 ;  /* 0x000b6c0a01007387 */ /* 0x000fe80000100800 */
[----:B------:R-:W-:Y:S01]  /*17730*/  STL [R1+0xb64], R11 ;  /* 0x000b640b01007387 */ /* 0x000fe20000100800 */
[----:B------:R-:W-:-:S02]  /*17740*/  IADD3 R8, P2, R8, R29, RZ ;  /* 0x0000001d08087210 */ /* 0x000fc40007f5e0ff */
[-C--:B---3--:R-:W-:Y:S02]  /*17750*/  IADD3 R12, P3, R12, R29.reuse, RZ ;  /* 0x0000001d0c0c7210 */ /* 0x088fe40007f7e0ff */
[-C--:B------:R-:W-:Y:S01]  /*17760*/  IADD3 R13, P4, R13, R29.reuse, RZ ;  /* 0x0000001d0d0d7210 */ /* 0x080fe20007f9e0ff */
[--C-:B--2---:R-:W-:Y:S01]  /*17770*/  IMAD.X R14, R14, 0x1, R0.reuse, P5 ;  /* 0x000000010e0e7824 */ /* 0x104fe200028e0600 */
[----:B------:R-:W-:Y:S01]  /*17780*/  IADD3 R15, P5, R15, R29, RZ ;  /* 0x0000001d0f0f7210 */ /* 0x000fe20007fbe0ff */
        /* <DEDUP_REMOVED lines=8> */
[----:B------:R0:W-:Y:S01]  /*17810*/  STL [R1+0xe14], R0 ;  /* 0x000e140001007387 */ /* 0x0001e20000100800 */
[----:B------:R-:W-:-:S03]  /*17820*/  IMAD.X R28, R28, 0x1, R0, P3 ;  /* 0x000000011c1c7824 */ /* 0x000fc600018e0600 */
[----:B------:R-:W-:Y:S04]  /*17830*/  STL [R1+0xb60], R9 ;  /* 0x000b600901007387 */ /* 0x000fe80000100800 */
[----:B0-----:R-:W2:Y:S04]  /*17840*/  LDL.LU R0, [R1+0xb2c] ;  /* 0x000b2c0001007983 */ /* 0x001ea80000300800 */
[----:B------:R-:W-:Y:S04]  /*17850*/  STL [R1+0xb34], R8 ;  /* 0x000b340801007387 */ /* 0x000fe80000100800 */
[----:B------:R-:W3:Y:S01]  /*17860*/  LDL.LU R6, [R1+0xb1c] ;  /* 0x000b1c0001067983 */ /* 0x000ee20000300800 */
[----:B-1----:R-:W-:-:S03]  /*17870*/  VIADD R2, R2, 0x7f ;  /* 0x0000007f02027836 */ /* 0x002fc60000000000 */
[----:B------:R-:W-:Y:S02]  /*17880*/  STL [R1+0xb58], R28 ;  /* 0x000b581c01007387 */ /* 0x000fe40000100800 */
[----:B------:R-:W-:-:S04]  /*17890*/  SHF.R.S32.HI R27, RZ, 0x1f, R2 ;  /* 0x0000001fff1b7819 */ /* 0x000fc80000011402 */
[----:B------:R-:W-:-:S04]  /*178a0*/  LEA.HI R27, R27, R2, RZ, 0x7 ;  /* 0x000000021b1b7211 */ /* 0x000fc800078f38ff */
[----:B------:R-:W-:-:S04]  /*178b0*/  SHF.R.S32.HI R27, RZ, 0x7, R27 ;  /* 0x00000007ff1b7819 */ /* 0x000fc8000001141b */
[----:B------:R-:W-:Y:S01]  /*178c0*/  ISETP.NE.U32.AND P0, PT, R26, R27, PT ;  /* 0x0000001b1a00720c */ /* 0x000fe20003f05070 */
        /* <DEDUP_REMOVED lines=24> */
[----:B--2---:R-:W-:-:S03]  /*17a50*/  IADD3 R0, P3, R0, R29, RZ ;  /* 0x0000001d00007210 */ /* 0x004fc60007f7e0ff */
[----:B------:R-:W2:Y:S04]  /*17a60*/  LDL.LU R23, [R1+0xae8] ;  /* 0x000ae80001177983 */ /* 0x000ea80000300800 */
[----:B------:R-:W2:Y:S04]  /*17a70*/  LDL.LU R9, [R1+0xabc] ;  /* 0x000abc0001097983 */ /* 0x000ea80000300800 */
[----:B------:R-:W2:Y:S04]  /*17a80*/  LDL.LU R8, [R1+0xae0] ;  /* 0x000ae00001087983 */ /* 0x000ea80000300800 */
[----:B------:R-:W2:Y:S04]  /*17a90*/  LDL.LU R28, [R1+0xab4] ;  /* 0x000ab400011c7983 */ /* 0x000ea80000300800 */
[----:B------:R0:W-:Y:S04]  /*17aa0*/  STL [R1+0xb2c], R0 ;  /* 0x000b2c0001007387 */ /* 0x0001e80000100800 */
[----:B0-----:R-:W3:Y:S04]  /*17ab0*/  LDL.LU R0, [R1+0xe14] ;  /* 0x000e140001007983 */ /* 0x001ee80000300800 */
[----:B------:R-:W3:Y:S02]  /*17ac0*/  LDL.LU R29, [R1+0xb50] ;  /* 0x000b5000011d7983 */ /* 0x000ee40000300800 */
[----:B---3--:R-:W-:-:S05]  /*17ad0*/  IMAD.X R29, R29, 0x1, R0, P4 ;  /* 0x000000011d1d7824 */ /* 0x008fca00020e0600 */
[----:B------:R0:W-:Y:S02]  /*17ae0*/  STL [R1+0xb50], R29 ;  /* 0x000b501d01007387 */ /* 0x0001e40000100800 */
[----:B0-----:R-:W0:Y:S02]  /*17af0*/  LDC R29, c[0x0][0x238] ;  /* 0x00008e00ff1d7b82 */ /* 0x001e240000000800 */
[----:B0-----:R-:W-:-:S04]  /*17b00*/  IMAD.SHL.U32 R29, R29, 0x80, RZ ;  /* 0x000000801d1d7824 */ /* 0x001fc800078e00ff */
[----:B------:R-:W-:-:S05]  /*17b10*/  IMAD.SHL.U32 R29, R29, 0x2, RZ ;  /* 0x000000021d1d7824 */ /* 0x000fca00078e00ff */
[----:B------:R-:W-:-:S05]  /*17b20*/  IADD3 R6, P4, R6, R29, RZ ;  /* 0x0000001d06067210 */ /* 0x000fca0007f9e0ff */
[----:B------:R0:W-:Y:S04]  /*17b30*/  STL [R1+0xb24], R6 ;  /* 0x000b240601007387 */ /* 0x0001e80000100800 */
[----:B0-----:R-:W3:Y:S04]  /*17b40*/  LDL.LU R6, [R1+0xe10] ;  /* 0x000e100001067983 */ /* 0x001ee80000300800 */
[----:B------:R-:W2:Y:S01]  /*17b50*/  LDL.LU R29, [R1+0xb48] ;  /* 0x000b4800011d7983 */ /* 0x000ea20000300800 */
[--C-:B----4-:R-:W-:Y:S02]  /*17b60*/  IMAD.X R16, R16, 0x1, R0.reuse, P6 ;  /* 0x0000000110107824 */ /* 0x110fe400030e0600 */
[----:B------:R-:W-:-:S02]  /*17b70*/  IMAD.X R18, R18, 0x1, R0, P1 ;  /* 0x0000000112127824 */ /* 0x000fc400008e0600 */
[--C-:B------:R-:W-:Y:S02]  /*17b80*/  IMAD.X R7, R7, 0x1, R0.reuse, P2 ;  /* 0x0000000107077824 */ /* 0x100fe400010e0600 */
[--C-:B------:R-:W-:Y:S02]  /*17b90*/  IMAD.X R4, R4, 0x1, R0.reuse, P3 ;  /* 0x0000000104047824 */ /* 0x100fe400018e0600 */
[--C-:B------:R-:W-:Y:S02]  /*17ba0*/  IMAD.X R2, R2, 0x1, R0.reuse, P4 ;  /* 0x0000000102027824 */ /* 0x100fe400020e0600 */
[----:B--2---:R-:W-:-:S05]  /*17bb0*/  IMAD.X R29, R29, 0x1, R0, P5 ;  /* 0x000000011d1d7824 */ /* 0x004fca00028e0600 */
[----:B------:R0:W-:Y:S02]  /*17bc0*/  STL [R1+0xb48], R29 ;  /* 0x000b481d01007387 */ /* 0x0001e40000100800 */
[----:B0-----:R-:W0:Y:S02]  /*17bd0*/  LDC R29, c[0x0][0x238] ;  /* 0x00008e00ff1d7b82 */ /* 0x001e240000000800 */
[----:B0-----:R-:W-:-:S04]  /*17be0*/  IMAD.SHL.U32 R29, R29, 0x80, RZ ;  /* 0x000000801d1d7824 */ /* 0x001fc800078e00ff */
[----:B------:R-:W-:-:S05]  /*17bf0*/  IMAD.SHL.U32 R29, R29, 0x2, RZ ;  /* 0x000000021d1d7824 */ /* 0x000fca00078e00ff */
[-C--:B---3--:R-:W-:Y:S02]  /*17c00*/  IADD3 R6, P5, R6, R29.reuse, RZ ;  /* 0x0000001d06067210 */ /* 0x088fe40007fbe0ff */
[-C--:B------:R-:W-:Y:S02]  /*17c10*/  IADD3 R17, P6, R17, R29.reuse, RZ ;  /* 0x0000001d11117210 */ /* 0x080fe40007fde0ff */
[-C--:B------:R-:W-:Y:S02]  /*17c20*/  IADD3 R19, P1, R19, R29.reuse, RZ ;  /* 0x0000001d13137210 */ /* 0x080fe40007f3e0ff */
[-C--:B------:R-:W-:Y:S01]  /*17c30*/  IADD3 R5, P2, R5, R29.reuse, RZ ;  /* 0x0000001d05057210 */ /* 0x080fe20007f5e0ff */
[----:B------:R0:W-:Y:S04]  /*17c40*/  STL [R1+0xb1c], R6 ;  /* 0x000b1c0601007387 */ /* 0x0001e80000100800 */
[----:B------:R-:W-:Y:S04]  /*17c50*/  STL [R1+0xb40], R16 ;  /* 0x000b401001007387 */ /* 0x000fe80000100800 */
[----:B------:R-:W-:Y:S04]  /*17c60*/  STL [R1+0xb14], R17 ;  /* 0x000b141101007387 */ /* 0x000fe80000100800 */
[----:B------:R-:W-:Y:S01]  /*17c70*/  STL [R1+0xb38], R18 ;  /* 0x000b381201007387 */ /* 0x000fe20000100800 */
[----:B------:R-:W-:-:S03]  /*17c80*/  IADD3 R3, P3, R3, R29, RZ ;  /* 0x0000001d03037210 */ /* 0x000fc60007f7e0ff */
[----:B------:R-:W-:Y:S04]  /*17c90*/  STL [R1+0xb0c], R19 ;  /* 0x000b0c1301007387 */ /* 0x000fe80000100800 */
[----:B------:R-:W-:Y:S01]  /*17ca0*/  STL [R1+0xb30], R7 ;  /* 0x000b300701007387 */ /* 0x000fe20000100800 */
[----:B------:R-:W-:-:S03]  /*17cb0*/  IADD3 R27, P4, R27, R29, RZ ;  /* 0x0000001d1b1b7210 */ /* 0x000fc60007f9e0ff */
[----:B------:R-:W-:Y:S01]  /*17cc0*/  STL [R1+0xb04], R5 ;  /* 0x000b040501007387 */ /* 0x000fe20000100800 */
[----:B------:R-:W-:-:S03]  /*17cd0*/  IMAD.X R26, R26, 0x1, R0, P5 ;  /* 0x000000011a1a7824 */ /* 0x000fc600028e0600 */
        /* <DEDUP_REMOVED lines=24> */
[----:B------:R-:W-:Y:S04]  /*17e60*/  STL [R1+0xaf8], R15 ;  /* 0x000af80f01007387 */ /* 0x000fe80000100800 */
[----:B------:R-:W-:Y:S01]  /*17e70*/  STL [R1+0xacc], R20 ;  /* 0x000acc1401007387 */ /* 0x000fe20000100800 */
[----:B------:R-:W-:-:S03]  /*17e80*/  IADD3 R9, P5, R9, R29, RZ ;  /* 0x0000001d09097210 */ /* 0x000fc60007fbe0ff */
[----:B------:R-:W-:Y:S01]  /*17e90*/  STL [R1+0xaf0], R21 ;  /* 0x000af01501007387 */ /* 0x000fe20000100800 */
[----:B------:R-:W-:-:S03]  /*17ea0*/  IMAD.X R8, R8, 0x1, R0, P6 ;  /* 0x0000000108087824 */ /* 0x000fc600030e0600 */
[----:B------:R-:W-:Y:S01]  /*17eb0*/  STL [R1+0xac4], R22 ;  /* 0x000ac41601007387 */ /* 0x000fe20000100800 */
[----:B------:R-:W-:-:S03]  /*17ec0*/  IADD3 R28, P6, R28, R29, RZ ;  /* 0x0000001d1c1c7210 */ /* 0x000fc60007fde0ff */
[----:B------:R-:W-:Y:S04]  /*17ed0*/  STL [R1+0xae8], R23 ;  /* 0x000ae81701007387 */ /* 0x000fe80000100800 */
[----:B------:R-:W2:Y:S04]  /*17ee0*/  LDL.LU R29, [R1+0xad8] ;  /* 0x000ad800011d7983 */ /* 0x000ea80000300800 */
[----:B------:R-:W-:Y:S04]  /*17ef0*/  STL [R1+0xabc], R9 ;  /* 0x000abc0901007387 */ /* 0x000fe80000100800 */
[----:B0-----:R-:W3:Y:S04]  /*17f00*/  LDL.LU R6, [R1+0xac8] ;  /* 0x000ac80001067983 */ /* 0x001ee80000300800 */
[----:B------:R-:W-:Y:S04]  /*17f10*/  STL [R1+0xae0], R8 ;  /* 0x000ae00801007387 */ /* 0x000fe80000100800 */
[----:B---3--:R0:W-:Y:S04]  /*17f20*/  STL [R1+0xe08], R6 ;  /* 0x000e080601007387 */ /* 0x0081e80000100800 */
[----:B------:R-:W-:Y:S04]  /*17f30*/  STL [R1+0xab4], R28 ;  /* 0x000ab41c01007387 */ /* 0x000fe80000100800 */
[----:B0-----:R-:W3:Y:S01]  /*17f40*/  LDL.LU R6, [R1+0xaa4] ;  /* 0x000aa40001067983 */ /* 0x001ee20000300800 */
[----:B--2---:R-:W-:-:S03]  /*17f50*/  IMAD.X R29, R29, 0x1, R0, P1 ;  /* 0x000000011d1d7824 */ /* 0x004fc600008e0600 */
[----:B---3--:R0:W-:Y:S04]  /*17f60*/  STL [R1+0xe0c], R6 ;  /* 0x000e0c0601007387 */ /* 0x0081e80000100800 */
[----:B0-----:R-:W2:Y:S04]  /*17f70*/  LDL.LU R6, [R1+0xaac] ;  /* 0x000aac0001067983 */ /* 0x001ea80000300800 */
[----:B------:R-:W3:Y:S04]  /*17f80*/  LDL.LU R16, [R1+0xa9c] ;  /* 0x000a9c0001107983 */ /* 0x000ee80000300800 */
[----:B------:R-:W4:Y:S04]  /*17f90*/  LDL.LU R17, [R1+0xac0] ;  /* 0x000ac00001117983 */ /* 0x000f280000300800 */
[----:B------:R-:W3:Y:S04]  /*17fa0*/  LDL.LU R18, [R1+0xa94] ;  /* 0x000a940001127983 */ /* 0x000ee80000300800 */
        /* <DEDUP_REMOVED lines=23> */
[----:B------:R0:W-:Y:S02]  /*18120*/  STL [R1+0xad8], R29 ;  /* 0x000ad81d01007387 */ /* 0x0001e40000100800 */
[----:B0-----:R-:W0:Y:S02]  /*18130*/  LDC R29, c[0x0][0x238] ;  /* 0x00008e00ff1d7b82 */ /* 0x001e240000000800 */
[----:B0-----:R-:W-:-:S04]  /*18140*/  IMAD.SHL.U32 R29, R29, 0x80, RZ ;  /* 0x000000801d1d7824 */ /* 0x001fc800078e00ff */
[----:B------:R-:W-:-:S05]  /*18150*/  IMAD.SHL.U32 R29, R29, 0x2, RZ ;  /* 0x000000021d1d7824 */ /* 0x000fca00078e00ff */
[----:B--2---:R-:W-:-:S05]  /*18160*/  IADD3 R6, P1, R6, R29, RZ ;  /* 0x0000001d06067210 */ /* 0x004fca0007f3e0ff */
[----:B------:R0:W-:Y:S04]  /*18170*/  STL [R1+0xaac], R6 ;  /* 0x000aac0601007387 */ /* 0x0001e80000100800 */
[----:B0-----:R-:W2:Y:S04]  /*18180*/  LDL.LU R6, [R1+0xe0c] ;  /* 0x000e0c0001067983 */ /* 0x001ea80000300800 */
[----:B------:R-:W4:Y:S02]  /*18190*/  LDL.LU R29, [R1+0xad0] ;  /* 0x000ad000011d7983 */ /* 0x000f240000300800 */
[----:B----4-:R-:W-:-:S05]  /*181a0*/  IMAD.X R29, R29, 0x1, R0, P2 ;  /* 0x000000011d1d7824 */ /* 0x010fca00010e0600 */
[----:B------:R0:W-:Y:S02]  /*181b0*/  STL [R1+0xad0], R29 ;  /* 0x000ad01d01007387 */ /* 0x0001e40000100800 */
[----:B0-----:R-:W0:Y:S02]  /*181c0*/  LDC R29, c[0x0][0x238] ;  /* 0x00008e00ff1d7b82 */ /* 0x001e240000000800 */
[----:B0-----:R-:W-:-:S04]  /*181d0*/  IMAD.SHL.U32 R29, R29, 0x80, RZ ;  /* 0x000000801d1d7824 */ /* 0x001fc800078e00ff */
[----:B------:R-:W-:-:S05]  /*181e0*/  IMAD.SHL.U32 R29, R29, 0x2, RZ ;  /* 0x000000021d1d7824 */ /* 0x000fca00078e00ff */
[----:B--2---:R-:W-:-:S05]  /*181f0*/  IADD3 R6, P2, R6, R29, RZ ;  /* 0x0000001d06067210 */ /* 0x004fca0007f5e0ff */
[----:B------:R0:W-:Y:S04]  /*18200*/  STL [R1+0xaa4], R6 ;  /* 0x000aa40601007387 */ /* 0x0001e80000100800 */
[----:B0-----:R-:W2:Y:S01]  /*18210*/  LDL.LU R6, [R1+0xe08] ;  /* 0x000e080001067983 */ /* 0x001ea20000300800 */
[--C-:B------:R-:W-:Y:S01]  /*18220*/  IMAD.X R17, R17, 0x1, R0.reuse, P4 ;  /* 0x0000000111117824 */ /* 0x100fe200020e0600 */
[-C--:B---3--:R-:W-:Y:S01]  /*18230*/  IADD3 R18, P4, R18, R29.reuse, RZ ;  /* 0x0000001d12127210 */ /* 0x088fe20007f9e0ff */
[--C-:B------:R-:W-:Y:S01]  /*18240*/  IMAD.X R19, R19, 0x1, R0.reuse, P5 ;  /* 0x0000000113137824 */ /* 0x100fe200028e0600 */
[-C--:B------:R-:W-:Y:S01]  /*18250*/  IADD3 R7, P5, R7, R29.reuse, RZ ;  /* 0x0000001d07077210 */ /* 0x080fe20007fbe0ff */
        /* <DEDUP_REMOVED lines=15> */
[----:B------:R-:W-:Y:S01]  /*18350*/  IADD3 R23, P2, R23, R29, RZ ;  /* 0x0000001d17177210 */ /* 0x000fe20007f5e0ff */
[----:B------:R-:W-:-:S02]  /*18360*/  IMAD.X R28, R28, 0x1, R0, P4 ;  /* 0x000000011c1c7824 */ /* 0x000fc400020e0600 */
[----:B--2---:R-:W-:Y:S01]  /*18370*/  IMAD.X R6, R6, 0x1, R0, P3 ;  /* 0x0000000106067824 */ /* 0x004fe200018e0600 */
[----:B------:R-:W-:-:S04]  /*18380*/  IADD3 R16, P3, R16, R29, RZ ;  /* 0x0000001d10107210 */ /* 0x000fc80007f7e0ff */
        /* <DEDUP_REMOVED lines=8> */
[----:B------:R-:W-:-:S03]  /*18410*/  IMAD.X R25, R25, 0x1, R0, P3 ;  /* 0x0000000119197824 */ /* 0x000fc600018e0600 */
[----:B------:R-:W-:Y:S01]  /*18420*/  STL [R1+0xaa8], R3 ;  /* 0x000aa80301007387 */ /* 0x000fe20000100800 */
[----:B------:R-:W-:-:S03]  /*18430*/  IADD3 R24, P3, R24, R29, RZ ;  /* 0x0000001d18187210 */ /* 0x000fc60007f7e0ff */
        /* <DEDUP_REMOVED lines=17> */
[----:B------:R0:W-:Y:S04]  /*18550*/  STL [R1+0xe04], R0 ;  /* 0x000e040001007387 */ /* 0x0001e80000100800 */
[----:B------:R-:W-:Y:S04]  /*18560*/  STL [R1+0xa68], R9 ;  /* 0x000a680901007387 */ /* 0x000fe80000100800 */
[----:B0-----:R-:W2:Y:S04]  /*18570*/  LDL.LU R0, [R1+0xa34] ;  /* 0x000a340001007983 */ /* 0x001ea80000300800 */
[----:B------:R-:W-:Y:S04]  /*18580*/  STL [R1+0xa3c], R8 ;  /* 0x000a3c0801007387 */ /* 0x000fe80000100800 */
[----:B------:R-:W3:Y:S04]  /*18590*/  LDL.LU R6, [R1+0xa24] ;  /* 0x000a240001067983 */ /* 0x000ee80000300800 */
[----:B------:R-:W-:Y:S04]  /*185a0*/  STL [R1+0xa60], R28 ;  /* 0x000a601c01007387 */ /* 0x000fe80000100800 */
        /* <DEDUP_REMOVED lines=1399> */
[--C-:B------:R-:W-:Y:S01]  /*1dd20*/  IMAD.X R14, R14, 0x1, R0.reuse, P1 ;  /* 0x000000010e0e7824 */ /* 0x100fe200008e0600 */
[----:B------:R-:W-:Y:S01]  /*1dd30*/  IADD3 R15, P1, R15, UR7, RZ ;  /* 0x000000070f0f7c10 */ /* 0x000fe2000ff3e0ff */
[--C-:B------:R-:W-:Y:S01]  /*1dd40*/  IMAD.X R20, R20, 0x1, R0.reuse, P2 ;  /* 0x0000000114147824 */ /* 0x100fe200010e0600 */
[----:B------:R-:W-:Y:S01]  /*1dd50*/  IADD3 R21, P2, R21, UR7, RZ ;  /* 0x0000000715157c10 */ /* 0x000fe2000ff5e0ff */
[--C-:B------:R-:W-:Y:S01]  /*1dd60*/  IMAD.X R22, R22, 0x1, R0.reuse, P3 ;  /* 0x0000000116167824 */ /* 0x100fe200018e0600 */
[----:B------:R-:W-:Y:S01]  /*1dd70*/  IADD3 R23, P3, R23, UR7, RZ ;  /* 0x0000000717177c10 */ /* 0x000fe2000ff7e0ff */
        /* <DEDUP_REMOVED lines=28> */
[----:B------:R-:W-:-:S03]  /*1df40*/  IADD3 R8, P4, R8, UR7, RZ ;  /* 0x0000000708087c10 */ /* 0x000fc6000ff9e0ff */
        /* <DEDUP_REMOVED lines=33> */
[----:B--2---:R-:W-:-:S03]  /*1e160*/  IADD3 R0, P5, R0, UR7, RZ ;  /* 0x0000000700007c10 */ /* 0x004fc6000ffbe0ff */
[----:B------:R-:W2:Y:S04]  /*1e170*/  LDL.LU R23, [R1+0xcb0] ;  /* 0x000cb00001177983 */ /* 0x000ea80000300800 */
[----:B------:R-:W2:Y:S04]  /*1e180*/  LDL.LU R9, [R1+0xc7c] ;  /* 0x000c7c0001097983 */ /* 0x000ea80000300800 */
[----:B------:R-:W2:Y:S04]  /*1e190*/  LDL.LU R8, [R1+0xcb8] ;  /* 0x000cb80001087983 */ /* 0x000ea80000300800 */
[----:B------:R-:W2:Y:S04]  /*1e1a0*/  LDL.LU R28, [R1+0xc84] ;  /* 0x000c8400011c7983 */ /* 0x000ea80000300800 */
[----:B------:R0:W-:Y:S04]  /*1e1b0*/  STL [R1+0xc50], R0 ;  /* 0x000c500001007387 */ /* 0x0001e80000100800 */
[----:B0-----:R-:W3:Y:S02]  /*1e1c0*/  LDL.LU R0, [R1+0xd94] ;  /* 0x000d940001007983 */ /* 0x001ee40000300800 */
[----:B---3--:R-:W-:-:S05]  /*1e1d0*/  IMAD.X R29, R29, 0x1, R0, P6 ;  /* 0x000000011d1d7824 */ /* 0x008fca00030e0600 */
[----:B------:R0:W-:Y:S04]  /*1e1e0*/  STL [R1+0xc34], R29 ;  /* 0x000c341d01007387 */ /* 0x0001e80000100800 */
[----:B0-----:R-:W3:Y:S01]  /*1e1f0*/  LDL.LU R29, [R1+0xd90] ;  /* 0x000d9000011d7983 */ /* 0x001ee20000300800 */
[----:B----4-:R-:W-:Y:S02]  /*1e200*/  IADD3.X R6, R6, UR6, RZ, P1, !PT ;  /* 0x0000000606067c10 */ /* 0x010fe40008ffe4ff */
[----:B------:R-:W-:Y:S02]  /*1e210*/  IADD3 R16, P1, R16, UR7, RZ ;  /* 0x0000000710107c10 */ /* 0x000fe4000ff3e0ff */
[----:B------:R-:W-:Y:S01]  /*1e220*/  IADD3.X R17, R17, UR6, RZ, P2, !PT ;  /* 0x0000000611117c10 */ /* 0x000fe200097fe4ff */
[----:B------:R0:W-:Y:S01]  /*1e230*/  STL [R1+0xd84], R0 ;  /* 0x000d840001007387 */ /* 0x0001e20000100800 */
[----:B------:R-:W-:-:S02]  /*1e240*/  IADD3 R18, P2, R18, UR7, RZ ;  /* 0x0000000712127c10 */ /* 0x000fc4000ff5e0ff */
[----:B------:R-:W-:Y:S02]  /*1e250*/  IADD3.X R19, R19, UR6, RZ, P3, !PT ;  /* 0x0000000613137c10 */ /* 0x000fe40009ffe4ff */
[----:B------:R-:W-:Y:S02]  /*1e260*/  IADD3 R7, P3, R7, UR7, RZ ;  /* 0x0000000707077c10 */ /* 0x000fe4000ff7e0ff */
[----:B------:R-:W-:Y:S02]  /*1e270*/  IADD3.X R5, R5, UR6, RZ, P4, !PT ;  /* 0x0000000605057c10 */ /* 0x000fe4000a7fe4ff */
[----:B------:R-:W-:Y:S02]  /*1e280*/  IADD3 R4, P4, R4, UR7, RZ ;  /* 0x0000000704047c10 */ /* 0x000fe4000ff9e0ff */
[----:B------:R-:W-:Y:S02]  /*1e290*/  IADD3.X R3, R3, UR6, RZ, P5, !PT ;  /* 0x0000000603037c10 */ /* 0x000fe4000affe4ff */
        /* <DEDUP_REMOVED lines=11> */
[----:B---3--:R-:W-:-:S05]  /*1e350*/  IADD3 R29, P6, R29, UR7, RZ ;  /* 0x000000071d1d7c10 */ /* 0x008fca000ffde0ff */
[----:B------:R-:W-:Y:S04]  /*1e360*/  STL [R1+0xc4c], R29 ;  /* 0x000c4c1d01007387 */ /* 0x000fe80000100800 */
[----:B------:R-:W-:Y:S04]  /*1e370*/  STL [R1+0xc20], R6 ;  /* 0x000c200601007387 */ /* 0x000fe80000100800 */
[----:B------:R-:W-:Y:S04]  /*1e380*/  STL [R1+0xc60], R16 ;  /* 0x000c601001007387 */ /* 0x000fe80000100800 */
[----:B------:R-:W-:Y:S04]  /*1e390*/  STL [R1+0x444], R17 ;  /* 0x0004441101007387 */ /* 0x000fe80000100800 */
[----:B------:R-:W-:Y:S04]  /*1e3a0*/  STL [R1+0xc5c], R18 ;  /* 0x000c5c1201007387 */ /* 0x000fe80000100800 */
[----:B------:R-:W-:Y:S04]  /*1e3b0*/  STL [R1+0x43c], R19 ;  /* 0x00043c1301007387 */ /* 0x000fe80000100800 */
[----:B------:R-:W-:Y:S01]  /*1e3c0*/  STL [R1+0xc70], R7 ;  /* 0x000c700701007387 */ /* 0x000fe20000100800 */
[----:B------:R-:W-:-:S03]  /*1e3d0*/  IADD3.X R27, R27, UR6, RZ, P6, !PT ;  /* 0x000000061b1b7c10 */ /* 0x000fc6000b7fe4ff */
[----:B------:R-:W-:Y:S01]  /*1e3e0*/  STL [R1+0x434], R5 ;  /* 0x0004340501007387 */ /* 0x000fe20000100800 */
[----:B------:R-:W-:-:S03]  /*1e3f0*/  IADD3 R26, P6, R26, UR7, RZ ;  /* 0x000000071a1a7c10 */ /* 0x000fc6000ffde0ff */
        /* <DEDUP_REMOVED lines=13> */
[----:B--2---:R-:W-:-:S03]  /*1e4d0*/  IADD3 R23, P6, R23, UR7, RZ ;  /* 0x0000000717177c10 */ /* 0x004fc6000ffde0ff */
[----:B------:R-:W-:Y:S04]  /*1e4e0*/  STL [R1+0xca0], R15 ;  /* 0x000ca00f01007387 */ /* 0x000fe80000100800 */
[----:B------:R-:W-:Y:S04]  /*1e4f0*/  STL [R1+0xc64], R20 ;  /* 0x000c641401007387 */ /* 0x000fe80000100800 */
[----:B------:R-:W-:Y:S04]  /*1e500*/  STL [R1+0xca8], R21 ;  /* 0x000ca81501007387 */ /* 0x000fe80000100800 */
[----:B------:R-:W-:Y:S04]  /*1e510*/  STL [R1+0xc74], R22 ;  /* 0x000c741601007387 */ /* 0x000fe80000100800 */
[----:B------:R-:W-:Y:S04]  /*1e520*/  STL [R1+0xcb0], R23 ;  /* 0x000cb01701007387 */ /* 0x000fe80000100800 */
[----:B0-----:R-:W2:Y:S01]  /*1e530*/  LDL.LU R0, [R1+0xcc8] ;  /* 0x000cc80001007983 */ /* 0x001ea20000300800 */
[----:B------:R-:W-:-:S02]  /*1e540*/  IADD3.X R9, R9, UR6, RZ, P1, !PT ;  /* 0x0000000609097c10 */ /* 0x000fc40008ffe4ff */
[----:B------:R-:W-:-:S03]  /*1e550*/  IADD3 R8, P1, R8, UR7, RZ ;  /* 0x0000000708087c10 */ /* 0x000fc6000ff3e0ff */
[----:B------:R-:W-:Y:S04]  /*1e560*/  STL [R1+0xc7c], R9 ;  /* 0x000c7c0901007387 */ /* 0x000fe80000100800 */
[----:B--2---:R0:W-:Y:S04]  /*1e570*/  STL [R1+0xd88], R0 ;  /* 0x000d880001007387 */ /* 0x0041e80000100800 */
[----:B------:R-:W-:Y:S04]  /*1e580*/  STL [R1+0xcb8], R8 ;  /* 0x000cb80801007387 */ /* 0x000fe80000100800 */
[----:B0-----:R-:W2:Y:S01]  /*1e590*/  LDL.LU R0, [R1+0xc8c] ;  /* 0x000c8c0001007983 */ /* 0x001ea20000300800 */
[----:B------:R-:W-:-:S05]  /*1e5a0*/  IADD3.X R28, R28, UR6, RZ, P2, !PT ;  /* 0x000000061c1c7c10 */ /* 0x000fca00097fe4ff */
[----:B------:R-:W-:Y:S04]  /*1e5b0*/  STL [R1+0xc84], R28 ;  /* 0x000c841c01007387 */ /* 0x000fe80000100800 */
[----:B--2---:R0:W-:Y:S04]  /*1e5c0*/  STL [R1+0xd8c], R0 ;  /* 0x000d8c0001007387 */ /* 0x0041e80000100800 */
[----:B0-----:R-:W2:Y:S04]  /*1e5d0*/  LDL.LU R0, [R1+0xcc0] ;  /* 0x000cc00001007983 */ /* 0x001ea80000300800 */
[----:B------:R-:W3:Y:S04]  /*1e5e0*/  LDL.LU R6, [R1+0xc94] ;  /* 0x000c940001067983 */ /* 0x000ee80000300800 */
        /* <DEDUP_REMOVED lines=27> */
[----:B--2---:R-:W-:-:S05]  /*1e7a0*/  IADD3 R0, P2, R0, UR7, RZ ;  /* 0x0000000700007c10 */ /* 0x004fca000ff5e0ff */
[----:B------:R0:W-:Y:S04]  /*1e7b0*/  STL [R1+0xcc0], R0 ;  /* 0x000cc00001007387 */ /* 0x0001e80000100800 */
[----:B0-----:R-:W2:Y:S02]  /*1e7c0*/  LDL.LU R0, [R1+0xd8c] ;  /* 0x000d8c0001007983 */ /* 0x001ea40000300800 */
[----:B--2---:R-:W-:-:S05]  /*1e7d0*/  IADD3.X R0, R0, UR6, RZ, P3, !PT ;  /* 0x0000000600007c10 */ /* 0x004fca0009ffe4ff */
[----:B------:R0:W-:Y:S04]  /*1e7e0*/  STL [R1+0xc8c], R0 ;  /* 0x000c8c0001007387 */ /* 0x0001e80000100800 */
[----:B0-----:R-:W2:Y:S01]  /*1e7f0*/  LDL.LU R0, [R1+0xd88] ;  /* 0x000d880001007983 */ /* 0x001ea20000300800 */
[----:B---3--:R-:W-:Y:S02]  /*1e800*/  IADD3.X R6, R6, UR6, RZ, P4, !PT ;  /* 0x0000000606067c10 */ /* 0x008fe4000a7fe4ff */
[----:B----4-:R-:W-:Y:S02]  /*1e810*/  IADD3 R5, P4, R5, UR7, RZ ;  /* 0x0000000705057c10 */ /* 0x010fe4000ff9e0ff */
[----:B------:R-:W-:Y:S02]  /*1e820*/  IADD3.X R4, R4, UR6, RZ, P5, !PT ;  /* 0x0000000604047c10 */ /* 0x000fe4000affe4ff */
[----:B------:R-:W-:-:S02]  /*1e830*/  IADD3 R3, P5, R3, UR7, RZ ;  /* 0x0000000703037c10 */ /* 0x000fc4000ffbe0ff */
[----:B------:R-:W-:Y:S02]  /*1e840*/  IADD3.X R2, R2, UR6, RZ, P6, !PT ;  /* 0x0000000602027c10 */ /* 0x000fe4000b7fe4ff */
[----:B------:R-:W-:Y:S02]  /*1e850*/  IADD3 R24, P6, R24, UR7, RZ ;  /* 0x0000000718187c10 */ /* 0x000fe4000ffde0ff */
[----:B------:R-:W-:Y:S02]  /*1e860*/  IADD3.X R25, R25, UR6, RZ, P1, !PT ;  /* 0x0000000619197c10 */ /* 0x000fe40008ffe4ff */
[----:B------:R-:W-:Y:S02]  /*1e870*/  IADD3 R26, P1, R26, UR7, RZ ;  /* 0x000000071a1a7c10 */ /* 0x000fe4000ff3e0ff */
[----:B--2---:R-:W-:-:S05]  /*1e880*/  IADD3 R0, P3, R0, UR7, RZ ;  /* 0x0000000700007c10 */ /* 0x004fca000ff7e0ff */
[----:B------:R0:W-:Y:S04]  /*1e890*/  STL [R1+0xcc8], R0 ;  /* 0x000cc80001007387 */ /* 0x0001e80000100800 */
[----:B0-----:R0:W5:Y:S04]  /*1e8a0*/  LDL.LU R0, [R1+0xd84] ;  /* 0x000d840001007983 */ /* 0x0011680000300800 */
[----:B------:R1:W-:Y:S04]  /*1e8b0*/  STL [R1+0xc94], R6 ;  /* 0x000c940601007387 */ /* 0x0003e80000100800 */
[----:B-1----:R0:W5:Y:S04]  /*1e8c0*/  LDL.LU R6, [R1+0xd80] ;  /* 0x000d800001067983 */ /* 0x0021680000300800 */
[----:B------:R1:W-:Y:S04]  /*1e8d0*/  STL [R1+0xcd0], R5 ;  /* 0x000cd00501007387 */ /* 0x0003e80000100800 */
[----:B-1----:R-:W2:Y:S04]  /*1e8e0*/  LDL.LU R5, [R1+0xd7c] ;  /* 0x000d7c0001057983 */ /* 0x002ea80000300800 */
[----:B------:R1:W-:Y:S04]  /*1e8f0*/  STL [R1+0xc9c], R4 ;  /* 0x000c9c0401007387 */ /* 0x0003e80000100800 */
[----:B-1----:R-:W3:Y:S04]  /*1e900*/  LDL.LU R4, [R1+0xd78] ;  /* 0x000d780001047983 */ /* 0x002ee80000300800 */
[----:B------:R1:W-:Y:S04]  /*1e910*/  STL [R1+0xcd8], R3 ;  /* 0x000cd80301007387 */ /* 0x0003e80000100800 */
[----:B-1----:R-:W4:Y:S04]  /*1e920*/  LDL.LU R3, [R1+0xd74] ;  /* 0x000d740001037983 */ /* 0x002f280000300800 */
[----:B------:R1:W-:Y:S04]  /*1e930*/  STL [R1+0xca4], R2 ;  /* 0x000ca40201007387 */ /* 0x0003e80000100800 */
[----:B-1----:R-:W2:Y:S04]  /*1e940*/  LDL.LU R2, [R1+0xd70] ;  /* 0x000d700001027983 */ /* 0x002ea80000300800 */
[----:B------:R1:W-:Y:S01]  /*1e950*/  STL [R1+0xce0], R24 ;  /* 0x000ce01801007387 */ /* 0x0003e20000100800 */
[----:B------:R-:W-:-:S02]  /*1e960*/  IADD3.X R27, R27, UR6, RZ, P2, !PT ;  /* 0x000000061b1b7c10 */ /* 0x000fc400097fe4ff */
[----:B------:R-:W-:Y:S02]  /*1e970*/  IADD3 R12, P2, R12, UR7, RZ ;  /* 0x000000070c0c7c10 */ /* 0x000fe4000ff5e0ff */
[----:B------:R-:W-:Y:S02]  /*1e980*/  IADD3.X R8, R8, UR6, RZ, P3, !PT ;  /* 0x0000000608087c10 */ /* 0x000fe40009ffe4ff */
[----:B------:R-:W-:Y:S01]  /*1e990*/  IADD3 R9, P3, R9, UR7, RZ ;  /* 0x0000000709097c10 */ /* 0x000fe2000ff7e0ff */
[----:B-1----:R0:W5:Y:S04]  /*1e9a0*/  LDL.LU R24, [R1+0xd6c] ;  /* 0x000d6c0001187983 */ /* 0x0021680000300800 */
[----:B------:R1:W-:Y:S01]  /*1e9b0*/  STL [R1+0xcac], R25 ;  /* 0x000cac1901007387 */ /* 0x0003e20000100800 */
[----:B------:R-:W-:-:S02]  /*1e9c0*/  IADD3.X R29, R29, UR6, RZ, P4, !PT ;  /* 0x000000061d1d7c10 */ /* 0x000fc4000a7fe4ff */
[----:B------:R-:W-:Y:S01]  /*1e9d0*/  IADD3 R28, P4, R28, UR7, RZ ;  /* 0x000000071c1c7c10 */ /* 0x000fe2000ff9e0ff */
[----:B-1----:R0:W5:Y:S04]  /*1e9e0*/  LDL.LU R25, [R1+0xd68] ;  /* 0x000d680001197983 */ /* 0x0021680000300800 */
[----:B------:R1:W-:Y:S01]  /*1e9f0*/  STL [R1+0xce8], R26 ;  /* 0x000ce81a01007387 */ /* 0x0003e20000100800 */
[----:B------:R-:W-:-:S03]  /*1ea00*/  IADD3.X R16, R16, UR6, RZ, P5, !PT ;  /* 0x0000000610107c10 */ /* 0x000fc6000affe4ff */
[----:B-1----:R0:W5:Y:S04]  /*1ea10*/  LDL.LU R26, [R1+0xd64] ;  /* 0x000d6400011a7983 */ /* 0x0021680000300800 */
[----:B------:R1:W-:Y:S01]  /*1ea20*/  STL [R1+0xcb4], R27 ;  /* 0x000cb41b01007387 */ /* 0x0003e20000100800 */
[----:B------:R-:W-:Y:S02]  /*1ea30*/  IADD3 R17, P5, R17, UR7, RZ ;  /* 0x0000000711117c10 */ /* 0x000fe4000ffbe0ff */
[----:B------:R-:W-:Y:S01]  /*1ea40*/  IADD3.X R18, R18, UR6, RZ, P6, !PT ;  /* 0x0000000612127c10 */ /* 0x000fe2000b7fe4ff */
[----:B-1----:R0:W5:Y:S04]  /*1ea50*/  LDL.LU R27, [R1+0xd60] ;  /* 0x000d6000011b7983 */ /* 0x0021680000300800 */
[----:B------:R1:W-:Y:S01]  /*1ea60*/  STL [R1+0xcf0], R12 ;  /* 0x000cf00c01007387 */ /* 0x0003e20000100800 */
[----:B------:R-:W-:-:S02]  /*1ea70*/  IADD3 R19, P6, R19, UR7, RZ ;  /* 0x0000000713137c10 */ /* 0x000fc4000ffde0ff */
[----:B------:R-:W-:Y:S01]  /*1ea80*/  IADD3.X R7, R7, UR6, RZ, P1, !PT ;  /* 0x0000000607077c10 */ /* 0x000fe20008ffe4ff */
        /* <DEDUP_REMOVED lines=9> */
[----:B------:R1:W-:Y:S04]  /*1eb20*/  STL [R1+0xcc4], R29 ;  /* 0x000cc41d01007387 */ /* 0x0003e80000100800 */
[----:B------:R0:W-:Y:S04]  /*1eb30*/  STL [R1+0xd00], R28 ;  /* 0x000d001c01007387 */ /* 0x0001e80000100800 */
[----:B------:R-:W-:Y:S04]  /*1eb40*/  STL [R1+0xccc], R16 ;  /* 0x000ccc1001007387 */ /* 0x000fe80000100800 */
[----:B------:R-:W-:Y:S04]  /*1eb50*/  STL [R1+0xd08], R17 ;  /* 0x000d081101007387 */ /* 0x000fe80000100800 */
[----:B------:R-:W-:Y:S04]  /*1eb60*/  STL [R1+0xcd4], R18 ;  /* 0x000cd41201007387 */ /* 0x000fe80000100800 */
[----:B------:R-:W-:Y:S01]  /*1eb70*/  STL [R1+0xd10], R19 ;  /* 0x000d101301007387 */ /* 0x000fe20000100800 */
[----:B------:R-:W-:-:S02]  /*1eb80*/  IADD3.X R15, R15, UR6, RZ, P4, !PT ;  /* 0x000000060f0f7c10 */ /* 0x000fc4000a7fe4ff */
[----:B------:R-:W-:Y:S02]  /*1eb90*/  IADD3.X R20, R20, UR6, RZ, P5, !PT ;  /* 0x0000000614147c10 */ /* 0x000fe4000affe4ff */
[----:B------:R-:W-:Y:S02]  /*1eba0*/  IADD3.X R21, R21, UR6, RZ, P6, !PT ;  /* 0x0000000615157c10 */ /* 0x000fe4000b7fe4ff */
[----:B------:R-:W-:Y:S01]  /*1ebb0*/  IADD3.X R22, R22, UR6, RZ, P1, !PT ;  /* 0x0000000616167c10 */ /* 0x000fe20008ffe4ff */
[----:B-1----:R-:W1:Y:S01]  /*1ebc0*/  LDC R29, c[0x0][0x238] ;  /* 0x00008e00ff1d7b82 */ /* 0x002e620000000800 */
[----:B0-----:R-:W0:Y:S01]  /*1ebd0*/  S2R R28, SR_TID.X ;  /* 0x00000000001c7919 */ /* 0x001e220000002100 */
[----:B------:R-:W-:Y:S04]  /*1ebe0*/  STL [R1+0xcdc], R7 ;  /* 0x000cdc0701007387 */ /* 0x000fe80000100800 */
[----:B------:R-:W-:Y:S04]  /*1ebf0*/  STL [R1+0xd18], R10 ;  /* 0x000d180a01007387 */ /* 0x000fe80000100800 */
[----:B------:R3:W-:Y:S04]  /*1ec00*/  STL [R1+0xce4], R11 ;  /* 0x000ce40b01007387 */ /* 0x0007e80000100800 */
[----:B------:R0:W-:Y:S04]  /*1ec10*/  STL [R1+0xd1c], R13 ;  /* 0x000d1c0d01007387 */ /* 0x0001e80000100800 */
[----:B------:R0:W-:Y:S04]  /*1ec20*/  STL [R1+0xcec], R14 ;  /* 0x000cec0e01007387 */ /* 0x0001e80000100800 */
[----:B------:R0:W-:Y:S01]  /*1ec30*/  STL [R1+0xcf4], R15 ;  /* 0x000cf40f01007387 */ /* 0x0001e20000100800 */
[----:B------:R-:W-:-:S03]  /*1ec40*/  IADD3.X R23, R23, UR6, RZ, P2, !PT ;  /* 0x0000000617177c10 */ /* 0x000fc600097fe4ff */
[----:B------:R0:W-:Y:S04]  /*1ec50*/  STL [R1+0xcfc], R20 ;  /* 0x000cfc1401007387 */ /* 0x0001e80000100800 */
[----:B------:R0:W-:Y:S04]  /*1ec60*/  STL [R1+0xd04], R21 ;  /* 0x000d041501007387 */ /* 0x0001e80000100800 */
[----:B------:R0:W-:Y:S01]  /*1ec70*/  STL [R1+0xd0c], R22 ;  /* 0x000d0c1601007387 */ /* 0x0001e20000100800 */
[----:B-1----:R-:W-:-:S04]  /*1ec80*/  IMAD.SHL.U32 R29, R29, 0x80, RZ ;  /* 0x000000801d1d7824 */ /* 0x002fc800078e00ff */
[----:B------:R-:W-:Y:S01]  /*1ec90*/  IMAD.SHL.U32 R29, R29, 0x2, RZ ;  /* 0x000000021d1d7824 */ /* 0x000fe200078e00ff */
[----:B0-----:R-:W-:-:S05]  /*1eca0*/  LOP3.LUT R28, R28, 0x3f, RZ, 0xc0, !PT ;  /* 0x0000003f1c1c7812 */ /* 0x001fca00078ec0ff */
[----:B------:R-:W-:Y:S02]  /*1ecb0*/  IMAD.SHL.U32 R28, R28, 0x2, RZ ;  /* 0x000000021c1c7824 */ /* 0x000fe400078e00ff */
[----:B---3--:R-:W-:Y:S02]  /*1ecc0*/  IMAD.MOV.U32 R11, RZ, RZ, R4 ;  /* 0x000000ffff0b7224 */ /* 0x008fe400078e0004 */
[----:B--2---:R-:W-:Y:S02]  /*1ecd0*/  IMAD.MOV.U32 R10, RZ, RZ, R2 ;  /* 0x000000ffff0a7224 */ /* 0x004fe400078e0002 */
[----:B----4-:R-:W-:Y:S02]  /*1ece0*/  IMAD.MOV.U32 R2, RZ, RZ, R3 ;  /* 0x000000ffff027224 */ /* 0x010fe400078e0003 */
[----:B------:R-:W-:-:S05]  /*1ecf0*/  IMAD.MOV.U32 R3, RZ, RZ, R5 ;  /* 0x000000ffff037224 */ /* 0x000fca00078e0005 */
[----:B------:R0:W-:Y:S04]  /*1ed00*/  STL.64 [R1+0x110], R2 ;  /* 0x0001100201007387 */ /* 0x0001e80000100a00 */
[----:B------:R0:W-:Y:S04]  /*1ed10*/  STL [R1+0xd14], R23 ;  /* 0x000d141701007387 */ /* 0x0001e80000100800 */
[----:B------:R0:W-:Y:S01]  /*1ed20*/  STL.64 [R1+0x118], R10 ;  /* 0x0001180a01007387 */ /* 0x0001e20000100a00 */
[----:B------:R-:W-:Y:S05]  /*1ed30*/  @P0 BRA `(.L_x_1) ;  /* 0xfffffe7000ec0947 */ /* 0x000fea000383ffff */
[----:B-----5:R1:W-:Y:S01]  /*1ed40*/  STL [R1+0xd5c], R25 ;  /* 0x000d5c1901007387 */ /* 0x0203e20000100800 */
[----:B------:R-:W-:-:S03]  /*1ed50*/  IMAD.MOV.U32 R7, RZ, RZ, R12 ;  /* 0x000000ffff077224 */ /* 0x000fc600078e000c */
[----:B------:R2:W-:Y:S01]  /*1ed60*/  STL [R1+0xd58], R26 ;  /* 0x000d581a01007387 */ /* 0x0005e20000100800 */
[----:B-1----:R-:W-:-:S03]  /*1ed70*/  IMAD.MOV.U32 R25, RZ, RZ, R6 ;  /* 0x000000ffff197224 */ /* 0x002fc600078e0006 */
[----:B--2---:R-:W2:Y:S04]  /*1ed80*/  LDL.LU R26, [R1+0x154] ;  /* 0x00015400011a7983 */ /* 0x004ea80000300800 */
[----:B------:R-:W2:Y:S04]  /*1ed90*/  LDL.LU R6, [R1+0x44] ;  /* 0x0000440001067983 */ /* 0x000ea80000300800 */
[----:B------:R1:W-:Y:S04]  /*1eda0*/  STL [R1+0xd54], R24 ;  /* 0x000d541801007387 */ /* 0x0003e80000100800 */
[----:B-1----:R-:W3:Y:S04]  /*1edb0*/  LDL.LU R24, [R1+0x5c] ;  /* 0x00005c0001187983 */ /* 0x002ee80000300800 */
[----:B------:R-:W3:Y:S04]  /*1edc0*/  LDL.LU R5, [R1+0x17c] ;  /* 0x00017c0001057983 */ /* 0x000ee80000300800 */
[----:B------:R-:W4:Y:S04]  /*1edd0*/  LDL.LU R28, [R1+0x54] ;  /* 0x00005400011c7983 */ /* 0x000f280000300800 */
[----:B------:R-:W4:Y:S04]  /*1ede0*/  LDL.LU R4, [R1+0x174] ;  /* 0x0001740001047983 */ /* 0x000f280000300800 */
[----:B------:R-:W4:Y:S04]  /*1edf0*/  LDL.LU R0, [R1+0x158] ;  /* 0x0001580001007983 */ /* 0x000f280000300800 */
        /* <DEDUP_REMOVED lines=13> */
[----:B------:R-:W-:-:S03]  /*1eed0*/  F2FP.BF16.F32.PACK_AB R7, R25, R7 ;  /* 0x000000071907723e */ /* 0x000fc600000010ff */
[----:B------:R-:W4:Y:S04]  /*1eee0*/  LDL.LU R20, [R1+0x168] ;  /* 0x0001680001147983 */ /* 0x000f280000300800 */
[----:B------:R-:W4:Y:S04]  /*1eef0*/  LDL.LU R21, [R1+0x188] ;  /* 0x0001880001157983 */ /* 0x000f280000300800 */
[----:B------:R-:W4:Y:S04]  /*1ef00*/  LDL.LU R22, [R1+0x160] ;  /* 0x0001600001167983 */ /* 0x000f280000300800 */
[----:B------:R-:W4:Y:S04]  /*1ef10*/  LDL.LU R23, [R1+0x180] ;  /* 0x0001800001177983 */ /* 0x000f280000300800 */
[----:B------:R-:W4:Y:S01]  /*1ef20*/  LDL.LU R25, [R1+0xd5c] ;  /* 0x000d5c0001197983 */ /* 0x000f220000300800 */
[----:B--2---:R-:W-:-:S03]  /*1ef30*/  F2FP.BF16.F32.PACK_AB R6, R26, R6 ;  /* 0x000000061a06723e */ /* 0x004fc600000010ff */
[----:B------:R-:W2:Y:S01]  /*1ef40*/  LDL.LU R26, [R1+0xd58] ;  /* 0x000d5800011a7983 */ /* 0x000ea20000300800 */
[----:B---3--:R-:W-:-:S03]  /*1ef50*/  F2FP.BF16.F32.PACK_AB R5, R24, R5 ;  /* 0x000000051805723e */ /* 0x008fc600000010ff */
[----:B------:R-:W3:Y:S01]  /*1ef60*/  LDL.LU R24, [R1+0xd54] ;  /* 0x000d540001187983 */ /* 0x000ee20000300800 */
[----:B----4-:R-:W-:Y:S02]  /*1ef70*/  F2FP.BF16.F32.PACK_AB R4, R28, R4 ;  /* 0x000000041c04723e */ /* 0x010fe400000010ff */
[----:B------:R-:W-:Y:S02]  /*1ef80*/  F2FP.BF16.F32.PACK_AB R11, R0, R11 ;  /* 0x0000000b000b723e */ /* 0x000fe400000010ff */
[----:B------:R-:W-:Y:S02]  /*1ef90*/  F2FP.BF16.F32.PACK_AB R10, R29, R10 ;  /* 0x0000000a1d0a723e */ /* 0x000fe400000010ff */
[----:B------:R-:W-:Y:S02]  /*1efa0*/  F2FP.BF16.F32.PACK_AB R9, R3, R9 ;  /* 0x000000090309723e */ /* 0x000fe400000010ff */
[----:B------:R-:W-:Y:S02]  /*1efb0*/  F2FP.BF16.F32.PACK_AB R8, R2, R8 ;  /* 0x000000080208723e */ /* 0x000fe400000010ff */
[----:B------:R-:W-:-:S02]  /*1efc0*/  F2FP.BF16.F32.PACK_AB R15, R27, R15 ;  /* 0x0000000f1b0f723e */ /* 0x000fc400000010ff */
[----:B------:R-:W-:Y:S02]  /*1efd0*/  F2FP.BF16.F32.PACK_AB R13, R16, R13 ;  /* 0x0000000d100d723e */ /* 0x000fe400000010ff */
[----:B------:R-:W-:Y:S02]  /*1efe0*/  F2FP.BF16.F32.PACK_AB R12, R17, R12 ;  /* 0x0000000c110c723e */ /* 0x000fe400000010ff */
[----:B------:R-:W-:Y:S02]  /*1eff0*/  F2FP.BF16.F32.PACK_AB R17, R20, R21 ;  /* 0x000000151411723e */ /* 0x000fe400000010ff */
[----:B------:R-:W-:Y:S02]  /*1f000*/  F2FP.BF16.F32.PACK_AB R16, R22, R23 ;  /* 0x000000171610723e */ /* 0x000fe400000010ff */
[----:B------:R-:W-:Y:S02]  /*1f010*/  F2FP.BF16.F32.PACK_AB R14, R25, R14 ;  /* 0x0000000e190e723e */ /* 0x000fe400000010ff */
[----:B--2---:R-:W-:-:S02]  /*1f020*/  F2FP.BF16.F32.PACK_AB R19, R26, R19 ;  /* 0x000000131a13723e */ /* 0x004fc400000010ff */
[----:B---3--:R-:W-:-:S07]  /*1f030*/  F2FP.BF16.F32.PACK_AB R18, R24, R18 ;  /* 0x000000121812723e */ /* 0x008fce00000010ff */
.L_x_0:
[----:B-----5:R-:W1:Y:S01]  /*1f040*/  S2R R20, SR_TID.X ;  /* 0x0000000000147919 */ /* 0x020e620000002100 */
[----:B------:R-:W2:Y:S01]  /*1f050*/  S2UR UR5, SR_CgaCtaId ;  /* 0x00000000000579c3 */ /* 0x000ea20000008800 */
[----:B------:R-:W-:Y:S01]  /*1f060*/  UMOV UR4, 0x400 ;  /* 0x0000040000047882 */ /* 0x000fe20000000000 */
[----:B------:R-:W-:Y:S01]  /*1f070*/  ULDC.64 UR10, c[0x0][0x228] ;  /* 0x00008a00000a7ab9 */ /* 0x000fe20000000a00 */
[----:B------:R-:W3:Y:S01]  /*1f080*/  S2R R21, SR_TID.X ;  /* 0x0000000000157919 */ /* 0x000ee20000002100 */
[----:B------:R-:W-:Y:S01]  /*1f090*/  ULDC.64 UR6, c[0x0][0x220] ;  /* 0x0000880000067ab9 */ /* 0x000fe20000000a00 */
[----:B------:R-:W4:Y:S01]  /*1f0a0*/  LDL.LU R27, [R1+0xd20] ;  /* 0x000d2000011b7983 */ /* 0x000f220000300800 */
[----:B--2---:R-:W-:-:S03]  /*1f0b0*/  ULEA UR4, UR5, UR4, 0x18 ;  /* 0x0000000405047291 */ /* 0x004fc6000f8ec03f */
[----:B------:R-:W-:Y:S01]  /*1f0c0*/  ULDC UR5, c[0x0][0x248] ;  /* 0x0000920000057ab9 */ /* 0x000fe20000000800 */
[C---:B-1----:R-:W-:Y:S02]  /*1f0d0*/  IMAD.SHL.U32 R0, R20.reuse, 0x10, RZ ;  /* 0x0000001014007824 */ /* 0x042fe400078e00ff */
[C---:B------:R-:W-:Y:S02]  /*1f0e0*/  IMAD.SHL.U32 R2, R20.reuse, 0x20, RZ ;  /* 0x0000002014027824 */ /* 0x040fe400078e00ff */
[----:B------:R-:W-:Y:S01]  /*1f0f0*/  IMAD.SHL.U32 R20, R20, 0x8, RZ ;  /* 0x0000000814147824 */ /* 0x000fe200078e00ff */
[----:B------:R-:W-:Y:S02]  /*1f100*/  LOP3.LUT R0, R0, 0xf0, RZ, 0xc0, !PT ;  /* 0x000000f000007812 */ /* 0x000fe400078ec0ff */
[----:B------:R-:W-:Y:S02]  /*1f110*/  LOP3.LUT R3, R2, 0x200, RZ, 0xc0, !PT ;  /* 0x0000020002037812 */ /* 0x000fe400078ec0ff */
[----:B------:R-:W-:-:S02]  /*1f120*/  LOP3.LUT R2, R20, 0x100, RZ, 0xc0, !PT ;  /* 0x0000010014027812 */ /* 0x000fc400078ec0ff */
[----:B------:R-:W-:Y:S02]  /*1f130*/  IADD3 R3, R3, UR4, R0 ;  /* 0x0000000403037c10 */ /* 0x000fe4000fffe000 */
[----:B---3--:R-:W-:-:S03]  /*1f140*/  LOP3.LUT R21, R21, 0x3f, RZ, 0xc0, !PT ;  /* 0x0000003f15157812 */ /* 0x008fc600078ec0ff */
[----:B------:R-:W-:Y:S01]  /*1f150*/  IMAD.IADD R2, R2, 0x1, R3 ;  /* 0x0000000102027824 */ /* 0x000fe200078e0203 */
[----:B------:R-:W-:Y:S01]  /*1f160*/  BAR.SYNC.DEFER_BLOCKING 0x0 ;  /* 0x0000000000007b1d */ /* 0x000fe20000010000 */
[----:B------:R-:W-:-:S05]  /*1f170*/  LEA R0, R21, UR4, 0x4 ;  /* 0x0000000415007c11 */ /* 0x000fca000f8e20ff */
[----:B------:R-:W-:Y:S01]  /*1f180*/  ULDC UR4, c[0x0][0x244] ;  /* 0x0000910000047ab9 */ /* 0x000fe20000000800 */
[----:B------:R-:W-:Y:S01]  /*1f190*/  STSM.16.M88.4 [R2], R16 ;  /* 0x0000001002007844 */ /* 0x000fe20000000200 */
[----:B------:R-:W-:Y:S06]  /*1f1a0*/  BAR.SYNC.DEFER_BLOCKING 0x0 ;  /* 0x0000000000007b1d */ /* 0x000fec0000010000 */
[----:B------:R-:W1:Y:S02]  /*1f1b0*/  LDS.128 R16, [R0] ;  /* 0x0000000000107984 */ /* 0x000e640000000c00 */
[----:B------:R-:W-:Y:S06]  /*1f1c0*/  BAR.SYNC.DEFER_BLOCKING 0x0 ;  /* 0x0000000000007b1d */ /* 0x000fec0000010000 */
[----:B------:R-:W-:Y:S02]  /*1f1d0*/  STSM.16.M88.4 [R2], R12 ;  /* 0x0000000c02007844 */ /* 0x000fe40000000200 */
[----:B------:R-:W-:Y:S06]  /*1f1e0*/  BAR.SYNC.DEFER_BLOCKING 0x0 ;  /* 0x0000000000007b1d */ /* 0x000fec0000010000 */
[----:B-1----:R1:W-:Y:S04]  /*1f1f0*/  STL [R1+0xd58], R19 ;  /* 0x000d581301007387 */ /* 0x0023e80000100800 */
[----:B-1----:R-:W2:Y:S04]  /*1f200*/  LDL R19, [R1+0xd44] ;  /* 0x000d440001137983 */ /* 0x002ea80000100800 */
[----:B------:R-:W1:Y:S01]  /*1f210*/  LDS.128 R12, [R0] ;  /* 0x00000000000c7984 */ /* 0x000e620000000c00 */
[----:B------:R-:W-:Y:S06]  /*1f220*/  BAR.SYNC.DEFER_BLOCKING 0x0 ;  /* 0x0000000000007b1d */ /* 0x000fec0000010000 */
[----:B-1----:R1:W-:Y:S04]  /*1f230*/  STL [R1+0xd54], R15 ;  /* 0x000d540f01007387 */ /* 0x0023e80000100800 */
[----:B-1----:R-:W3:Y:S04]  /*1f240*/  LDL R15, [R1+0xd48] ;  /* 0x000d4800010f7983 */ /* 0x002ee80000100800 */
[----:B------:R-:W-:Y:S01]  /*1f250*/  STSM.16.M88.4 [R2], R8 ;  /* 0x0000000802007844 */ /* 0x000fe20000000200 */
[----:B------:R-:W-:Y:S06]  /*1f260*/  BAR.SYNC.DEFER_BLOCKING 0x0 ;  /* 0x0000000000007b1d */ /* 0x000fec0000010000 */
[----:B------:R-:W1:Y:S02]  /*1f270*/  LDS.128 R8, [R0] ;  /* 0x0000000000087984 */ /* 0x000e640000000c00 */
[----:B------:R-:W-:Y:S06]  /*1f280*/  BAR.SYNC.DEFER_BLOCKING 0x0 ;  /* 0x0000000000007b1d */ /* 0x000fec0000010000 */
[----:B------:R-:W-:Y:S01]  /*1f290*/  STSM.16.M88.4 [R2], R4 ;  /* 0x0000000402007844 */ /* 0x000fe20000000200 */
[----:B----4-:R-:W-:-:S02]  /*1f2a0*/  VIADD R3, R27, 0x1 ;  /* 0x000000011b037836 */ /* 0x010fc40000000000 */
[----:B------:R-:W-:-:S03]  /*1f2b0*/  VIADD R20, R27, 0x2 ;  /* 0x000000021b147836 */ /* 0x000fc60000000000 */
[----:B------:R-:W-:Y:S01]  /*1f2c0*/  ISETP.GE.AND P4, PT, R3, UR11, PT ;  /* 0x0000000b03007c0c */ /* 0x000fe2000bf86270 */
[----:B------:R-:W-:Y:S01]  /*1f2d0*/  VIADD R3, R27, 0x3 ;  /* 0x000000031b037836 */ /* 0x000fe20000000000 */
[----:B------:R-:W-:Y:S01]  /*1f2e0*/  ISETP.GE.AND P6, PT, R20, UR11, PT ;  /* 0x0000000b14007c0c */ /* 0x000fe2000bfc6270 */
[----:B------:R-:W-:Y:S03]  /*1f2f0*/  BAR.SYNC.DEFER_BLOCKING 0x0 ;  /* 0x0000000000007b1d */ /* 0x000fe60000010000 */
[----:B------:R-:W-:Y:S01]  /*1f300*/  ISETP.GE.AND P0, PT, R3, UR11, PT ;  /* 0x0000000b03007c0c */ /* 0x000fe2000bf06270 */
[----:B------:R-:W-:-:S05]  /*1f310*/  VIADD R3, R27, 0x4 ;  /* 0x000000041b037836 */ /* 0x000fca0000000000 */
[----:B------:R-:W-:Y:S01]  /*1f320*/  ISETP.GE.AND P1, PT, R3, UR11, PT ;  /* 0x0000000b03007c0c */ /* 0x000fe2000bf26270 */
[----:B------:R-:W-:Y:S01]  /*1f330*/  IMAD R3, R27, UR5, RZ ;  /* 0x000000051b037c24 */ /* 0x000fe2000f8e02ff */
[----:B------:R-:W-:Y:S02]  /*1f340*/  PRMT R26, R16, 0x7632, R26 ;  /* 0x00007632101a7816 */ /* 0x000fe4000000001a */
[----:B------:R-:W-:Y:S01]  /*1f350*/  PRMT R29, R12, 0x7632, R29 ;  /* 0x000076320c1d7816 */ /* 0x000fe2000000001d */
[C---:B--2---:R-:W-:Y:S01]  /*1f360*/  IMAD R21, R19.reuse, UR4, RZ ;  /* 0x0000000413157c24 */ /* 0x044fe2000f8e02ff */
[----:B------:R-:W-:-:S04]  /*1f370*/  ISETP.GE.AND P2, PT, R19, UR10, PT ;  /* 0x0000000a13007c0c */ /* 0x000fc8000bf46270 */
[----:B------:R-:W-:Y:S02]  /*1f380*/  LEA R20, P3, R21, UR6, 0x1 ;  /* 0x0000000615147c11 */ /* 0x000fe4000f8608ff */
[----:B------:R-:W-:Y:S02]  /*1f390*/  ISETP.LT.AND P2, PT, R27, UR11, !P2 ;  /* 0x0000000b1b007c0c */ /* 0x000fe4000d741270 */
[----:B------:R-:W-:-:S03]  /*1f3a0*/  LEA.HI.X.SX32 R21, R21, UR7, 0x1, P3 ;  /* 0x0000000715157c11 */ /* 0x000fc600098f0eff */
[----:B------:R-:W-:-:S08]  /*1f3b0*/  IMAD.WIDE R22, R3, 0x2, R20 ;  /* 0x0000000203167825 */ /* 0x000fd000078e0214 */
[----:B------:R2:W-:Y:S02]  /*1f3c0*/  @P2 STG.E.U16 desc[UR8][R22.64], R16 ;  /* 0x0000001016002986 */ /* 0x0005e4000c101508 */
[----:B--2---:R-:W-:Y:S02]  /*1f3d0*/  IMAD.MOV.U32 R23, RZ, RZ, R27 ;  /* 0x000000ffff177224 */ /* 0x004fe400078e001b */
[----:B------:R-:W-:-:S04]  /*1f3e0*/  VIADD R27, R3, UR5 ;  /* 0x00000005031b7c36 */ /* 0x000fc80008000000 */
[----:B------:R-:W-:-:S04]  /*1f3f0*/  IMAD.WIDE R4, R27, 0x2, R20 ;  /* 0x000000021b047825 */ /* 0x000fc800078e0214 */
[C---:B---3--:R-:W-:Y:S01]  /*1f400*/  IMAD R25, R15.reuse, UR4, RZ ;  /* 0x000000040f197c24 */ /* 0x048fe2000f8e02ff */
[----:B------:R-:W-:-:S04]  /*1f410*/  ISETP.GE.AND P5, PT, R15, UR10, PT ;  /* 0x0000000a0f007c0c */ /* 0x000fc8000bfa6270 */
[----:B------:R-:W-:Y:S02]  /*1f420*/  LEA R24, P3, R25, UR6, 0x1 ;  /* 0x0000000619187c11 */ /* 0x000fe4000f8608ff */
[----:B------:R-:W-:Y:S02]  /*1f430*/  ISETP.LT.AND P2, PT, R23, UR11, !P5 ;  /* 0x0000000b17007c0c */ /* 0x000fe4000ef41270 */
[----:B------:R-:W-:Y:S02]  /*1f440*/  ISETP.LT.AND P5, PT, R19, UR10, !P4 ;  /* 0x0000000a13007c0c */ /* 0x000fe4000e7a1270 */
[----:B------:R-:W-:Y:S02]  /*1f450*/  ISETP.LT.AND P4, PT, R15, UR10, !P4 ;  /* 0x0000000a0f007c0c */ /* 0x000fe4000e781270 */
[----:B------:R-:W-:-:S03]  /*1f460*/  LEA.HI.X.SX32 R25, R25, UR7, 0x1, P3 ;  /* 0x0000000719197c11 */ /* 0x000fc600098f0eff */
[----:B------:R-:W-:-:S04]  /*1f470*/  IMAD.WIDE R2, R3, 0x2, R24 ;  /* 0x0000000203027825 */ /* 0x000fc800078e0218 */
[----:B------:R-:W-:Y:S01]  /*1f480*/  IMAD.WIDE R6, R27, 0x2, R24 ;  /* 0x000000021b067825 */ /* 0x000fe200078e0218 */
[----:B------:R-:W-:Y:S01]  /*1f490*/  @P2 STG.E.U16 desc[UR8][R2.64], R26 ;  /* 0x0000001a02002986 */ /* 0x000fe2000c101508 */
[----:B------:R-:W-:-:S03]  /*1f4a0*/  ISETP.LT.AND P2, PT, R19, UR10, !P6 ;  /* 0x0000000a13007c0c */ /* 0x000fc6000f741270 */
[----:B------:R-:W-:Y:S04]  /*1f4b0*/  @P5 STG.E.U16 desc[UR8][R4.64], R12 ;  /* 0x0000000c04005986 */ /* 0x000fe8000c101508 */
[----:B------:R-:W2:Y:S04]  /*1f4c0*/  LDL.LU R19, [R1+0xd58] ;  /* 0x000d580001137983 */ /* 0x000ea80000300800 */
[----:B------:R3:W-:Y:S04]  /*1f4d0*/  @P4 STG.E.U16 desc[UR8][R6.64], R29 ;  /* 0x0000001d06004986 */ /* 0x0007e8000c101508 */
[----:B---3--:R-:W3:Y:S01]  /*1f4e0*/  LDL R29, [R1+0xd44] ;  /* 0x000d4400011d7983 */ /* 0x008ee20000100800 */
[----:B------:R-:W-:Y:S01]  /*1f4f0*/  ISETP.LT.AND P6, PT, R15, UR10, !P6 ;  /* 0x0000000a0f007c0c */ /* 0x000fe2000f7c1270 */
[----:B------:R-:W-:-:S02]  /*1f500*/  VIADD R28, R23, 0x5 ;  /* 0x00000005171c7836 */ /* 0x000fc40000000000 */
[----:B------:R-:W-:-:S03]  /*1f510*/  VIADD R27, R27, UR5 ;  /* 0x000000051b1b7c36 */ /* 0x000fc60008000000 */
[----:B------:R-:W-:Y:S01]  /*1f520*/  ISETP.GE.AND P3, PT, R28, UR11, PT ;  /* 0x0000000b1c007c0c */ /* 0x000fe2000bf66270 */
[----:B------:R-:W-:Y:S01]  /*1f530*/  IMAD.WIDE R2, R27, 0x2, R20 ;  /* 0x000000021b027825 */ /* 0x000fe200078e0214 */
[----:B------:R-:W-:-:S03]  /*1f540*/  PRMT R28, R17, 0x7632, R28 ;  /* 0x00007632111c7816 */ /* 0x000fc6000000001c */
[C---:B------:R-:W-:Y:S01]  /*1f550*/  IMAD.WIDE R4, R27.reuse, 0x2, R24 ;  /* 0x000000021b047825 */ /* 0x040fe200078e0218 */
[----:B------:R-:W-:Y:S03]  /*1f560*/  @P2 STG.E.U16 desc[UR8][R2.64], R17 ;  /* 0x0000001102002986 */ /* 0x000fe6000c101508 */
[----:B------:R-:W-:Y:S01]  /*1f570*/  IMAD.MOV.U32 R26, RZ, RZ, R23 ;  /* 0x000000ffff1a7224 */ /* 0x000fe200078e0017 */
[----:B------:R4:W-:Y:S01]  /*1f580*/  @P6 STG.E.U16 desc[UR8][R4.64], R28 ;  /* 0x0000001c04006986 */ /* 0x0009e2000c101508 */
[----:B------:R-:W-:Y:S02]  /*1f590*/  VIADD R23, R27, UR5 ;  /* 0x000000051b177c36 */ /* 0x000fe40008000000 */
[C---:B------:R-:W-:Y:S02]  /*1f5a0*/  VIADD R16, R26.reuse, 0x6 ;  /* 0x000000061a107836 */ /* 0x040fe40000000000 */
[----:B------:R-:W-:-:S02]  /*1f5b0*/  VIADD R22, R26, 0x7 ;  /* 0x000000071a167836 */ /* 0x000fc40000000000 */
[C---:B------:R-:W-:Y:S01]  /*1f5c0*/  VIADD R27, R23.reuse, UR5 ;  /* 0x00000005171b7c36 */ /* 0x040fe20008000000 */
[----:B------:R-:W-:Y:S01]  /*1f5d0*/  ISETP.GE.AND P5, PT, R16, UR11, PT ;  /* 0x0000000b10007c0c */ /* 0x000fe2000bfa6270 */
[----:B------:R-:W-:Y:S01]  /*1f5e0*/  IMAD.WIDE R6, R23, 0x2, R20 ;  /* 0x0000000217067825 */ /* 0x000fe200078e0214 */
[----:B------:R-:W-:Y:S02]  /*1f5f0*/  ISETP.GE.AND P2, PT, R22, UR11, PT ;  /* 0x0000000b16007c0c */ /* 0x000fe4000bf46270 */
[----:B----4-:R-:W-:Y:S01]  /*1f600*/  PRMT R5, R13, 0x7632, R5 ;  /* 0x000076320d057816 */ /* 0x010fe20000000005 */
[----:B------:R-:W-:Y:S01]  /*1f610*/  IMAD.WIDE R2, R23, 0x2, R24 ;  /* 0x0000000217027825 */ /* 0x000fe200078e0218 */
[----:B------:R-:W-:-:S03]  /*1f620*/  PRMT R28, R18, 0x7632, R28 ;  /* 0x00007632121c7816 */ /* 0x000fc6000000001c */
[----:B------:R-:W-:-:S04]  /*1f630*/  IMAD.WIDE R16, R27, 0x2, R20 ;  /* 0x000000021b107825 */ /* 0x000fc800078e0214 */
[----:B------:R-:W-:-:S04]  /*1f640*/  IMAD.WIDE R22, R27, 0x2, R24 ;  /* 0x000000021b167825 */ /* 0x000fc800078e0218 */
[----:B------:R-:W-:-:S04]  /*1f650*/  IMAD.MOV.U32 R4, RZ, RZ, R26 ;  /* 0x000000ffff047224 */ /* 0x000fc800078e001a */
[C---:B------:R-:W-:Y:S02]  /*1f660*/  VIADD R12, R4.reuse, 0x8 ;  /* 0x00000008040c7836 */ /* 0x040fe40000000000 */
[----:B------:R-:W-:Y:S01]  /*1f670*/  VIADD R26, R4, 0x9 ;  /* 0x00000009041a7836 */ /* 0x000fe20000000000 */
[----:B---3--:R-:W-:Y:S02]  /*1f680*/  ISETP.LT.AND P4, PT, R29, UR10, !P0 ;  /* 0x0000000a1d007c0c */ /* 0x008fe4000c781270 */
[----:B------:R-:W-:Y:S02]  /*1f690*/  ISETP.LT.AND P0, PT, R15, UR10, !P0 ;  /* 0x0000000a0f007c0c */ /* 0x000fe4000c701270 */
[----:B------:R-:W-:Y:S02]  /*1f6a0*/  ISETP.LT.AND P6, PT, R29, UR10, !P1 ;  /* 0x0000000a1d007c0c */ /* 0x000fe4000cfc1270 */
[----:B------:R-:W-:-:S07]  /*1f6b0*/  ISETP.LT.AND P1, PT, R15, UR10, !P1 ;  /* 0x0000000a0f007c0c */ /* 0x000fce000cf21270 */
[----:B------:R3:W-:Y:S04]  /*1f6c0*/  @P4 STG.E.U16 desc[UR8][R6.64], R13 ;  /* 0x0000000d06004986 */ /* 0x0007e8000c101508 */
[----:B------:R4:W-:Y:S04]  /*1f6d0*/  @P0 STG.E.U16 desc[UR8][R2.64], R5 ;  /* 0x0000000502000986 */ /* 0x0009e8000c101508 */
[----:B------:R0:W-:Y:S01]  /*1f6e0*/  @P6 STG.E.U16 desc[UR8][R16.64], R18 ;  /* 0x0000001210006986 */ /* 0x0001e2000c101508 */
[----:B------:R-:W-:-:S03]  /*1f6f0*/  ISETP.LT.AND P6, PT, R29, UR10, !P5 ;  /* 0x0000000a1d007c0c */ /* 0x000fc6000efc1270 */
[----:B------:R1:W-:Y:S01]  /*1f700*/  @P1 STG.E.U16 desc[UR8][R22.64], R28 ;  /* 0x0000001c16001986 */ /* 0x0003e2000c101508 */
[----:B------:R-:W-:Y:S01]  /*1f710*/  ISETP.LT.AND P1, PT, R29, UR10, !P3 ;  /* 0x0000000a1d007c0c */ /* 0x000fe2000df21270 */
[----:B---3--:R-:W-:Y:S01]  /*1f720*/  VIADD R13, R27, UR5 ;  /* 0x000000051b0d7c36 */ /* 0x008fe20008000000 */
[C---:B------:R-:W-:Y:S02]  /*1f730*/  ISETP.LT.AND P3, PT, R15.reuse, UR10, !P3 ;  /* 0x0000000a0f007c0c */ /* 0x040fe4000df61270 */
[----:B------:R-:W-:Y:S01]  /*1f740*/  ISETP.LT.AND P5, PT, R15, UR10, !P5 ;  /* 0x0000000a0f007c0c */ /* 0x000fe2000efa1270 */
[C---:B----4-:R-:W-:Y:S01]  /*1f750*/  IMAD.WIDE R2, R13.reuse, 0x2, R20 ;  /* 0x000000020d027825 */ /* 0x050fe200078e0214 */
[----:B------:R-:W-:Y:S01]  /*1f760*/  ISETP.GE.AND P4, PT, R12, UR11, PT ;  /* 0x0000000b0c007c0c */ /* 0x000fe2000bf86270 */
[----:B------:R-:W3:Y:S02]  /*1f770*/  LDL.LU R15, [R1+0xd54] ;  /* 0x000d5400010f7983 */ /* 0x000ee40000300800 */
[----:B0-----:R-:W-:-:S02]  /*1f780*/  VIADD R18, R13, UR5 ;  /* 0x000000050d127c36 */ /* 0x001fc40008000000 */
[----:B-1----:R-:W-:Y:S02]  /*1f790*/  IMAD.MOV.U32 R28, RZ, RZ, R4 ;  /* 0x000000ffff1c7224 */ /* 0x002fe400078e0004 */
[----:B------:R0:W1:Y:S01]  /*1f7a0*/  LDS.128 R4, [R0] ;  /* 0x0000000000047984 */ /* 0x0000620000000c00 */
[----:B------:R-:W-:Y:S01]  /*1f7b0*/  IMAD.WIDE R12, R13, 0x2, R24 ;  /* 0x000000020d0c7825 */ /* 0x000fe200078e0218 */
[----:B--2---:R-:W-:-:S03]  /*1f7c0*/  PRMT R27, R19, 0x7632, R27 ;  /* 0x00007632131b7816 */ /* 0x004fc6000000001b */
[----:B------:R-:W-:Y:S01]  /*1f7d0*/  IMAD.WIDE R16, R18, 0x2, R20 ;  /* 0x0000000212107825 */ /* 0x000fe200078e0214 */
[----:B0-----:R-:W-:-:S03]  /*1f7e0*/  PRMT R0, R14, 0x7632, R0 ;  /* 0x000076320e007816 */ /* 0x001fc60000000000 */
[----:B------:R-:W-:Y:S01]  /*1f7f0*/  IMAD.WIDE R22, R18, 0x2, R24 ;  /* 0x0000000212167825 */ /* 0x000fe200078e0218 */
[----:B------:R-:W-:Y:S04]  /*1f800*/  @P1 STG.E.U16 desc[UR8][R2.64], R14 ;  /* 0x0000000e02001986 */ /* 0x000fe8000c101508 */
[----:B------:R0:W-:Y:S01]  /*1f810*/  @P3 STG.E.U16 desc[UR8][R12.64], R0 ;  /* 0x000000000c003986 */ /* 0x0001e2000c101508 */
[----:B------:R-:W-:-:S03]  /*1f820*/  ISETP.GE.AND P0, PT, R26, UR11, PT ;  /* 0x0000000b1a007c0c */ /* 0x000fc6000bf06270 */
[----:B------:R-:W-:Y:S01]  /*1f830*/  @P6 STG.E.U16 desc[UR8][R16.64], R19 ;  /* 0x0000001310006986 */ /* 0x000fe2000c101508 */
[----:B------:R-:W-:-:S03]  /*1f840*/  VIADD R26, R28, 0xa ;  /* 0x0000000a1c1a7836 */ /* 0x000fc60000000000 */
[----:B------:R2:W-:Y:S01]  /*1f850*/  @P5 STG.E.U16 desc[UR8][R22.64], R27 ;  /* 0x0000001b16005986 */ /* 0x0005e2000c101508 */
[----:B0-----:R-:W-:Y:S01]  /*1f860*/  IMAD.MOV.U32 R0, RZ, RZ, R28 ;  /* 0x000000ffff007224 */ /* 0x001fe200078e001c */
[----:B------:R-:W-:Y:S02]  /*1f870*/  ISETP.GE.AND P1, PT, R26, UR11, PT ;  /* 0x0000000b1a007c0c */ /* 0x000fe4000bf26270 */
[----:B--2---:R-:W2:Y:S01]  /*1f880*/  LDL.LU R27, [R1+0xd48] ;  /* 0x000d4800011b7983 */ /* 0x004ea20000300800 */
[----:B------:R-:W-:-:S05]  /*1f890*/  VIADD R26, R0, 0xb ;  /* 0x0000000b001a7836 */ /* 0x000fca0000000000 */
[----:B------:R-:W-:Y:S02]  /*1f8a0*/  ISETP.GE.AND P3, PT, R26, UR11, PT ;  /* 0x0000000b1a007c0c */ /* 0x000fe4000bf66270 */
[----:B------:R-:W4:Y:S01]  /*1f8b0*/  LDL.LU R26, [R1+0xd44] ;  /* 0x000d4400011a7983 */ /* 0x000f220000300800 */
[C---:B------:R-:W-:Y:S01]  /*1f8c0*/  ISETP.LT.AND P5, PT, R29.reuse, UR10, !P2 ;  /* 0x0000000a1d007c0c */ /* 0x040fe2000d7a1270 */
[----:B------:R-:W-:Y:S01]  /*1f8d0*/  VIADD R18, R18, UR5 ;  /* 0x0000000512127c36 */ /* 0x000fe20008000000 */
[----:B------:R-:W-:-:S03]  /*1f8e0*/  ISETP.LT.AND P6, PT, R29, UR10, !P4 ;  /* 0x0000000a1d007c0c */ /* 0x000fc6000e7c1270 */
[C---:B------:R-:W-:Y:S02]  /*1f8f0*/  VIADD R29, R18.reuse, UR5 ;  /* 0x00000005121d7c36 */ /* 0x040fe40008000000 */
[----:B------:R-:W-:-:S04]  /*1f900*/  IMAD.WIDE R2, R18, 0x2, R20 ;  /* 0x0000000212027825 */ /* 0x000fc800078e0214 */
[----:B------:R-:W-:-:S04]  /*1f910*/  IMAD.WIDE R12, R18, 0x2, R24 ;  /* 0x00000002120c7825 */ /* 0x000fc800078e0218 */
[----:B------:R-:W-:-:S04]  /*1f920*/  IMAD.WIDE R16, R29, 0x2, R20 ;  /* 0x000000021d107825 */ /* 0x000fc800078e0214 */
[----:B------:R-:W-:-:S04]  /*1f930*/  IMAD.WIDE R18, R29, 0x2, R24 ;  /* 0x000000021d127825 */ /* 0x000fc800078e0218 */
[----:B------:R-:W-:Y:S02]  /*1f940*/  VIADD R29, R29, UR5 ;  /* 0x000000051d1d7c36 */ /* 0x000fe40008000000 */
[----:B------:R-:W-:Y:S02]  /*1f950*/  VIADD R28, R0, 0xc ;  /* 0x0000000c001c7836 */ /* 0x000fe40000000000 */
[----:B------:R-:W-:Y:S01]  /*1f960*/  VIADD R23, R29, UR5 ;  /* 0x000000051d177c36 */ /* 0x000fe20008000000 */
[----:B---3--:R-:W-:Y:S01]  /*1f970*/  PRMT R14, R15, 0x7632, R14 ;  /* 0x000076320f0e7816 */ /* 0x008fe2000000000e */
[----:B------:R0:W-:Y:S01]  /*1f980*/  @P5 STG.E.U16 desc[UR8][R2.64], R15 ;  /* 0x0000000f02005986 */ /* 0x0001e2000c101508 */
[----:B------:R-:W-:Y:S02]  /*1f990*/  ISETP.GE.AND P5, PT, R28, UR11, PT ;  /* 0x0000000b1c007c0c */ /* 0x000fe4000bfa6270 */
[----:B0-----:R-:W-:Y:S02]  /*1f9a0*/  PRMT R3, R8, 0x7632, R3 ;  /* 0x0000763208037816 */ /* 0x001fe40000000003 */
[----:B--2---:R-:W-:-:S02]  /*1f9b0*/  ISETP.LT.AND P2, PT, R27, UR10, !P2 ;  /* 0x0000000a1b007c0c */ /* 0x004fc4000d741270 */
[----:B------:R-:W-:-:S11]  /*1f9c0*/  ISETP.LT.AND P4, PT, R27, UR10, !P4 ;  /* 0x0000000a1b007c0c */ /* 0x000fd6000e781270 */
[----:B------:R0:W-:Y:S01]  /*1f9d0*/  @P2 STG.E.U16 desc[UR8][R12.64], R14 ;  /* 0x0000000e0c002986 */ /* 0x0001e2000c101508 */
[C---:B----4-:R-:W-:Y:S02]  /*1f9e0*/  ISETP.LT.AND P2, PT, R26.reuse, UR10, !P0 ;  /* 0x0000000a1a007c0c */ /* 0x050fe4000c741270 */
[----:B------:R-:W-:Y:S01]  /*1f9f0*/  ISETP.LT.AND P0, PT, R27, UR10, !P0 ;  /* 0x0000000a1b007c0c */ /* 0x000fe2000c701270 */
[----:B------:R1:W-:Y:S01]  /*1fa00*/  @P6 STG.E.U16 desc[UR8][R16.64], R8 ;  /* 0x0000000810006986 */ /* 0x0003e2000c101508 */
[----:B------:R-:W-:-:S03]  /*1fa10*/  ISETP.LT.AND P6, PT, R26, UR10, !P1 ;  /* 0x0000000a1a007c0c */ /* 0x000fc6000cfc1270 */
[----:B------:R2:W-:Y:S01]  /*1fa20*/  @P4 STG.E.U16 desc[UR8][R18.64], R3 ;  /* 0x0000000312004986 */ /* 0x0005e2000c101508 */
[----:B0-----:R-:W-:Y:S01]  /*1fa30*/  IMAD.WIDE R12, R29, 0x2, R24 ;  /* 0x000000021d0c7825 */ /* 0x001fe200078e0218 */
[----:B-1----:R-:W-:-:S03]  /*1fa40*/  PRMT R8, R4, 0x7632, R8 ;  /* 0x0000763204087816 */ /* 0x002fc60000000008 */
[----:B------:R-:W-:-:S04]  /*1fa50*/  IMAD.WIDE R14, R23, 0x2, R20 ;  /* 0x00000002170e7825 */ /* 0x000fc800078e0214 */
[----:B--2---:R-:W-:Y:S01]  /*1fa60*/  IMAD.WIDE R2, R29, 0x2, R20 ;  /* 0x000000021d027825 */ /* 0x004fe200078e0214 */
[----:B------:R-:W-:-:S04]  /*1fa70*/  ISETP.LT.AND P1, PT, R27, UR10, !P1 ;  /* 0x0000000a1b007c0c */ /* 0x000fc8000cf21270 */
[----:B------:R0:W-:Y:S01]  /*1fa80*/  @P2 STG.E.U16 desc[UR8][R2.64], R4 ;  /* 0x0000000402002986 */ /* 0x0001e2000c101508 */
[----:B------:R-:W-:-:S03]  /*1fa90*/  IMAD.MOV.U32 R28, RZ, RZ, R0 ;  /* 0x000000ffff1c7224 */ /* 0x000fc600078e0000 */
[----:B------:R1:W-:Y:S01]  /*1faa0*/  @P0 STG.E.U16 desc[UR8][R12.64], R8 ;  /* 0x000000080c000986 */ /* 0x0003e2000c101508 */
[C---:B------:R-:W-:Y:S01]  /*1fab0*/  ISETP.LT.AND P0, PT, R26.reuse, UR10, !P3 ;  /* 0x0000000a1a007c0c */ /* 0x040fe2000df01270 */
[----:B------:R-:W-:Y:S01]  /*1fac0*/  VIADD R17, R23, UR5 ;  /* 0x0000000517117c36 */ /* 0x000fe20008000000 */
[----:B------:R-:W-:Y:S01]  /*1fad0*/  ISETP.LT.AND P3, PT, R27, UR10, !P3 ;  /* 0x0000000a1b007c0c */ /* 0x000fe2000df61270 */
[----:B------:R2:W-:Y:S01]  /*1fae0*/  @P6 STG.E.U16 desc[UR8][R14.64], R9 ;  /* 0x000000090e006986 */ /* 0x0005e2000c101508 */
[----:B------:R-:W-:Y:S01]  /*1faf0*/  ISETP.LT.AND P6, PT, R26, UR10, !P5 ;  /* 0x0000000a1a007c0c */ /* 0x000fe2000efc1270 */
[----:B------:R-:W-:Y:S01]  /*1fb00*/  VIADD R0, R28, 0xd ;  /* 0x0000000d1c007836 */ /* 0x000fe20000000000 */
[----:B------:R-:W-:Y:S01]  /*1fb10*/  PRMT R16, R9, 0x7632, R16 ;  /* 0x0000763209107816 */ /* 0x000fe20000000010 */
[----:B------:R-:W-:Y:S02]  /*1fb20*/  VIADD R19, R17, UR5 ;  /* 0x0000000511137c36 */ /* 0x000fe40008000000 */
[----:B0-----:R-:W-:Y:S01]  /*1fb30*/  IMAD.WIDE R2, R23, 0x2, R24 ;  /* 0x0000000217027825 */ /* 0x001fe200078e0218 */
[----:B------:R-:W-:-:S03]  /*1fb40*/  PRMT R4, R5, 0x7632, R4 ;  /* 0x0000763205047816 */ /* 0x000fc60000000004 */
[----:B-1----:R-:W-:Y:S01]  /*1fb50*/  IMAD.WIDE R12, R17, 0x2, R20 ;  /* 0x00000002110c7825 */ /* 0x002fe200078e0214 */
[----:B------:R-:W-:-:S03]  /*1fb60*/  ISETP.GE.AND P4, PT, R0, UR11, PT ;  /* 0x0000000b00007c0c */ /* 0x000fc6000bf86270 */
[C---:B------:R-:W-:Y:S02]  /*1fb70*/  VIADD R22, R28.reuse, 0xe ;  /* 0x0000000e1c167836 */ /* 0x040fe40000000000 */
[----:B--2---:R-:W-:Y:S01]  /*1fb80*/  IMAD.WIDE R8, R17, 0x2, R24 ;  /* 0x0000000211087825 */ /* 0x004fe200078e0218 */
[----:B------:R0:W-:Y:S03]  /*1fb90*/  @P1 STG.E.U16 desc[UR8][R2.64], R16 ;  /* 0x0000001002001986 */ /* 0x0001e6000c101508 */
[----:B------:R-:W-:Y:S01]  /*1fba0*/  IMAD.WIDE R14, R19, 0x2, R20 ;  /* 0x00000002130e7825 */ /* 0x000fe200078e0214 */
[----:B------:R-:W-:Y:S03]  /*1fbb0*/  @P0 STG.E.U16 desc[UR8][R12.64], R5 ;  /* 0x000000050c000986 */ /* 0x000fe6000c101508 */
[----:B------:R-:W-:Y:S01]  /*1fbc0*/  VIADD R0, R28, 0xf ;  /* 0x0000000f1c007836 */ /* 0x000fe20000000000 */
[----:B------:R-:W-:Y:S01]  /*1fbd0*/  ISETP.GE.AND P2, PT, R22, UR11, PT ;  /* 0x0000000b16007c0c */ /* 0x000fe2000bf46270 */
[----:B------:R-:W-:Y:S01]  /*1fbe0*/  @P3 STG.E.U16 desc[UR8][R8.64], R4 ;  /* 0x0000000408003986 */ /* 0x000fe2000c101508 */
[----:B------:R-:W-:Y:S01]  /*1fbf0*/  ISETP.LT.AND P5, PT, R27, UR10, !P5 ;  /* 0x0000000a1b007c0c */ /* 0x000fe2000efa1270 */
[----:B------:R-:W-:Y:S01]  /*1fc00*/  VIADD R17, R19, UR5 ;  /* 0x0000000513117c36 */ /* 0x000fe20008000000 */
[----:B------:R-:W-:Y:S01]  /*1fc10*/  ISETP.GE.AND P1, PT, R0, UR11, PT ;  /* 0x0000000b00007c0c */ /* 0x000fe2000bf26270 */
[----:B------:R1:W-:Y:S01]  /*1fc20*/  @P6 STG.E.U16 desc[UR8][R14.64], R10 ;  /* 0x0000000a0e006986 */ /* 0x0003e2000c101508 */
[----:B------:R-:W-:-:S02]  /*1fc30*/  ISETP.LT.AND P6, PT, R26, UR10, !P4 ;  /* 0x0000000a1a007c0c */ /* 0x000fc4000e7c1270 */
[----:B------:R-:W-:Y:S02]  /*1fc40*/  ISETP.LT.AND P4, PT, R27, UR10, !P4 ;  /* 0x0000000a1b007c0c */ /* 0x000fe4000e781270 */
[C---:B------:R-:W-:Y:S01]  /*1fc50*/  ISETP.LT.AND P3, PT, R26.reuse, UR10, !P2 ;  /* 0x0000000a1a007c0c */ /* 0x040fe2000d761270 */
[----:B------:R-:W-:Y:S01]  /*1fc60*/  VIADD R23, R17, UR5 ;  /* 0x0000000511177c36 */ /* 0x000fe20008000000 */
[C---:B------:R-:W-:Y:S02]  /*1fc70*/  ISETP.LT.AND P2, PT, R27.reuse, UR10, !P2 ;  /* 0x0000000a1b007c0c */ /* 0x040fe4000d741270 */
[----:B------:R-:W-:Y:S02]  /*1fc80*/  ISETP.LT.AND P0, PT, R26, UR10, !P1 ;  /* 0x0000000a1a007c0c */ /* 0x000fe4000cf01270 */
[----:B------:R-:W-:Y:S01]  /*1fc90*/  ISETP.LT.AND P1, PT, R27, UR10, !P1 ;  /* 0x0000000a1b007c0c */ /* 0x000fe2000cf21270 */
[----:B0-----:R-:W-:Y:S01]  /*1fca0*/  IMAD.WIDE R2, R19, 0x2, R24 ;  /* 0x0000000213027825 */ /* 0x001fe200078e0218 */
[----:B------:R-:W-:-:S02]  /*1fcb0*/  PRMT R0, R10, 0x7632, R0 ;  /* 0x000076320a007816 */ /* 0x000fc40000000000 */
[----:B-1----:R-:W-:Y:S01]  /*1fcc0*/  PRMT R10, R6, 0x7632, R10 ;  /* 0x00007632060a7816 */ /* 0x002fe2000000000a */
[----:B------:R-:W-:Y:S02]  /*1fcd0*/  VIADD R19, R23, UR5 ;  /* 0x0000000517137c36 */ /* 0x000fe40008000000 */
[----:B------:R-:W-:Y:S01]  /*1fce0*/  IMAD.WIDE R4, R17, 0x2, R20 ;  /* 0x0000000211047825 */ /* 0x000fe200078e0214 */
[----:B------:R-:W-:-:S03]  /*1fcf0*/  PRMT R16, R11, 0x7632, R16 ;  /* 0x000076320b107816 */ /* 0x000fc60000000010 */
[----:B------:R-:W-:Y:S01]  /*1fd00*/  IMAD.WIDE R12, R17, 0x2, R24 ;  /* 0x00000002110c7825 */ /* 0x000fe200078e0218 */
[----:B------:R0:W-:Y:S03]  /*1fd10*/  @P5 STG.E.U16 desc[UR8][R2.64], R0 ;  /* 0x0000000002005986 */ /* 0x0001e6000c101508 */
[C---:B------:R-:W-:Y:S01]  /*1fd20*/  IMAD.WIDE R8, R23.reuse, 0x2, R20 ;  /* 0x0000000217087825 */ /* 0x040fe200078e0214 */
[----:B------:R0:W-:Y:S03]  /*1fd30*/  @P6 STG.E.U16 desc[UR8][R4.64], R6 ;  /* 0x0000000604006986 */ /* 0x0001e6000c101508 */
[----:B------:R-:W-:Y:S01]  /*1fd40*/  IMAD.WIDE R14, R23, 0x2, R24 ;  /* 0x00000002170e7825 */ /* 0x000fe200078e0218 */
[----:B------:R0:W-:Y:S03]  /*1fd50*/  @P4 STG.E.U16 desc[UR8][R12.64], R10 ;  /* 0x0000000a0c004986 */ /* 0x0001e6000c101508 */
[C---:B------:R-:W-:Y:S01]  /*1fd60*/  IMAD.WIDE R20, R19.reuse, 0x2, R20 ;  /* 0x0000000213147825 */ /* 0x040fe200078e0214 */
[----:B------:R0:W-:Y:S04]  /*1fd70*/  @P3 STG.E.U16 desc[UR8][R8.64], R11 ;  /* 0x0000000b08003986 */ /* 0x0001e8000c101508 */
[----:B------:R0:W-:Y:S01]  /*1fd80*/  @P2 STG.E.U16 desc[UR8][R14.64], R16 ;  /* 0x000000100e002986 */ /* 0x0001e2000c101508 */
[----:B------:R-:W-:-:S03]  /*1fd90*/  IMAD.WIDE R24, R19, 0x2, R24 ;  /* 0x0000000213187825 */ /* 0x000fc600078e0218 */
[----:B------:R0:W-:Y:S01]  /*1fda0*/  @P0 STG.E.U16 desc[UR8][R20.64], R7 ;  /* 0x0000000714000986 */ /* 0x0001e2000c101508 */
[----:B------:R-:W-:Y:S05]  /*1fdb0*/  @!P1 EXIT ;  /* 0x000000000000994d */ /* 0x000fea0003800000 */
[----:B0-----:R-:W-:-:S05]  /*1fdc0*/  PRMT R12, R7, 0x7632, R12 ;  /* 0x00007632070c7816 */ /* 0x001fca000000000c */
[----:B------:R-:W-:Y:S01]  /*1fdd0*/  STG.E.U16 desc[UR8][R24.64], R12 ;  /* 0x0000000c18007986 */ /* 0x000fe2000c101508 */
[----:B------:R-:W-:Y:S05]  /*1fde0*/  EXIT ;  /* 0x000000000000794d */ /* 0x000fea0003800000 */
.L_x_2:
[----:B------:R-:W-:-:S00]  /*1fdf0*/  BRA `(.L_x_2) ;  /* 0xfffffffc00fc7947 */ /* 0x000fc0000383ffff */
[----:B------:R-:W-:-:S00]  /*1fe00*/  NOP ;  /* 0x0000000000007918 */ /* 0x000fc00000000000 */
[----:B------:R-:W-:-:S00]  /*1fe10*/  NOP ;  /* 0x0000000000007918 */ /* 0x000fc00000000000 */
[----:B------:R-:W-:-:S00]  /*1fe20*/  NOP ;  /* 0x0000000000007918 */ /* 0x000fc00000000000 */
[----:B------:R-:W-:-:S00]  /*1fe30*/  NOP ;  /* 0x0000000000007918 */ /* 0x000fc00000000000 */
[----:B------:R-:W-:-:S00]  /*1fe40*/  NOP ;  /* 0x0000000000007918 */ /* 0x000fc00000000000 */
[----:B------:R-:W-:-:S00]  /*1fe50*/  NOP ;  /* 0x0000000000007918 */ /* 0x000fc00000000000 */
[----:B------:R-:W-:-:S00]  /*1fe60*/  NOP ;  /* 0x0000000000007918 */ /* 0x000fc00000000000 */
[----:B------:R-:W-:-:S00]  /*1fe70*/  NOP ;  /* 0x0000000000007918 */ /* 0x000fc00000000000 */
.L_x_3:


//--------------------- .nv.shared.matmul_kernel  --------------------------
	.section	.nv.shared.matmul_kernel,"aw",@nobits
	.sectionflags	@""
	.align	16
	.zero		1024


//--------------------- .nv.shared.reserved.0     --------------------------
	.section	.nv.shared.reserved.0,"aw",@nobits
	.weak		__nv_reservedSMEM_offset_0_alias
	.size		__nv_reservedSMEM_offset_0_alias, 0, 0
	.other		__nv_reservedSMEM_offset_0_alias,@"STO_CUDA_RESERVED_SHARED STV_DEFAULT"
__nv_reservedSMEM_offset_0_alias:
	.zero		0


//--------------------- .nv.constant0.matmul_kernel --------------------------
	.section	.nv.constant0.matmul_kernel,"a",@progbits
	.sectionflags	@""
	.align	4
.nv.constant0.matmul_kernel:
	.zero		608


//--------------------- SYMBOLS --------------------------

	.type		.nv.reservedSmem.offset0,@object
	.size		.nv.reservedSmem.offset0,0x4
